// auto-generated by cutlass_sweep.gemm — config: {"arch": "sm_100", "cluster_m": 1, "cluster_n": 8, "dtype": "int8", "dtype_b": "int8", "layout": "nt", "stages": 0, "tile_k": 32, "tile_m": 128, "tile_n": 256}
#include "cutlass/cutlass.h"
#include "cutlass/gemm/collective/collective_builder.hpp"
#include "cutlass/gemm/device/gemm_universal_adapter.h"
#include "cutlass/gemm/kernel/gemm_universal.hpp"
#include "cutlass/epilogue/collective/collective_builder.hpp"

using ElemA = int8_t;
using ElemB = int8_t;
using ElemCD = int8_t;
using Acc  = int32_t;
using TileShape    = cute::Shape<cute::_128, cute::_256, cute::_32>;
using ClusterShape = cute::Shape<cute::_1, cute::_8, cute::_1>;

using CollectiveEpilogue = typename cutlass::epilogue::collective::CollectiveBuilder<
    cutlass::arch::Sm100, cutlass::arch::OpClassTensorOp,
    TileShape, ClusterShape,
    cutlass::epilogue::collective::EpilogueTileAuto,
    Acc, Acc,
    ElemCD, cutlass::layout::RowMajor, 128 / cutlass::sizeof_bits<ElemCD>::value,
    ElemCD, cutlass::layout::RowMajor, 128 / cutlass::sizeof_bits<ElemCD>::value,
    cutlass::epilogue::collective::EpilogueScheduleAuto
  >::CollectiveOp;

using CollectiveMainloop = typename cutlass::gemm::collective::CollectiveBuilder<
    cutlass::arch::Sm100, cutlass::arch::OpClassTensorOp,
    ElemA, cutlass::layout::RowMajor, 128 / cutlass::sizeof_bits<ElemA>::value,
    ElemB, cutlass::layout::ColumnMajor, 128 / cutlass::sizeof_bits<ElemB>::value,
    Acc,
    TileShape, ClusterShape,
    cutlass::gemm::collective::StageCountAutoCarveout<static_cast<int>(sizeof(typename CollectiveEpilogue::SharedStorage))>,
    cutlass::gemm::collective::KernelScheduleAuto
  >::CollectiveOp;

using GemmKernel = cutlass::gemm::kernel::GemmUniversal<
    cute::Shape<int,int,int,int>,
    CollectiveMainloop,
    CollectiveEpilogue
>;
using Gemm = cutlass::gemm::device::GemmUniversalAdapter<GemmKernel>;

// Force the device kernel symbol into the cubin without needing a host main.
auto* _anchor = &cutlass::device_kernel<GemmKernel>;


// ===== COMPILED SASS (sm_100a) =====

	.target	sm_100a

	.elftype	@"ET_EXEC"


//--------------------- .note.nv.tkinfo           --------------------------
	.section	.note.nv.tkinfo,"",@"SHT_NOTE"
	.sectionflags	@"SHF_NOTE_NV_TKINFO"
	.tkinfo
        /*0018*/ 	.word	0x00000002
        /*0030*/ 	.string	""
        /*0030*/ 	.string	"ptxas"
        /*0030*/ 	.string	"Cuda compilation tools, release 13.0, V13.0.88"
        /*0030*/ 	.string	"Build cuda_13.0.r13.0/compiler.36424714_0"
        /*0030*/ 	.string	"-arch sm_100a -m 64 "



//--------------------- .note.nv.cuinfo           --------------------------
	.section	.note.nv.cuinfo,"",@"SHT_NOTE"
	.sectionflags	@"SHF_NOTE_NV_CUINFO"
        /*0018*/ 	.short	0x0002
        /*001a*/ 	.short	0x0064
        /*001c*/ 	.short	0x0082
	.zero		2


//--------------------- .nv.info                  --------------------------
	.section	.nv.info,"",@"SHT_CUDA_INFO"
	.align	4


	//----- nvinfo : EIATTR_REGCOUNT
	.align		4
        /*0000*/ 	.byte	0x04, 0x2f
        /*0002*/ 	.short	(.L_20 - .L_19)
	.align		4
.L_19:
        /*0004*/ 	.word	index@(_ZN7cutlass13device_kernelINS_4gemm6kernel13GemmUniversalIN4cute5tupleIJiiiiEEENS1_10collective13CollectiveMmaINS1_35MainloopSm100TmaUmmaWarpSpecializedILi14ELi2ELi2ENS5_IJNS4_1CILi1EEENSA_ILi8EEESB_EEEEENS5_IJNSA_ILi128EEENSA_ILi256EEENSA_ILi32EEEEEEaNS5_IJlSB_lEEEaSJ_NS4_8TiledMMAINS4_8MMA_AtomIJNS4_15SM100_MMA_S8_SSIaaiLi128ELi256ELNS4_4UMMA5MajorE0ELSO_0ELNSN_8SaturateE0EEEEEENS4_6LayoutINS5_IJSB_SB_SB_EEENS5_IJNSA_ILi0EEESU_SU_EEEEENS5_IJNS4_10UnderscoreESX_SX_EEEEENS4_23SM90_TMA_LOAD_MULTICASTENS4_14ComposedLayoutINS4_7SwizzleILi1ELi4ELi3EEENS4_18smem_ptr_flag_bitsILi8EEENSS_INS5_IJSC_SH_EEENS5_IJSH_SB_EEEEEEEvNS4_8identityENS4_13SM90_TMA_LOADES19_vS1A_EENS_8epilogue10collective18CollectiveEpilogueINS1D_23Sm100TmaWarpSpecializedILi4ELi2ELi64ELb0ELb0EEEJSI_NS5_IJNSS_ISF_SB_EENSS_INSA_ILi64EEESB_EEEEEaSJ_aSJ_NS1D_6fusion15FusionCallbacksIS1H_NS1M_17LinearCombinationIaiaiLNS_15FloatRoundStyleE2EEESI_S1L_JEEENS4_5SM1004TMEM4LOAD26SM100_TMEM_LOAD_32dp32b64xES1B_NS11_INS12_ILi2ELi4ELi3EEES15_NSS_INS5_IJSC_S1J_EEENS5_IJS1J_SB_EEEEEEENS4_39AutoVectorizingCopyWithAssumedAlignmentILi128EEENS4_14SM90_TMA_STOREES20_S22_S22_EEEvvEEEEvNT_6ParamsE)
        /*0008*/ 	.word	0x000000a6


	//----- nvinfo : EIATTR_FRAME_SIZE
	.align		4
.L_20:
        /*000c*/ 	.byte	0x04, 0x11
        /*000e*/ 	.short	(.L_22 - .L_21)
	.align		4
.L_21:
        /*0010*/ 	.word	index@($__internal_2_$__cuda_sm10x_tcgen05_guardrail_trap_unallocated_columns_being_dealloced)
        /*0014*/ 	.word	0x00000000


	//----- nvinfo : EIATTR_FRAME_SIZE
	.align		4
.L_22:
        /*0018*/ 	.byte	0x04, 0x11
        /*001a*/ 	.short	(.L_24 - .L_23)
	.align		4
.L_23:
        /*001c*/ 	.word	index@($__internal_1_$__cuda_sm10x_tcgen05_guardrail_trap_phase_invalid_during_alloc)
        /*0020*/ 	.word	0x00000000


	//----- nvinfo : EIATTR_FRAME_SIZE
	.align		4
.L_24:
        /*0024*/ 	.byte	0x04, 0x11
        /*0026*/ 	.short	(.L_26 - .L_25)
	.align		4
.L_25:
        /*0028*/ 	.word	index@($__internal_0_$__cuda_sm10x_tcgen05_guardrail_trap_col_being_dealloced_not_returned_by_alloc)
        /*002c*/ 	.word	0x00000000


	//----- nvinfo : EIATTR_FRAME_SIZE
	.align		4
.L_26:
        /*0030*/ 	.byte	0x04, 0x11
        /*0032*/ 	.short	(.L_28 - .L_27)
	.align		4
.L_27:
        /*0034*/ 	.word	index@(_ZN7cutlass13device_kernelINS_4gemm6kernel13GemmUniversalIN4cute5tupleIJiiiiEEENS1_10collective13CollectiveMmaINS1_35MainloopSm100TmaUmmaWarpSpecializedILi14ELi2ELi2ENS5_IJNS4_1CILi1EEENSA_ILi8EEESB_EEEEENS5_IJNSA_ILi128EEENSA_ILi256EEENSA_ILi32EEEEEEaNS5_IJlSB_lEEEaSJ_NS4_8TiledMMAINS4_8MMA_AtomIJNS4_15SM100_MMA_S8_SSIaaiLi128ELi256ELNS4_4UMMA5MajorE0ELSO_0ELNSN_8SaturateE0EEEEEENS4_6LayoutINS5_IJSB_SB_SB_EEENS5_IJNSA_ILi0EEESU_SU_EEEEENS5_IJNS4_10UnderscoreESX_SX_EEEEENS4_23SM90_TMA_LOAD_MULTICASTENS4_14ComposedLayoutINS4_7SwizzleILi1ELi4ELi3EEENS4_18smem_ptr_flag_bitsILi8EEENSS_INS5_IJSC_SH_EEENS5_IJSH_SB_EEEEEEEvNS4_8identityENS4_13SM90_TMA_LOADES19_vS1A_EENS_8epilogue10collective18CollectiveEpilogueINS1D_23Sm100TmaWarpSpecializedILi4ELi2ELi64ELb0ELb0EEEJSI_NS5_IJNSS_ISF_SB_EENSS_INSA_ILi64EEESB_EEEEEaSJ_aSJ_NS1D_6fusion15FusionCallbacksIS1H_NS1M_17LinearCombinationIaiaiLNS_15FloatRoundStyleE2EEESI_S1L_JEEENS4_5SM1004TMEM4LOAD26SM100_TMEM_LOAD_32dp32b64xES1B_NS11_INS12_ILi2ELi4ELi3EEES15_NSS_INS5_IJSC_S1J_EEENS5_IJS1J_SB_EEEEEEENS4_39AutoVectorizingCopyWithAssumedAlignmentILi128EEENS4_14SM90_TMA_STOREES20_S22_S22_EEEvvEEEEvNT_6ParamsE)
        /*0038*/ 	.word	0x00000000


	//----- nvinfo : EIATTR_MIN_STACK_SIZE
	.align		4
.L_28:
        /*003c*/ 	.byte	0x04, 0x12
        /*003e*/ 	.short	(.L_30 - .L_29)
	.align		4
.L_29:
        /*0040*/ 	.word	index@(_ZN7cutlass13device_kernelINS_4gemm6kernel13GemmUniversalIN4cute5tupleIJiiiiEEENS1_10collective13CollectiveMmaINS1_35MainloopSm100TmaUmmaWarpSpecializedILi14ELi2ELi2ENS5_IJNS4_1CILi1EEENSA_ILi8EEESB_EEEEENS5_IJNSA_ILi128EEENSA_ILi256EEENSA_ILi32EEEEEEaNS5_IJlSB_lEEEaSJ_NS4_8TiledMMAINS4_8MMA_AtomIJNS4_15SM100_MMA_S8_SSIaaiLi128ELi256ELNS4_4UMMA5MajorE0ELSO_0ELNSN_8SaturateE0EEEEEENS4_6LayoutINS5_IJSB_SB_SB_EEENS5_IJNSA_ILi0EEESU_SU_EEEEENS5_IJNS4_10UnderscoreESX_SX_EEEEENS4_23SM90_TMA_LOAD_MULTICASTENS4_14ComposedLayoutINS4_7SwizzleILi1ELi4ELi3EEENS4_18smem_ptr_flag_bitsILi8EEENSS_INS5_IJSC_SH_EEENS5_IJSH_SB_EEEEEEEvNS4_8identityENS4_13SM90_TMA_LOADES19_vS1A_EENS_8epilogue10collective18CollectiveEpilogueINS1D_23Sm100TmaWarpSpecializedILi4ELi2ELi64ELb0ELb0EEEJSI_NS5_IJNSS_ISF_SB_EENSS_INSA_ILi64EEESB_EEEEEaSJ_aSJ_NS1D_6fusion15FusionCallbacksIS1H_NS1M_17LinearCombinationIaiaiLNS_15FloatRoundStyleE2EEESI_S1L_JEEENS4_5SM1004TMEM4LOAD26SM100_TMEM_LOAD_32dp32b64xES1B_NS11_INS12_ILi2ELi4ELi3EEES15_NSS_INS5_IJSC_S1J_EEENS5_IJS1J_SB_EEEEEEENS4_39AutoVectorizingCopyWithAssumedAlignmentILi128EEENS4_14SM90_TMA_STOREES20_S22_S22_EEEvvEEEEvNT_6ParamsE)
        /*0044*/ 	.word	0x00000000
.L_30:


//--------------------- .nv.compat                --------------------------
	.section	.nv.compat,"",@"SHT_CUDA_COMPAT_INFO"
	.align	4
        /*0000*/ 	.byte	0x02, 0x09, 0x01, 0x00, 0x02, 0x02, 0x03, 0x00, 0x02, 0x05, 0x06, 0x00, 0x03, 0x07, 0x01, 0x01
        /*0010*/ 	.byte	0x02, 0x03, 0x01, 0x00, 0x02, 0x06, 0x01, 0x00, 0x04, 0x0b, 0x08, 0x00, 0x01, 0x00, 0x00, 0x00
        /*0020*/ 	.byte	0x00, 0x00, 0x00, 0x00


//--------------------- .nv.info._ZN7cutlass13device_kernelINS_4gemm6kernel13GemmUniversalIN4cute5tupleIJiiiiEEENS1_10collective13CollectiveMmaINS1_35MainloopSm100TmaUmmaWarpSpecializedILi14ELi2ELi2ENS5_IJNS4_1CILi1EEENSA_ILi8EEESB_EEEEENS5_IJNSA_ILi128EEENSA_ILi256EEENSA_ILi32EEEEEEaNS5_IJlSB_lEEEaSJ_NS4_8TiledMMAINS4_8MMA_AtomIJNS4_15SM100_MMA_S8_SSIaaiLi128ELi256ELNS4_4UMMA5MajorE0ELSO_0ELNSN_8SaturateE0EEEEEENS4_6LayoutINS5_IJSB_SB_SB_EEENS5_IJNSA_ILi0EEESU_SU_EEEEENS5_IJNS4_10UnderscoreESX_SX_EEEEENS4_23SM90_TMA_LOAD_MULTICASTENS4_14ComposedLayoutINS4_7SwizzleILi1ELi4ELi3EEENS4_18smem_ptr_flag_bitsILi8EEENSS_INS5_IJSC_SH_EEENS5_IJSH_SB_EEEEEEEvNS4_8identityENS4_13SM90_TMA_LOADES19_vS1A_EENS_8epilogue10collective18CollectiveEpilogueINS1D_23Sm100TmaWarpSpecializedILi4ELi2ELi64ELb0ELb0EEEJSI_NS5_IJNSS_ISF_SB_EENSS_INSA_ILi64EEESB_EEEEEaSJ_aSJ_NS1D_6fusion15FusionCallbacksIS1H_NS1M_17LinearCombinationIaiaiLNS_15FloatRoundStyleE2EEESI_S1L_JEEENS4_5SM1004TMEM4LOAD26SM100_TMEM_LOAD_32dp32b64xES1B_NS11_INS12_ILi2ELi4ELi3EEES15_NSS_INS5_IJSC_S1J_EEENS5_IJS1J_SB_EEEEEEENS4_39AutoVectorizingCopyWithAssumedAlignmentILi128EEENS4_14SM90_TMA_STOREES20_S22_S22_EEEvvEEEEvNT_6ParamsE --------------------------
	.section	.nv.info._ZN7cutlass13device_kernelINS_4gemm6kernel13GemmUniversalIN4cute5tupleIJiiiiEEENS1_10collective13CollectiveMmaINS1_35MainloopSm100TmaUmmaWarpSpecializedILi14ELi2ELi2ENS5_IJNS4_1CILi1EEENSA_ILi8EEESB_EEEEENS5_IJNSA_ILi128EEENSA_ILi256EEENSA_ILi32EEEEEEaNS5_IJlSB_lEEEaSJ_NS4_8TiledMMAINS4_8MMA_AtomIJNS4_15SM100_MMA_S8_SSIaaiLi128ELi256ELNS4_4UMMA5MajorE0ELSO_0ELNSN_8SaturateE0EEEEEENS4_6LayoutINS5_IJSB_SB_SB_EEENS5_IJNSA_ILi0EEESU_SU_EEEEENS5_IJNS4_10UnderscoreESX_SX_EEEEENS4_23SM90_TMA_LOAD_MULTICASTENS4_14ComposedLayoutINS4_7SwizzleILi1ELi4ELi3EEENS4_18smem_ptr_flag_bitsILi8EEENSS_INS5_IJSC_SH_EEENS5_IJSH_SB_EEEEEEEvNS4_8identityENS4_13SM90_TMA_LOADES19_vS1A_EENS_8epilogue10collective18CollectiveEpilogueINS1D_23Sm100TmaWarpSpecializedILi4ELi2ELi64ELb0ELb0EEEJSI_NS5_IJNSS_ISF_SB_EENSS_INSA_ILi64EEESB_EEEEEaSJ_aSJ_NS1D_6fusion15FusionCallbacksIS1H_NS1M_17LinearCombinationIaiaiLNS_15FloatRoundStyleE2EEESI_S1L_JEEENS4_5SM1004TMEM4LOAD26SM100_TMEM_LOAD_32dp32b64xES1B_NS11_INS12_ILi2ELi4ELi3EEES15_NSS_INS5_IJSC_S1J_EEENS5_IJS1J_SB_EEEEEEENS4_39AutoVectorizingCopyWithAssumedAlignmentILi128EEENS4_14SM90_TMA_STOREES20_S22_S22_EEEvvEEEEvNT_6ParamsE,"",@"SHT_CUDA_INFO"
	.sectionflags	@""
	.align	4


	//----- nvinfo : EIATTR_CUDA_API_VERSION
	.align		4
        /*0000*/ 	.byte	0x04, 0x37
        /*0002*/ 	.short	(.L_32 - .L_31)
.L_31:
        /*0004*/ 	.word	0x00000082


	//----- nvinfo : EIATTR_KPARAM_INFO
	.align		4
.L_32:
        /*0008*/ 	.byte	0x04, 0x17
        /*000a*/ 	.short	(.L_34 - .L_33)
.L_33:
        /*000c*/ 	.word	0x00000000
        /*0010*/ 	.short	0x0000
        /*0012*/ 	.short	0x0000
        /*0014*/ 	.byte	0x00, 0xf0, 0x01, 0x20


	//----- nvinfo : EIATTR_AT_ENTRY_FRAGMENTS
	.align		4
.L_34:
        /*0018*/ 	.byte	0x04, 0x4f
        /*001a*/ 	.short	(.L_36 - .L_35)


	//   ....[0]....
.L_35:
        /*001c*/ 	.word	0x00000006


	//----- nvinfo : EIATTR_RESERVED_SMEM_USED
	.align		4
.L_36:
        /*0020*/ 	.byte	0x01, 0x41
	.zero		2


	//----- nvinfo : EIATTR_SPARSE_MMA_MASK
	.align		4
        /*0024*/ 	.byte	0x03, 0x50
        /*0026*/ 	.short	0x0000


	//----- nvinfo : EIATTR_TCGEN05_1CTA_USED
	.align		4
        /*0028*/ 	.byte	0x01, 0x51
	.zero		2


	//----- nvinfo : EIATTR_MAXREG_COUNT
	.align		4
        /*002c*/ 	.byte	0x03, 0x1b
        /*002e*/ 	.short	0x00ff


	//----- nvinfo : EIATTR_NUM_BARRIERS
	.align		4
        /*0030*/ 	.byte	0x02, 0x4c
        /*0032*/ 	.byte	0x07
	.zero		1


	//----- nvinfo : EIATTR_EXTERNS
	.align		4
        /*0034*/ 	.byte	0x04, 0x0f
        /*0036*/ 	.short	(.L_38 - .L_37)


	//   ....[0]....
	.align		4
.L_37:
        /*0038*/ 	.word	index@(__assertfail)


	//----- nvinfo : EIATTR_MERCURY_ISA_VERSION
	.align		4
.L_38:
        /*003c*/ 	.byte	0x03, 0x5f
        /*003e*/ 	.short	0x0101


	//----- nvinfo : EIATTR_INT_WARP_WIDE_INSTR_OFFSETS
	.align		4
        /*0040*/ 	.byte	0x04, 0x31
        /*0042*/ 	.short	(.L_40 - .L_39)


	//   ....[0]....
.L_39:
        /*0044*/ 	.word	0x00004250


	//   ....[1]....
        /*0048*/ 	.word	0x00004270


	//   ....[2]....
        /*004c*/ 	.word	0x000042a0


	//   ....[3]....
        /*0050*/ 	.word	0x00004de0


	//   ....[4]....
        /*0054*/ 	.word	0x00004e50


	//   ....[5]....
        /*0058*/ 	.word	0x00004f30


	//   ....[6]....
        /*005c*/ 	.word	0x00004fb0


	//   ....[7]....
        /*0060*/ 	.word	0x000050b0


	//   ....[8]....
        /*0064*/ 	.word	0x00005130


	//   ....[9]....
        /*0068*/ 	.word	0x00005220


	//   ....[10]....
        /*006c*/ 	.word	0x000052d0


	//----- nvinfo : EIATTR_COOP_GROUP_MASK_REGIDS
	.align		4
.L_40:
        /*0070*/ 	.byte	0x04, 0x29
        /*0072*/ 	.short	(.L_42 - .L_41)


	//   ....[0]....
.L_41:
        /*0074*/ 	.word	0xffffffff


	//   ....[1]....
        /*0078*/ 	.word	0xffffffff


	//   ....[2]....
        /*007c*/ 	.word	0xffffffff


	//   ....[3]....
        /*0080*/ 	.word	0xffffffff


	//   ....[4]....
        /*0084*/ 	.word	0xffffffff


	//   ....[5]....
        /*0088*/ 	.word	0xffffffff


	//   ....[6]....
        /*008c*/ 	.word	0xffffffff


	//   ....[7]....
        /*0090*/ 	.word	0xffffffff


	//   ....[8]....
        /*0094*/ 	.word	0xffffffff


	//   ....[9]....
        /*0098*/ 	.word	0xffffffff


	//   ....[10]....
        /*009c*/ 	.word	0xffffffff


	//   ....[11]....
        /*00a0*/ 	.word	0xffffffff


	//   ....[12]....
        /*00a4*/ 	.word	0xffffffff


	//   ....[13]....
        /*00a8*/ 	.word	0xffffffff


	//----- nvinfo : EIATTR_COOP_GROUP_INSTR_OFFSETS
	.align		4
.L_42:
        /*00ac*/ 	.byte	0x04, 0x28
        /*00ae*/ 	.short	(.L_44 - .L_43)


	//   ....[0]....
.L_43:
        /*00b0*/ 	.word	0x00000080


	//   ....[1]....
        /*00b4*/ 	.word	0x000004f0


	//   ....[2]....
        /*00b8*/ 	.word	0x00000810


	//   ....[3]....
        /*00bc*/ 	.word	0x000009b0


	//   ....[4]....
        /*00c0*/ 	.word	0x00000ab0


	//   ....[5]....
        /*00c4*/ 	.word	0x00000c20


	//   ....[6]....
        /*00c8*/ 	.word	0x00000d80


	//   ....[7]....
        /*00cc*/ 	.word	0x00000f30


	//   ....[8]....
        /*00d0*/ 	.word	0x000022b0


	//   ....[9]....
        /*00d4*/ 	.word	0x00003710


	//   ....[10]....
        /*00d8*/ 	.word	0x00003920


	//   ....[11]....
        /*00dc*/ 	.word	0x00003950


	//   ....[12]....
        /*00e0*/ 	.word	0x00004130


	//   ....[13]....
        /*00e4*/ 	.word	0x00004360


	//----- nvinfo : EIATTR_VRC_CTA_INIT_COUNT
	.align		4
.L_44:
        /*00e8*/ 	.byte	0x02, 0x4a
        /*00ea*/ 	.byte	0x80
	.zero		1


	//----- nvinfo : EIATTR_SYSCALL_OFFSETS
	.align		4
        /*00ec*/ 	.byte	0x04, 0x46
        /*00ee*/ 	.short	(.L_46 - .L_45)


	//   ....[0]....
.L_45:
        /*00f0*/ 	.word	0x00005f40


	//   ....[1]....
        /*00f4*/ 	.word	0x00006080


	//   ....[2]....
        /*00f8*/ 	.word	0x00006910


	//   ....[3]....
        /*00fc*/ 	.word	0x00007f10


	//   ....[4]....
        /*0100*/ 	.word	0x000094b0


	//   ....[5]....
        /*0104*/ 	.word	0x0000aa80


	//----- nvinfo : EIATTR_MBARRIER_INSTR_OFFSETS
	.align		4
.L_46:
        /*0108*/ 	.byte	0x04, 0x39
        /*010a*/ 	.short	(.L_48 - .L_47)


	//   ....[0]....
.L_47:
        /*010c*/ 	.word	0x00000630
        /*0110*/ 	.word	0x000000ff
        /*0114*/ 	.word	0x00000000
        /*0118*/ 	.short	0x0100
        /*011a*/ 	.byte	0x04
	.zero		1


	//   ....[1]....
        /*011c*/ 	.word	0x00000640
        /*0120*/ 	.word	0x000000ff
        /*0124*/ 	.word	0x00000070
        /*0128*/ 	.short	0x0100
        /*012a*/ 	.byte	0x04
	.zero		1


	//   ....[2]....
        /*012c*/ 	.word	0x00000650
        /*0130*/ 	.word	0x000000ff
        /*0134*/ 	.word	0x00000008
        /*0138*/ 	.short	0x0100
        /*013a*/ 	.byte	0x04
	.zero		1


	//   ....[3]....
        /*013c*/ 	.word	0x00000660
        /*0140*/ 	.word	0x000000ff
        /*0144*/ 	.word	0x00000078
        /*0148*/ 	.short	0x0100
        /*014a*/ 	.byte	0x04
	.zero		1


	//   ....[4]....
        /*014c*/ 	.word	0x00000670
        /*0150*/ 	.word	0x000000ff
        /*0154*/ 	.word	0x00000010
        /*0158*/ 	.short	0x0100
        /*015a*/ 	.byte	0x04
	.zero		1


	//   ....[5]....
        /*015c*/ 	.word	0x00000680
        /*0160*/ 	.word	0x000000ff
        /*0164*/ 	.word	0x00000080
        /*0168*/ 	.short	0x0100
        /*016a*/ 	.byte	0x04
	.zero		1


	//   ....[6]....
        /*016c*/ 	.word	0x00000690
        /*0170*/ 	.word	0x000000ff
        /*0174*/ 	.word	0x00000018
        /*0178*/ 	.short	0x0100
        /*017a*/ 	.byte	0x04
	.zero		1


	//   ....[7]....
        /*017c*/ 	.word	0x000006a0
        /*0180*/ 	.word	0x000000ff
        /*0184*/ 	.word	0x00000088
        /*0188*/ 	.short	0x0100
        /*018a*/ 	.byte	0x04
	.zero		1


	//   ....[8]....
        /*018c*/ 	.word	0x000006b0
        /*0190*/ 	.word	0x000000ff
        /*0194*/ 	.word	0x00000020
        /*0198*/ 	.short	0x0100
        /*019a*/ 	.byte	0x04
	.zero		1


	//   ....[9]....
        /*019c*/ 	.word	0x000006c0
        /*01a0*/ 	.word	0x000000ff
        /*01a4*/ 	.word	0x00000090
        /*01a8*/ 	.short	0x0100
        /*01aa*/ 	.byte	0x04
	.zero		1


	//   ....[10]....
        /*01ac*/ 	.word	0x000006d0
        /*01b0*/ 	.word	0x000000ff
        /*01b4*/ 	.word	0x00000028
        /*01b8*/ 	.short	0x0100
        /*01ba*/ 	.byte	0x04
	.zero		1


	//   ....[11]....
        /*01bc*/ 	.word	0x000006e0
        /*01c0*/ 	.word	0x000000ff
        /*01c4*/ 	.word	0x00000098
        /*01c8*/ 	.short	0x0100
        /*01ca*/ 	.byte	0x04
	.zero		1


	//   ....[12]....
        /*01cc*/ 	.word	0x000006f0
        /*01d0*/ 	.word	0x000000ff
        /*01d4*/ 	.word	0x00000030
        /*01d8*/ 	.short	0x0100
        /*01da*/ 	.byte	0x04
	.zero		1


	//   ....[13]....
        /*01dc*/ 	.word	0x00000700
        /*01e0*/ 	.word	0x000000ff
        /*01e4*/ 	.word	0x000000a0
        /*01e8*/ 	.short	0x0100
        /*01ea*/ 	.byte	0x04
	.zero		1


	//   ....[14]....
        /*01ec*/ 	.word	0x00000710
        /*01f0*/ 	.word	0x000000ff
        /*01f4*/ 	.word	0x00000038
        /*01f8*/ 	.short	0x0100
        /*01fa*/ 	.byte	0x04
	.zero		1


	//   ....[15]....
        /*01fc*/ 	.word	0x00000720
        /*0200*/ 	.word	0x000000ff
        /*0204*/ 	.word	0x000000a8
        /*0208*/ 	.short	0x0100
        /*020a*/ 	.byte	0x04
	.zero		1


	//   ....[16]....
        /*020c*/ 	.word	0x00000730
        /*0210*/ 	.word	0x000000ff
        /*0214*/ 	.word	0x00000040
        /*0218*/ 	.short	0x0100
        /*021a*/ 	.byte	0x04
	.zero		1


	//   ....[17]....
        /*021c*/ 	.word	0x00000740
        /*0220*/ 	.word	0x000000ff
        /*0224*/ 	.word	0x000000b0
        /*0228*/ 	.short	0x0100
        /*022a*/ 	.byte	0x04
	.zero		1


	//   ....[18]....
        /*022c*/ 	.word	0x00000750
        /*0230*/ 	.word	0x000000ff
        /*0234*/ 	.word	0x00000048
        /*0238*/ 	.short	0x0100
        /*023a*/ 	.byte	0x04
	.zero		1


	//   ....[19]....
        /*023c*/ 	.word	0x00000760
        /*0240*/ 	.word	0x000000ff
        /*0244*/ 	.word	0x000000b8
        /*0248*/ 	.short	0x0100
        /*024a*/ 	.byte	0x04
	.zero		1


	//   ....[20]....
        /*024c*/ 	.word	0x00000770
        /*0250*/ 	.word	0x000000ff
        /*0254*/ 	.word	0x00000050
        /*0258*/ 	.short	0x0100
        /*025a*/ 	.byte	0x04
	.zero		1


	//   ....[21]....
        /*025c*/ 	.word	0x00000780
        /*0260*/ 	.word	0x000000ff
        /*0264*/ 	.word	0x000000c0
        /*0268*/ 	.short	0x0100
        /*026a*/ 	.byte	0x04
	.zero		1


	//   ....[22]....
        /*026c*/ 	.word	0x00000790
        /*0270*/ 	.word	0x000000ff
        /*0274*/ 	.word	0x00000058
        /*0278*/ 	.short	0x0100
        /*027a*/ 	.byte	0x04
	.zero		1


	//   ....[23]....
        /*027c*/ 	.word	0x000007a0
        /*0280*/ 	.word	0x000000ff
        /*0284*/ 	.word	0x000000c8
        /*0288*/ 	.short	0x0100
        /*028a*/ 	.byte	0x04
	.zero		1


	//   ....[24]....
        /*028c*/ 	.word	0x000007b0
        /*0290*/ 	.word	0x000000ff
        /*0294*/ 	.word	0x00000060
        /*0298*/ 	.short	0x0100
        /*029a*/ 	.byte	0x04
	.zero		1


	//   ....[25]....
        /*029c*/ 	.word	0x000007c0
        /*02a0*/ 	.word	0x000000ff
        /*02a4*/ 	.word	0x000000d0
        /*02a8*/ 	.short	0x0100
        /*02aa*/ 	.byte	0x04
	.zero		1


	//   ....[26]....
        /*02ac*/ 	.word	0x000007d0
        /*02b0*/ 	.word	0x000000ff
        /*02b4*/ 	.word	0x00000068
        /*02b8*/ 	.short	0x0100
        /*02ba*/ 	.byte	0x04
	.zero		1


	//   ....[27]....
        /*02bc*/ 	.word	0x000007e0
        /*02c0*/ 	.word	0x000000ff
        /*02c4*/ 	.word	0x000000d8
        /*02c8*/ 	.short	0x0100
        /*02ca*/ 	.byte	0x04
	.zero		1


	//   ....[28]....
        /*02cc*/ 	.word	0x00000920
        /*02d0*/ 	.word	0x000000ff
        /*02d4*/ 	.word	0x000000e0
        /*02d8*/ 	.short	0x0100
        /*02da*/ 	.byte	0x04
	.zero		1


	//   ....[29]....
        /*02dc*/ 	.word	0x00000930
        /*02e0*/ 	.word	0x000000ff
        /*02e4*/ 	.word	0x00000100
        /*02e8*/ 	.short	0x0100
        /*02ea*/ 	.byte	0x04
	.zero		1


	//   ....[30]....
        /*02ec*/ 	.word	0x00000940
        /*02f0*/ 	.word	0x000000ff
        /*02f4*/ 	.word	0x000000e8
        /*02f8*/ 	.short	0x0100
        /*02fa*/ 	.byte	0x04
	.zero		1


	//   ....[31]....
        /*02fc*/ 	.word	0x00000950
        /*0300*/ 	.word	0x000000ff
        /*0304*/ 	.word	0x00000108
        /*0308*/ 	.short	0x0100
        /*030a*/ 	.byte	0x04
	.zero		1


	//   ....[32]....
        /*030c*/ 	.word	0x00000960
        /*0310*/ 	.word	0x000000ff
        /*0314*/ 	.word	0x000000f0
        /*0318*/ 	.short	0x0100
        /*031a*/ 	.byte	0x04
	.zero		1


	//   ....[33]....
        /*031c*/ 	.word	0x00000970
        /*0320*/ 	.word	0x000000ff
        /*0324*/ 	.word	0x00000110
        /*0328*/ 	.short	0x0100
        /*032a*/ 	.byte	0x04
	.zero		1


	//   ....[34]....
        /*032c*/ 	.word	0x00000980
        /*0330*/ 	.word	0x000000ff
        /*0334*/ 	.word	0x000000f8
        /*0338*/ 	.short	0x0100
        /*033a*/ 	.byte	0x04
	.zero		1


	//   ....[35]....
        /*033c*/ 	.word	0x00000990
        /*0340*/ 	.word	0x000000ff
        /*0344*/ 	.word	0x00000118
        /*0348*/ 	.short	0x0100
        /*034a*/ 	.byte	0x04
	.zero		1


	//   ....[36]....
        /*034c*/ 	.word	0x00000a80
        /*0350*/ 	.word	0x000000ff
        /*0354*/ 	.word	0x00000120
        /*0358*/ 	.short	0x0100
        /*035a*/ 	.byte	0x06
	.zero		1


	//   ....[37]....
        /*035c*/ 	.word	0x00000a90
        /*0360*/ 	.word	0x000000ff
        /*0364*/ 	.word	0x00000128
        /*0368*/ 	.short	0x0100
        /*036a*/ 	.byte	0x06
	.zero		1


	//   ....[38]....
        /*036c*/ 	.word	0x00000bd0
        /*0370*/ 	.word	0x000000ff
        /*0374*/ 	.word	0x00000130
        /*0378*/ 	.short	0x0100
        /*037a*/ 	.byte	0x06
	.zero		1


	//   ....[39]....
        /*037c*/ 	.word	0x00000be0
        /*0380*/ 	.word	0x000000ff
        /*0384*/ 	.word	0x00000140
        /*0388*/ 	.short	0x0100
        /*038a*/ 	.byte	0x06
	.zero		1


	//   ....[40]....
        /*038c*/ 	.word	0x00000bf0
        /*0390*/ 	.word	0x000000ff
        /*0394*/ 	.word	0x00000138
        /*0398*/ 	.short	0x0100
        /*039a*/ 	.byte	0x06
	.zero		1


	//   ....[41]....
        /*039c*/ 	.word	0x00000c00
        /*03a0*/ 	.word	0x000000ff
        /*03a4*/ 	.word	0x00000148
        /*03a8*/ 	.short	0x0100
        /*03aa*/ 	.byte	0x06
	.zero		1


	//   ....[42]....
        /*03ac*/ 	.word	0x00000d30
        /*03b0*/ 	.word	0x000000ff
        /*03b4*/ 	.word	0x00000150
        /*03b8*/ 	.short	0x0100
        /*03ba*/ 	.byte	0x04
	.zero		1


	//   ....[43]....
        /*03bc*/ 	.word	0x00000d40
        /*03c0*/ 	.word	0x000000ff
        /*03c4*/ 	.word	0x00000160
        /*03c8*/ 	.short	0x0100
        /*03ca*/ 	.byte	0x04
	.zero		1


	//   ....[44]....
        /*03cc*/ 	.word	0x00000d50
        /*03d0*/ 	.word	0x000000ff
        /*03d4*/ 	.word	0x00000158
        /*03d8*/ 	.short	0x0100
        /*03da*/ 	.byte	0x04
	.zero		1


	//   ....[45]....
        /*03dc*/ 	.word	0x00000d60
        /*03e0*/ 	.word	0x000000ff
        /*03e4*/ 	.word	0x00000168
        /*03e8*/ 	.short	0x0100
        /*03ea*/ 	.byte	0x04
	.zero		1


	//   ....[46]....
        /*03ec*/ 	.word	0x00000e50
        /*03f0*/ 	.word	0x000000ff
        /*03f4*/ 	.word	0x00000170
        /*03f8*/ 	.short	0x0100
        /*03fa*/ 	.byte	0x04
	.zero		1


	//   ....[47]....
        /*03fc*/ 	.word	0x00000e60
        /*0400*/ 	.word	0x000000ff
        /*0404*/ 	.word	0x00000180
        /*0408*/ 	.short	0x0100
        /*040a*/ 	.byte	0x04
	.zero		1


	//   ....[48]....
        /*040c*/ 	.word	0x00000e70
        /*0410*/ 	.word	0x000000ff
        /*0414*/ 	.word	0x00000178
        /*0418*/ 	.short	0x0100
        /*041a*/ 	.byte	0x04
	.zero		1


	//   ....[49]....
        /*041c*/ 	.word	0x00000e80
        /*0420*/ 	.word	0x000000ff
        /*0424*/ 	.word	0x00000188
        /*0428*/ 	.short	0x0100
        /*042a*/ 	.byte	0x04
	.zero		1


	//   ....[50]....
        /*042c*/ 	.word	0x00001b30
        /*0430*/ 	.word	0x00000003
        /*0434*/ 	.word	0x00000180
        /*0438*/ 	.short	0x010a
        /*043a*/ 	.byte	0xff
	.zero		1


	//   ....[51]....
        /*043c*/ 	.word	0x00001b60
        /*0440*/ 	.word	0x00000003
        /*0444*/ 	.word	0x00000170
        /*0448*/ 	.short	0x0101
        /*044a*/ 	.byte	0xff
	.zero		1


	//   ....[52]....
        /*044c*/ 	.word	0x00001c30
        /*0450*/ 	.word	0x000000ff
        /*0454*/ 	.word	0x00000070
        /*0458*/ 	.short	0x010a
        /*045a*/ 	.byte	0x04
	.zero		1


	//   ....[53]....
        /*045c*/ 	.word	0x00001cb0
        /*0460*/ 	.word	0x000000ff
        /*0464*/ 	.word	0x00000070
        /*0468*/ 	.short	0x010a
        /*046a*/ 	.byte	0x21
	.zero		1


	//   ....[54]....
        /*046c*/ 	.word	0x00001e40
        /*0470*/ 	.word	0x000000ff
        /*0474*/ 	.word	0x00000070
        /*0478*/ 	.short	0x010a
        /*047a*/ 	.byte	0x08
	.zero		1


	//   ....[55]....
        /*047c*/ 	.word	0x00001f60
        /*0480*/ 	.word	0x000000ff
        /*0484*/ 	.word	0x00000128
        /*0488*/ 	.short	0x0101
        /*048a*/ 	.byte	0x06
	.zero		1


	//   ....[56]....
        /*048c*/ 	.word	0x00001f80
        /*0490*/ 	.word	0x000000ff
        /*0494*/ 	.word	0x00000070
        /*0498*/ 	.short	0x010a
        /*049a*/ 	.byte	0x04
	.zero		1


	//   ....[57]....
        /*049c*/ 	.word	0x00002000
        /*04a0*/ 	.word	0x000000ff
        /*04a4*/ 	.word	0x00000070
        /*04a8*/ 	.short	0x010a
        /*04aa*/ 	.byte	0x11
	.zero		1


	//   ....[58]....
        /*04ac*/ 	.word	0x00002190
        /*04b0*/ 	.word	0x000000ff
        /*04b4*/ 	.word	0x00000070
        /*04b8*/ 	.short	0x010a
        /*04ba*/ 	.byte	0x07
	.zero		1


	//   ....[59]....
        /*04bc*/ 	.word	0x000022e0
        /*04c0*/ 	.word	0x00000003
        /*04c4*/ 	.word	0x00000130
        /*04c8*/ 	.short	0x010a
        /*04ca*/ 	.byte	0xff
	.zero		1


	//   ....[60]....
        /*04cc*/ 	.word	0x00002430
        /*04d0*/ 	.word	0x00000000
        /*04d4*/ 	.word	0x00000000
        /*04d8*/ 	.short	0x0101
        /*04da*/ 	.byte	0xff
	.zero		1


	//   ....[61]....
        /*04dc*/ 	.word	0x000029f0
        /*04e0*/ 	.word	0x000000ff
        /*04e4*/ 	.word	0x00000000
        /*04e8*/ 	.short	0x010a
        /*04ea*/ 	.byte	0x04
	.zero		1


	//   ....[62]....
        /*04ec*/ 	.word	0x00002a80
        /*04f0*/ 	.word	0x000000ff
        /*04f4*/ 	.word	0x00000000
        /*04f8*/ 	.short	0x010a
        /*04fa*/ 	.byte	0x05
	.zero		1


	//   ....[63]....
        /*04fc*/ 	.word	0x00002b10
        /*0500*/ 	.word	0x000000ff
        /*0504*/ 	.word	0x00000000
        /*0508*/ 	.short	0x010a
        /*050a*/ 	.byte	0x05
	.zero		1


	//   ....[64]....
        /*050c*/ 	.word	0x00002ba0
        /*0510*/ 	.word	0x000000ff
        /*0514*/ 	.word	0x00000000
        /*0518*/ 	.short	0x010a
        /*051a*/ 	.byte	0x05
	.zero		1


	//   ....[65]....
        /*051c*/ 	.word	0x00002c30
        /*0520*/ 	.word	0x000000ff
        /*0524*/ 	.word	0x00000000
        /*0528*/ 	.short	0x010a
        /*052a*/ 	.byte	0x05
	.zero		1


	//   ....[66]....
        /*052c*/ 	.word	0x00002cc0
        /*0530*/ 	.word	0x000000ff
        /*0534*/ 	.word	0x00000000
        /*0538*/ 	.short	0x010a
        /*053a*/ 	.byte	0x05
	.zero		1


	//   ....[67]....
        /*053c*/ 	.word	0x00002d50
        /*0540*/ 	.word	0x000000ff
        /*0544*/ 	.word	0x00000000
        /*0548*/ 	.short	0x010a
        /*054a*/ 	.byte	0x05
	.zero		1


	//   ....[68]....
        /*054c*/ 	.word	0x00002de0
        /*0550*/ 	.word	0x000000ff
        /*0554*/ 	.word	0x00000000
        /*0558*/ 	.short	0x010a
        /*055a*/ 	.byte	0x05
	.zero		1


	//   ....[69]....
        /*055c*/ 	.word	0x00002e70
        /*0560*/ 	.word	0x000000ff
        /*0564*/ 	.word	0x00000000
        /*0568*/ 	.short	0x010a
        /*056a*/ 	.byte	0x05
	.zero		1


	//   ....[70]....
        /*056c*/ 	.word	0x00002f00
        /*0570*/ 	.word	0x000000ff
        /*0574*/ 	.word	0x00000000
        /*0578*/ 	.short	0x010a
        /*057a*/ 	.byte	0x05
	.zero		1


	//   ....[71]....
        /*057c*/ 	.word	0x00002f90
        /*0580*/ 	.word	0x000000ff
        /*0584*/ 	.word	0x00000000
        /*0588*/ 	.short	0x010a
        /*058a*/ 	.byte	0x05
	.zero		1


	//   ....[72]....
        /*058c*/ 	.word	0x00003020
        /*0590*/ 	.word	0x000000ff
        /*0594*/ 	.word	0x00000000
        /*0598*/ 	.short	0x010a
        /*059a*/ 	.byte	0x05
	.zero		1


	//   ....[73]....
        /*059c*/ 	.word	0x000030b0
        /*05a0*/ 	.word	0x000000ff
        /*05a4*/ 	.word	0x00000000
        /*05a8*/ 	.short	0x010a
        /*05aa*/ 	.byte	0x05
	.zero		1


	//   ....[74]....
        /*05ac*/ 	.word	0x00003150
        /*05b0*/ 	.word	0x00000000
        /*05b4*/ 	.word	0x00000000
        /*05b8*/ 	.short	0x010a
        /*05ba*/ 	.byte	0xff
	.zero		1


	//   ....[75]....
        /*05bc*/ 	.word	0x00003270
        /*05c0*/ 	.word	0x00000002
        /*05c4*/ 	.word	0x00000170
        /*05c8*/ 	.short	0x010a
        /*05ca*/ 	.byte	0xff
	.zero		1


	//   ....[76]....
        /*05cc*/ 	.word	0x000032d0
        /*05d0*/ 	.word	0x00000004
        /*05d4*/ 	.word	0x00000000
        /*05d8*/ 	.short	0x0101
        /*05da*/ 	.byte	0xff
	.zero		1


	//   ....[77]....
        /*05dc*/ 	.word	0x000032f0
        /*05e0*/ 	.word	0x000000ff
        /*05e4*/ 	.word	0x00000140
        /*05e8*/ 	.short	0x010a
        /*05ea*/ 	.byte	0x04
	.zero		1


	//   ....[78]....
        /*05ec*/ 	.word	0x00003410
        /*05f0*/ 	.word	0x00000002
        /*05f4*/ 	.word	0x00000130
        /*05f8*/ 	.short	0x010a
        /*05fa*/ 	.byte	0xff
	.zero		1


	//   ....[79]....
        /*05fc*/ 	.word	0x00003520
        /*0600*/ 	.word	0x00000002
        /*0604*/ 	.word	0x00000000
        /*0608*/ 	.short	0x0101
        /*060a*/ 	.byte	0xff
	.zero		1


	//   ....[80]....
        /*060c*/ 	.word	0x000035b0
        /*0610*/ 	.word	0x000000ff
        /*0614*/ 	.word	0x00000140
        /*0618*/ 	.short	0x0106
        /*061a*/ 	.byte	0x04
	.zero		1


	//   ....[81]....
        /*061c*/ 	.word	0x000035d0
        /*0620*/ 	.word	0x000000ff
        /*0624*/ 	.word	0x00000140
        /*0628*/ 	.short	0x010a
        /*062a*/ 	.byte	0x04
	.zero		1


	//   ....[82]....
        /*062c*/ 	.word	0x00003660
        /*0630*/ 	.word	0x000000ff
        /*0634*/ 	.word	0x00000140
        /*0638*/ 	.short	0x0106
        /*063a*/ 	.byte	0x07
	.zero		1


	//   ....[83]....
        /*063c*/ 	.word	0x000036a0
        /*0640*/ 	.word	0x00000000
        /*0644*/ 	.word	0x00000140
        /*0648*/ 	.short	0x010a
        /*064a*/ 	.byte	0xff
	.zero		1


	//   ....[84]....
        /*064c*/ 	.word	0x00003b90
        /*0650*/ 	.word	0x00000000
        /*0654*/ 	.word	0x00000130
        /*0658*/ 	.short	0x010a
        /*065a*/ 	.byte	0xff
	.zero		1


	//   ....[85]....
        /*065c*/ 	.word	0x00003c90
        /*0660*/ 	.word	0x00000003
        /*0664*/ 	.word	0x00000000
        /*0668*/ 	.short	0x0101
        /*066a*/ 	.byte	0xff
	.zero		1


	//   ....[86]....
        /*066c*/ 	.word	0x00003ca0
        /*0670*/ 	.word	0x000000ff
        /*0674*/ 	.word	0x00000000
        /*0678*/ 	.short	0x010a
        /*067a*/ 	.byte	0x04
	.zero		1


	//   ....[87]....
        /*067c*/ 	.word	0x00003cc0
        /*0680*/ 	.word	0x000000ff
        /*0684*/ 	.word	0x00000160
        /*0688*/ 	.short	0x010a
        /*068a*/ 	.byte	0x12
	.zero		1


	//   ....[88]....
        /*068c*/ 	.word	0x00003da0
        /*0690*/ 	.word	0x000000ff
        /*0694*/ 	.word	0x00000000
        /*0698*/ 	.short	0x010a
        /*069a*/ 	.byte	0x06
	.zero		1


	//   ....[89]....
        /*069c*/ 	.word	0x00003ea0
        /*06a0*/ 	.word	0x000000ff
        /*06a4*/ 	.word	0x00000000
        /*06a8*/ 	.short	0x010a
        /*06aa*/ 	.byte	0x04
	.zero		1


	//   ....[90]....
        /*06ac*/ 	.word	0x00004080
        /*06b0*/ 	.word	0x000000ff
        /*06b4*/ 	.word	0x00000000
        /*06b8*/ 	.short	0x010a
        /*06ba*/ 	.byte	0x04
	.zero		1


	//   ....[91]....
        /*06bc*/ 	.word	0x00004110
        /*06c0*/ 	.word	0x000000ff
        /*06c4*/ 	.word	0x00000000
        /*06c8*/ 	.short	0x010a
        /*06ca*/ 	.byte	0x04
	.zero		1


	//   ....[92]....
        /*06cc*/ 	.word	0x000045e0
        /*06d0*/ 	.word	0x0000000c
        /*06d4*/ 	.word	0x00000130
        /*06d8*/ 	.short	0x010a
        /*06da*/ 	.byte	0xff
	.zero		1


	//   ....[93]....
        /*06dc*/ 	.word	0x00004750
        /*06e0*/ 	.word	0x00000000
        /*06e4*/ 	.word	0x00000000
        /*06e8*/ 	.short	0x0101
        /*06ea*/ 	.byte	0xff
	.zero		1


	//   ....[94]....
        /*06ec*/ 	.word	0x00004be0
        /*06f0*/ 	.word	0x000000ff
        /*06f4*/ 	.word	0x00000128
        /*06f8*/ 	.short	0x010a
        /*06fa*/ 	.byte	0x15
	.zero		1


	//   ....[95]....
        /*06fc*/ 	.word	0x00004d60
        /*0700*/ 	.word	0x000000ff
        /*0704*/ 	.word	0x00000100
        /*0708*/ 	.short	0x010a
        /*070a*/ 	.byte	0x15
	.zero		1


	//   ....[96]....
        /*070c*/ 	.word	0x00004ee0
        /*0710*/ 	.word	0x000000ff
        /*0714*/ 	.word	0x000000e0
        /*0718*/ 	.short	0x010b
        /*071a*/ 	.byte	0x15
	.zero		1


	//   ....[97]....
        /*071c*/ 	.word	0x00004ef0
        /*0720*/ 	.word	0x000000ff
        /*0724*/ 	.word	0x00000000
        /*0728*/ 	.short	0x0101
        /*072a*/ 	.byte	0x06
	.zero		1


	//   ....[98]....
        /*072c*/ 	.word	0x00004f00
        /*0730*/ 	.word	0x000000ff
        /*0734*/ 	.word	0x00000108
        /*0738*/ 	.short	0x010a
        /*073a*/ 	.byte	0x15
	.zero		1


	//   ....[99]....
        /*073c*/ 	.word	0x00005060
        /*0740*/ 	.word	0x000000ff
        /*0744*/ 	.word	0x000000e8
        /*0748*/ 	.short	0x010b
        /*074a*/ 	.byte	0x15
	.zero		1


	//   ....[100]....
        /*074c*/ 	.word	0x00005070
        /*0750*/ 	.word	0x000000ff
        /*0754*/ 	.word	0x00000000
        /*0758*/ 	.short	0x0101
        /*075a*/ 	.byte	0x06
	.zero		1


	//   ....[101]....
        /*075c*/ 	.word	0x00005080
        /*0760*/ 	.word	0x000000ff
        /*0764*/ 	.word	0x00000110
        /*0768*/ 	.short	0x010a
        /*076a*/ 	.byte	0x15
	.zero		1


	//   ....[102]....
        /*076c*/ 	.word	0x000051d0
        /*0770*/ 	.word	0x000000ff
        /*0774*/ 	.word	0x000000f0
        /*0778*/ 	.short	0x010b
        /*077a*/ 	.byte	0x15
	.zero		1


	//   ....[103]....
        /*077c*/ 	.word	0x000051e0
        /*0780*/ 	.word	0x000000ff
        /*0784*/ 	.word	0x00000000
        /*0788*/ 	.short	0x0101
        /*078a*/ 	.byte	0x06
	.zero		1


	//   ....[104]....
        /*078c*/ 	.word	0x000051f0
        /*0790*/ 	.word	0x000000ff
        /*0794*/ 	.word	0x00000118
        /*0798*/ 	.short	0x010a
        /*079a*/ 	.byte	0x15
	.zero		1


	//   ....[105]....
        /*079c*/ 	.word	0x000053f0
        /*07a0*/ 	.word	0x000000ff
        /*07a4*/ 	.word	0x000000f8
        /*07a8*/ 	.short	0x010b
        /*07aa*/ 	.byte	0x15
	.zero		1


	//   ....[106]....
        /*07ac*/ 	.word	0x00005400
        /*07b0*/ 	.word	0x000000ff
        /*07b4*/ 	.word	0x00000000
        /*07b8*/ 	.short	0x0101
        /*07ba*/ 	.byte	0x25
	.zero		1


	//   ....[107]....
        /*07bc*/ 	.word	0x00005430
        /*07c0*/ 	.word	0x000000ff
        /*07c4*/ 	.word	0x00000100
        /*07c8*/ 	.short	0x010a
        /*07ca*/ 	.byte	0x15
	.zero		1


	//   ....[108]....
        /*07cc*/ 	.word	0x00005450
        /*07d0*/ 	.word	0x000000ff
        /*07d4*/ 	.word	0x00000108
        /*07d8*/ 	.short	0x010a
        /*07da*/ 	.byte	0x15
	.zero		1


	//   ....[109]....
        /*07dc*/ 	.word	0x00005470
        /*07e0*/ 	.word	0x000000ff
        /*07e4*/ 	.word	0x00000110
        /*07e8*/ 	.short	0x010a
        /*07ea*/ 	.byte	0x15
	.zero		1


	//   ....[110]....
        /*07ec*/ 	.word	0x000054b0
        /*07f0*/ 	.word	0x00000000
        /*07f4*/ 	.word	0x00000118
        /*07f8*/ 	.short	0x010a
        /*07fa*/ 	.byte	0xff
	.zero		1


	//   ....[111]....
        /*07fc*/ 	.word	0x000057d0
        /*0800*/ 	.word	0x00000003
        /*0804*/ 	.word	0x00000130
        /*0808*/ 	.short	0x010a
        /*080a*/ 	.byte	0xff
	.zero		1


	//   ....[112]....
        /*080c*/ 	.word	0x00005950
        /*0810*/ 	.word	0x00000000
        /*0814*/ 	.word	0x00000000
        /*0818*/ 	.short	0x0101
        /*081a*/ 	.byte	0xff
	.zero		1


	//   ....[113]....
        /*081c*/ 	.word	0x000064b0
        /*0820*/ 	.word	0x00000003
        /*0824*/ 	.word	0x000000e0
        /*0828*/ 	.short	0x010a
        /*082a*/ 	.byte	0xff
	.zero		1


	//   ....[114]....
        /*082c*/ 	.word	0x000064f0
        /*0830*/ 	.word	0x0000004e
        /*0834*/ 	.word	0x00000150
        /*0838*/ 	.short	0x010a
        /*083a*/ 	.byte	0xff
	.zero		1


	//   ....[115]....
        /*083c*/ 	.word	0x00006630
        /*0840*/ 	.word	0x00000003
        /*0844*/ 	.word	0x000000e0
        /*0848*/ 	.short	0x010a
        /*084a*/ 	.byte	0xff
	.zero		1


	//   ....[116]....
        /*084c*/ 	.word	0x00006790
        /*0850*/ 	.word	0x00000000
        /*0854*/ 	.word	0x00000000
        /*0858*/ 	.short	0x0101
        /*085a*/ 	.byte	0xff
	.zero		1


	//   ....[117]....
        /*085c*/ 	.word	0x000067f0
        /*0860*/ 	.word	0x0000004e
        /*0864*/ 	.word	0x00000150
        /*0868*/ 	.short	0x010a
        /*086a*/ 	.byte	0xff
	.zero		1


	//   ....[118]....
        /*086c*/ 	.word	0x00007b80
        /*0870*/ 	.word	0x00000074
        /*0874*/ 	.word	0x000000e0
        /*0878*/ 	.short	0x010a
        /*087a*/ 	.byte	0xff
	.zero		1


	//   ....[119]....
        /*087c*/ 	.word	0x00007c50
        /*0880*/ 	.word	0x00000074
        /*0884*/ 	.word	0x000000e0
        /*0888*/ 	.short	0x010a
        /*088a*/ 	.byte	0xff
	.zero		1


	//   ....[120]....
        /*088c*/ 	.word	0x00007d90
        /*0890*/ 	.word	0x00000003
        /*0894*/ 	.word	0x00000000
        /*0898*/ 	.short	0x0101
        /*089a*/ 	.byte	0xff
	.zero		1


	//   ....[121]....
        /*089c*/ 	.word	0x00009120
        /*08a0*/ 	.word	0x00000000
        /*08a4*/ 	.word	0x000000e0
        /*08a8*/ 	.short	0x010a
        /*08aa*/ 	.byte	0xff
	.zero		1


	//   ....[122]....
        /*08ac*/ 	.word	0x000091f0
        /*08b0*/ 	.word	0x00000000
        /*08b4*/ 	.word	0x000000e0
        /*08b8*/ 	.short	0x010a
        /*08ba*/ 	.byte	0xff
	.zero		1


	//   ....[123]....
        /*08bc*/ 	.word	0x00009350
        /*08c0*/ 	.word	0x00000000
        /*08c4*/ 	.word	0x00000000
        /*08c8*/ 	.short	0x0101
        /*08ca*/ 	.byte	0xff
	.zero		1


	//   ....[124]....
        /*08cc*/ 	.word	0x0000a6f0
        /*08d0*/ 	.word	0x00000000
        /*08d4*/ 	.word	0x000000e0
        /*08d8*/ 	.short	0x010a
        /*08da*/ 	.byte	0xff
	.zero		1


	//   ....[125]....
        /*08dc*/ 	.word	0x0000a7c0
        /*08e0*/ 	.word	0x00000000
        /*08e4*/ 	.word	0x000000e0
        /*08e8*/ 	.short	0x010a
        /*08ea*/ 	.byte	0xff
	.zero		1


	//   ....[126]....
        /*08ec*/ 	.word	0x0000a920
        /*08f0*/ 	.word	0x00000000
        /*08f4*/ 	.word	0x00000000
        /*08f8*/ 	.short	0x0101
        /*08fa*/ 	.byte	0xff
	.zero		1


	//   ....[127]....
        /*08fc*/ 	.word	0x0000ac80
        /*0900*/ 	.word	0x000000ff
        /*0904*/ 	.word	0x00000000
        /*0908*/ 	.short	0x0101
        /*090a*/ 	.byte	0x04
	.zero		1


	//   ....[128]....
        /*090c*/ 	.word	0x0000bea0
        /*0910*/ 	.word	0x00000003
        /*0914*/ 	.word	0x00000180
        /*0918*/ 	.short	0x010a
        /*091a*/ 	.byte	0xff
	.zero		1


	//   ....[129]....
        /*091c*/ 	.word	0x0000bf00
        /*0920*/ 	.word	0x00000000
        /*0924*/ 	.word	0x00000070
        /*0928*/ 	.short	0x010a
        /*092a*/ 	.byte	0xff
	.zero		1


	//   ....[130]....
        /*092c*/ 	.word	0x0000bf60
        /*0930*/ 	.word	0x00000000
        /*0934*/ 	.word	0x00000070
        /*0938*/ 	.short	0x010a
        /*093a*/ 	.byte	0xff
	.zero		1


	//   ....[131]....
        /*093c*/ 	.word	0x0000bfb0
        /*0940*/ 	.word	0x00000003
        /*0944*/ 	.word	0x00000130
        /*0948*/ 	.short	0x010a
        /*094a*/ 	.byte	0xff
	.zero		1


	//   ....[132]....
        /*094c*/ 	.word	0x0000c010
        /*0950*/ 	.word	0x00000000
        /*0954*/ 	.word	0x00000000
        /*0958*/ 	.short	0x010a
        /*095a*/ 	.byte	0xff
	.zero		1


	//   ....[133]....
        /*095c*/ 	.word	0x0000c070
        /*0960*/ 	.word	0x00000000
        /*0964*/ 	.word	0x00000000
        /*0968*/ 	.short	0x010a
        /*096a*/ 	.byte	0xff
	.zero		1


	//   ....[134]....
        /*096c*/ 	.word	0x0000c0d0
        /*0970*/ 	.word	0x00000000
        /*0974*/ 	.word	0x00000000
        /*0978*/ 	.short	0x010a
        /*097a*/ 	.byte	0xff
	.zero		1


	//   ....[135]....
        /*097c*/ 	.word	0x0000c130
        /*0980*/ 	.word	0x00000000
        /*0984*/ 	.word	0x00000000
        /*0988*/ 	.short	0x010a
        /*098a*/ 	.byte	0xff
	.zero		1


	//   ....[136]....
        /*098c*/ 	.word	0x0000c190
        /*0990*/ 	.word	0x00000000
        /*0994*/ 	.word	0x00000000
        /*0998*/ 	.short	0x010a
        /*099a*/ 	.byte	0xff
	.zero		1


	//   ....[137]....
        /*099c*/ 	.word	0x0000c1f0
        /*09a0*/ 	.word	0x00000000
        /*09a4*/ 	.word	0x00000000
        /*09a8*/ 	.short	0x010a
        /*09aa*/ 	.byte	0xff
	.zero		1


	//   ....[138]....
        /*09ac*/ 	.word	0x0000c250
        /*09b0*/ 	.word	0x00000000
        /*09b4*/ 	.word	0x00000000
        /*09b8*/ 	.short	0x010a
        /*09ba*/ 	.byte	0xff
	.zero		1


	//   ....[139]....
        /*09bc*/ 	.word	0x0000c2b0
        /*09c0*/ 	.word	0x00000000
        /*09c4*/ 	.word	0x00000000
        /*09c8*/ 	.short	0x010a
        /*09ca*/ 	.byte	0xff
	.zero		1


	//   ....[140]....
        /*09cc*/ 	.word	0x0000c310
        /*09d0*/ 	.word	0x00000000
        /*09d4*/ 	.word	0x00000000
        /*09d8*/ 	.short	0x010a
        /*09da*/ 	.byte	0xff
	.zero		1


	//   ....[141]....
        /*09dc*/ 	.word	0x0000c370
        /*09e0*/ 	.word	0x00000000
        /*09e4*/ 	.word	0x00000000
        /*09e8*/ 	.short	0x010a
        /*09ea*/ 	.byte	0xff
	.zero		1


	//   ....[142]....
        /*09ec*/ 	.word	0x0000c3d0
        /*09f0*/ 	.word	0x00000000
        /*09f4*/ 	.word	0x00000000
        /*09f8*/ 	.short	0x010a
        /*09fa*/ 	.byte	0xff
	.zero		1


	//   ....[143]....
        /*09fc*/ 	.word	0x0000c430
        /*0a00*/ 	.word	0x00000000
        /*0a04*/ 	.word	0x00000000
        /*0a08*/ 	.short	0x010a
        /*0a0a*/ 	.byte	0xff
	.zero		1


	//   ....[144]....
        /*0a0c*/ 	.word	0x0000c490
        /*0a10*/ 	.word	0x00000000
        /*0a14*/ 	.word	0x00000000
        /*0a18*/ 	.short	0x010a
        /*0a1a*/ 	.byte	0xff
	.zero		1


	//   ....[145]....
        /*0a1c*/ 	.word	0x0000c4e0
        /*0a20*/ 	.word	0x00000002
        /*0a24*/ 	.word	0x00000170
        /*0a28*/ 	.short	0x010a
        /*0a2a*/ 	.byte	0xff
	.zero		1


	//   ....[146]....
        /*0a2c*/ 	.word	0x0000c540
        /*0a30*/ 	.word	0x00000002
        /*0a34*/ 	.word	0x00000140
        /*0a38*/ 	.short	0x010a
        /*0a3a*/ 	.byte	0xff
	.zero		1


	//   ....[147]....
        /*0a3c*/ 	.word	0x0000c590
        /*0a40*/ 	.word	0x00000002
        /*0a44*/ 	.word	0x00000130
        /*0a48*/ 	.short	0x010a
        /*0a4a*/ 	.byte	0xff
	.zero		1


	//   ....[148]....
        /*0a4c*/ 	.word	0x0000c5f0
        /*0a50*/ 	.word	0x00000000
        /*0a54*/ 	.word	0x00000140
        /*0a58*/ 	.short	0x010a
        /*0a5a*/ 	.byte	0xff
	.zero		1


	//   ....[149]....
        /*0a5c*/ 	.word	0x0000c640
        /*0a60*/ 	.word	0x00000000
        /*0a64*/ 	.word	0x00000130
        /*0a68*/ 	.short	0x010a
        /*0a6a*/ 	.byte	0xff
	.zero		1


	//   ....[150]....
        /*0a6c*/ 	.word	0x0000c6a0
        /*0a70*/ 	.word	0x00000003
        /*0a74*/ 	.word	0x00000160
        /*0a78*/ 	.short	0x010a
        /*0a7a*/ 	.byte	0xff
	.zero		1


	//   ....[151]....
        /*0a7c*/ 	.word	0x0000c700
        /*0a80*/ 	.word	0x00000000
        /*0a84*/ 	.word	0x00000000
        /*0a88*/ 	.short	0x010a
        /*0a8a*/ 	.byte	0xff
	.zero		1


	//   ....[152]....
        /*0a8c*/ 	.word	0x0000c760
        /*0a90*/ 	.word	0x00000000
        /*0a94*/ 	.word	0x00000000
        /*0a98*/ 	.short	0x010a
        /*0a9a*/ 	.byte	0xff
	.zero		1


	//   ....[153]....
        /*0a9c*/ 	.word	0x0000c7c0
        /*0aa0*/ 	.word	0x00000000
        /*0aa4*/ 	.word	0x00000000
        /*0aa8*/ 	.short	0x010a
        /*0aaa*/ 	.byte	0xff
	.zero		1


	//   ....[154]....
        /*0aac*/ 	.word	0x0000c810
        /*0ab0*/ 	.word	0x0000000c
        /*0ab4*/ 	.word	0x00000130
        /*0ab8*/ 	.short	0x010a
        /*0aba*/ 	.byte	0xff
	.zero		1


	//   ....[155]....
        /*0abc*/ 	.word	0x0000c870
        /*0ac0*/ 	.word	0x00000000
        /*0ac4*/ 	.word	0x00000128
        /*0ac8*/ 	.short	0x010a
        /*0aca*/ 	.byte	0xff
	.zero		1


	//   ....[156]....
        /*0acc*/ 	.word	0x0000c8d0
        /*0ad0*/ 	.word	0x00000000
        /*0ad4*/ 	.word	0x00000100
        /*0ad8*/ 	.short	0x010a
        /*0ada*/ 	.byte	0xff
	.zero		1


	//   ....[157]....
        /*0adc*/ 	.word	0x0000c930
        /*0ae0*/ 	.word	0x00000000
        /*0ae4*/ 	.word	0x00000108
        /*0ae8*/ 	.short	0x010a
        /*0aea*/ 	.byte	0xff
	.zero		1


	//   ....[158]....
        /*0aec*/ 	.word	0x0000c990
        /*0af0*/ 	.word	0x00000000
        /*0af4*/ 	.word	0x00000110
        /*0af8*/ 	.short	0x010a
        /*0afa*/ 	.byte	0xff
	.zero		1


	//   ....[159]....
        /*0afc*/ 	.word	0x0000c9f0
        /*0b00*/ 	.word	0x00000000
        /*0b04*/ 	.word	0x00000118
        /*0b08*/ 	.short	0x010a
        /*0b0a*/ 	.byte	0xff
	.zero		1


	//   ....[160]....
        /*0b0c*/ 	.word	0x0000ca50
        /*0b10*/ 	.word	0x00000000
        /*0b14*/ 	.word	0x00000100
        /*0b18*/ 	.short	0x010a
        /*0b1a*/ 	.byte	0xff
	.zero		1


	//   ....[161]....
        /*0b1c*/ 	.word	0x0000cab0
        /*0b20*/ 	.word	0x00000000
        /*0b24*/ 	.word	0x00000108
        /*0b28*/ 	.short	0x010a
        /*0b2a*/ 	.byte	0xff
	.zero		1


	//   ....[162]....
        /*0b2c*/ 	.word	0x0000cb10
        /*0b30*/ 	.word	0x00000000
        /*0b34*/ 	.word	0x00000110
        /*0b38*/ 	.short	0x010a
        /*0b3a*/ 	.byte	0xff
	.zero		1


	//   ....[163]....
        /*0b3c*/ 	.word	0x0000cb60
        /*0b40*/ 	.word	0x00000003
        /*0b44*/ 	.word	0x00000130
        /*0b48*/ 	.short	0x010a
        /*0b4a*/ 	.byte	0xff
	.zero		1


	//   ....[164]....
        /*0b4c*/ 	.word	0x0000cbb0
        /*0b50*/ 	.word	0x00000003
        /*0b54*/ 	.word	0x000000e0
        /*0b58*/ 	.short	0x010a
        /*0b5a*/ 	.byte	0xff
	.zero		1


	//   ....[165]....
        /*0b5c*/ 	.word	0x0000cc00
        /*0b60*/ 	.word	0x0000004e
        /*0b64*/ 	.word	0x00000150
        /*0b68*/ 	.short	0x010a
        /*0b6a*/ 	.byte	0xff
	.zero		1


	//   ....[166]....
        /*0b6c*/ 	.word	0x0000cc50
        /*0b70*/ 	.word	0x00000074
        /*0b74*/ 	.word	0x000000e0
        /*0b78*/ 	.short	0x010a
        /*0b7a*/ 	.byte	0xff
	.zero		1


	//   ....[167]....
        /*0b7c*/ 	.word	0x0000cca0
        /*0b80*/ 	.word	0x00000000
        /*0b84*/ 	.word	0x000000e0
        /*0b88*/ 	.short	0x010a
        /*0b8a*/ 	.byte	0xff
	.zero		1


	//   ....[168]....
        /*0b8c*/ 	.word	0x0000ccf0
        /*0b90*/ 	.word	0x00000000
        /*0b94*/ 	.word	0x000000e0
        /*0b98*/ 	.short	0x010a
        /*0b9a*/ 	.byte	0xff
	.zero		1


	//----- nvinfo : EIATTR_NUM_MBARRIERS
	.align		4
.L_48:
        /*0b9c*/ 	.byte	0x03, 0x38
        /*0b9e*/ 	.short	0x0032


	//----- nvinfo : EIATTR_EXIT_INSTR_OFFSETS
	.align		4
        /*0ba0*/ 	.byte	0x04, 0x1c
        /*0ba2*/ 	.short	(.L_50 - .L_49)


	//   ....[0]....
.L_49:
        /*0ba4*/ 	.word	0x00003180


	//   ....[1]....
        /*0ba8*/ 	.word	0x00003670


	//   ....[2]....
        /*0bac*/ 	.word	0x000036d0


	//   ....[3]....
        /*0bb0*/ 	.word	0x00004370


	//   ....[4]....
        /*0bb4*/ 	.word	0x000054e0


	//   ....[5]....
        /*0bb8*/ 	.word	0x00005520


	//   ....[6]....
        /*0bbc*/ 	.word	0x0000be90


	//----- nvinfo : EIATTR_MAX_THREADS
	.align		4
.L_50:
        /*0bc0*/ 	.byte	0x04, 0x05
        /*0bc2*/ 	.short	(.L_52 - .L_51)
.L_51:
        /*0bc4*/ 	.word	0x00000100
        /*0bc8*/ 	.word	0x00000001
        /*0bcc*/ 	.word	0x00000001


	//----- nvinfo : EIATTR_CRS_STACK_SIZE
	.align		4
.L_52:
        /*0bd0*/ 	.byte	0x04, 0x1e
        /*0bd2*/ 	.short	(.L_54 - .L_53)
.L_53:
        /*0bd4*/ 	.word	0x00000000


	//----- nvinfo : EIATTR_CBANK_PARAM_SIZE
	.align		4
.L_54:
        /*0bd8*/ 	.byte	0x03, 0x19
        /*0bda*/ 	.short	0x0800


	//----- nvinfo : EIATTR_PARAM_CBANK
	.align		4
        /*0bdc*/ 	.byte	0x04, 0x0a
        /*0bde*/ 	.short	(.L_56 - .L_55)
	.align		4
.L_55:
        /*0be0*/ 	.word	index@(.nv.constant0._ZN7cutlass13device_kernelINS_4gemm6kernel13GemmUniversalIN4cute5tupleIJiiiiEEENS1_10collective13CollectiveMmaINS1_35MainloopSm100TmaUmmaWarpSpecializedILi14ELi2ELi2ENS5_IJNS4_1CILi1EEENSA_ILi8EEESB_EEEEENS5_IJNSA_ILi128EEENSA_ILi256EEENSA_ILi32EEEEEEaNS5_IJlSB_lEEEaSJ_NS4_8TiledMMAINS4_8MMA_AtomIJNS4_15SM100_MMA_S8_SSIaaiLi128ELi256ELNS4_4UMMA5MajorE0ELSO_0ELNSN_8SaturateE0EEEEEENS4_6LayoutINS5_IJSB_SB_SB_EEENS5_IJNSA_ILi0EEESU_SU_EEEEENS5_IJNS4_10UnderscoreESX_SX_EEEEENS4_23SM90_TMA_LOAD_MULTICASTENS4_14ComposedLayoutINS4_7SwizzleILi1ELi4ELi3EEENS4_18smem_ptr_flag_bitsILi8EEENSS_INS5_IJSC_SH_EEENS5_IJSH_SB_EEEEEEEvNS4_8identityENS4_13SM90_TMA_LOADES19_vS1A_EENS_8epilogue10collective18CollectiveEpilogueINS1D_23Sm100TmaWarpSpecializedILi4ELi2ELi64ELb0ELb0EEEJSI_NS5_IJNSS_ISF_SB_EENSS_INSA_ILi64EEESB_EEEEEaSJ_aSJ_NS1D_6fusion15FusionCallbacksIS1H_NS1M_17LinearCombinationIaiaiLNS_15FloatRoundStyleE2EEESI_S1L_JEEENS4_5SM1004TMEM4LOAD26SM100_TMEM_LOAD_32dp32b64xES1B_NS11_INS12_ILi2ELi4ELi3EEES15_NSS_INS5_IJSC_S1J_EEENS5_IJS1J_SB_EEEEEEENS4_39AutoVectorizingCopyWithAssumedAlignmentILi128EEENS4_14SM90_TMA_STOREES20_S22_S22_EEEvvEEEEvNT_6ParamsE)
        /*0be4*/ 	.short	0x0380
        /*0be6*/ 	.short	0x0800


	//----- nvinfo : EIATTR_SW_WAR
	.align		4
.L_56:
        /*0be8*/ 	.byte	0x04, 0x36
        /*0bea*/ 	.short	(.L_58 - .L_57)
.L_57:
        /*0bec*/ 	.word	0x00000008
.L_58:


//--------------------- .nv.callgraph             --------------------------
	.section	.nv.callgraph,"",@"SHT_CUDA_CALLGRAPH"
	.align	4
	.sectionentsize	8
	.align		4
        /*0000*/ 	.word	0x00000000
	.align		4
        /*0004*/ 	.word	0xffffffff
	.align		4
        /*0008*/ 	.word	index@(_ZN7cutlass13device_kernelINS_4gemm6kernel13GemmUniversalIN4cute5tupleIJiiiiEEENS1_10collective13CollectiveMmaINS1_35MainloopSm100TmaUmmaWarpSpecializedILi14ELi2ELi2ENS5_IJNS4_1CILi1EEENSA_ILi8EEESB_EEEEENS5_IJNSA_ILi128EEENSA_ILi256EEENSA_ILi32EEEEEEaNS5_IJlSB_lEEEaSJ_NS4_8TiledMMAINS4_8MMA_AtomIJNS4_15SM100_MMA_S8_SSIaaiLi128ELi256ELNS4_4UMMA5MajorE0ELSO_0ELNSN_8SaturateE0EEEEEENS4_6LayoutINS5_IJSB_SB_SB_EEENS5_IJNSA_ILi0EEESU_SU_EEEEENS5_IJNS4_10UnderscoreESX_SX_EEEEENS4_23SM90_TMA_LOAD_MULTICASTENS4_14ComposedLayoutINS4_7SwizzleILi1ELi4ELi3EEENS4_18smem_ptr_flag_bitsILi8EEENSS_INS5_IJSC_SH_EEENS5_IJSH_SB_EEEEEEEvNS4_8identityENS4_13SM90_TMA_LOADES19_vS1A_EENS_8epilogue10collective18CollectiveEpilogueINS1D_23Sm100TmaWarpSpecializedILi4ELi2ELi64ELb0ELb0EEEJSI_NS5_IJNSS_ISF_SB_EENSS_INSA_ILi64EEESB_EEEEEaSJ_aSJ_NS1D_6fusion15FusionCallbacksIS1H_NS1M_17LinearCombinationIaiaiLNS_15FloatRoundStyleE2EEESI_S1L_JEEENS4_5SM1004TMEM4LOAD26SM100_TMEM_LOAD_32dp32b64xES1B_NS11_INS12_ILi2ELi4ELi3EEES15_NSS_INS5_IJSC_S1J_EEENS5_IJS1J_SB_EEEEEEENS4_39AutoVectorizingCopyWithAssumedAlignmentILi128EEENS4_14SM90_TMA_STOREES20_S22_S22_EEEvvEEEEvNT_6ParamsE)
	.align		4
        /*000c*/ 	.word	index@(__assertfail)
	.align		4
        /*0010*/ 	.word	0x00000000
	.align		4
        /*0014*/ 	.word	0xfffffffe
	.align		4
        /*0018*/ 	.word	0x00000000
	.align		4
        /*001c*/ 	.word	0xfffffffd
	.align		4
        /*0020*/ 	.word	0x00000000
	.align		4
        /*0024*/ 	.word	0xfffffffc


//--------------------- .nv.constant4             --------------------------
	.section	.nv.constant4,"a",@progbits
	.align	8
	.align		8
.nv.constant4:
        /*0000*/ 	.dword	__assertfail
	.align		8
        /*0008*/ 	.dword	__unnamed_1
	.align		8
        /*0010*/ 	.dword	__unnamed_2
	.align		8
        /*0018*/ 	.dword	__unnamed_3
	.align		8
        /*0020*/ 	.dword	_ZN40_INTERNAL_af603d46_4_k_cu_1d06205e_264114cuda3std3__45__cpo5beginE
	.align		8
        /*0028*/ 	.dword	_ZN40_INTERNAL_af603d46_4_k_cu_1d06205e_264114cuda3std3__45__cpo3endE
	.align		8
        /*0030*/ 	.dword	_ZN40_INTERNAL_af603d46_4_k_cu_1d06205e_264114cuda3std3__45__cpo6cbeginE
	.align		8
        /*0038*/ 	.dword	_ZN40_INTERNAL_af603d46_4_k_cu_1d06205e_264114cuda3std3__45__cpo4cendE
	.align		8
        /*0040*/ 	.dword	_ZN40_INTERNAL_af603d46_4_k_cu_1d06205e_264114cuda3std3__442_GLOBAL__N__af603d46_4_k_cu_1d06205e_264116ignoreE
	.align		8
        /*0048*/ 	.dword	_ZN40_INTERNAL_af603d46_4_k_cu_1d06205e_264114cuda3std3__419piecewise_constructE
	.align		8
        /*0050*/ 	.dword	_ZN40_INTERNAL_af603d46_4_k_cu_1d06205e_264114cuda3std3__48in_placeE
	.align		8
        /*0058*/ 	.dword	_ZN40_INTERNAL_af603d46_4_k_cu_1d06205e_264114cuda3std6ranges3__45__cpo4swapE
	.align		8
        /*0060*/ 	.dword	_ZN40_INTERNAL_af603d46_4_k_cu_1d06205e_264114cuda3std6ranges3__45__cpo9iter_moveE
	.align		8
        /*0068*/ 	.dword	_ZN40_INTERNAL_af603d46_4_k_cu_1d06205e_264114cute7productE
	.align		8
        /*0070*/ 	.dword	_ZN40_INTERNAL_af603d46_4_k_cu_1d06205e_264114cute1_E
	.align		8
        /*0078*/ 	.dword	$str$25
	.align		8
        /*0080*/ 	.dword	$str$26
	.align		8
        /*0088*/ 	.dword	$str$27
	.align		8
        /*0090*/ 	.dword	$str$28


//--------------------- .text._ZN7cutlass13device_kernelINS_4gemm6kernel13GemmUniversalIN4cute5tupleIJiiiiEEENS1_10collective13CollectiveMmaINS1_35MainloopSm100TmaUmmaWarpSpecializedILi14ELi2ELi2ENS5_IJNS4_1CILi1EEENSA_ILi8EEESB_EEEEENS5_IJNSA_ILi128EEENSA_ILi256EEENSA_ILi32EEEEEEaNS5_IJlSB_lEEEaSJ_NS4_8TiledMMAINS4_8MMA_AtomIJNS4_15SM100_MMA_S8_SSIaaiLi128ELi256ELNS4_4UMMA5MajorE0ELSO_0ELNSN_8SaturateE0EEEEEENS4_6LayoutINS5_IJSB_SB_SB_EEENS5_IJNSA_ILi0EEESU_SU_EEEEENS5_IJNS4_10UnderscoreESX_SX_EEEEENS4_23SM90_TMA_LOAD_MULTICASTENS4_14ComposedLayoutINS4_7SwizzleILi1ELi4ELi3EEENS4_18smem_ptr_flag_bitsILi8EEENSS_INS5_IJSC_SH_EEENS5_IJSH_SB_EEEEEEEvNS4_8identityENS4_13SM90_TMA_LOADES19_vS1A_EENS_8epilogue10collective18CollectiveEpilogueINS1D_23Sm100TmaWarpSpecializedILi4ELi2ELi64ELb0ELb0EEEJSI_NS5_IJNSS_ISF_SB_EENSS_INSA_ILi64EEESB_EEEEEaSJ_aSJ_NS1D_6fusion15FusionCallbacksIS1H_NS1M_17LinearCombinationIaiaiLNS_15FloatRoundStyleE2EEESI_S1L_JEEENS4_5SM1004TMEM4LOAD26SM100_TMEM_LOAD_32dp32b64xES1B_NS11_INS12_ILi2ELi4ELi3EEES15_NSS_INS5_IJSC_S1J_EEENS5_IJS1J_SB_EEEEEEENS4_39AutoVectorizingCopyWithAssumedAlignmentILi128EEENS4_14SM90_TMA_STOREES20_S22_S22_EEEvvEEEEvNT_6ParamsE --------------------------
	.section	.text._ZN7cutlass13device_kernelINS_4gemm6kernel13GemmUniversalIN4cute5tupleIJiiiiEEENS1_10collective13CollectiveMmaINS1_35MainloopSm100TmaUmmaWarpSpecializedILi14ELi2ELi2ENS5_IJNS4_1CILi1EEENSA_ILi8EEESB_EEEEENS5_IJNSA_ILi128EEENSA_ILi256EEENSA_ILi32EEEEEEaNS5_IJlSB_lEEEaSJ_NS4_8TiledMMAINS4_8MMA_AtomIJNS4_15SM100_MMA_S8_SSIaaiLi128ELi256ELNS4_4UMMA5MajorE0ELSO_0ELNSN_8SaturateE0EEEEEENS4_6LayoutINS5_IJSB_SB_SB_EEENS5_IJNSA_ILi0EEESU_SU_EEEEENS5_IJNS4_10UnderscoreESX_SX_EEEEENS4_23SM90_TMA_LOAD_MULTICASTENS4_14ComposedLayoutINS4_7SwizzleILi1ELi4ELi3EEENS4_18smem_ptr_flag_bitsILi8EEENSS_INS5_IJSC_SH_EEENS5_IJSH_SB_EEEEEEEvNS4_8identityENS4_13SM90_TMA_LOADES19_vS1A_EENS_8epilogue10collective18CollectiveEpilogueINS1D_23Sm100TmaWarpSpecializedILi4ELi2ELi64ELb0ELb0EEEJSI_NS5_IJNSS_ISF_SB_EENSS_INSA_ILi64EEESB_EEEEEaSJ_aSJ_NS1D_6fusion15FusionCallbacksIS1H_NS1M_17LinearCombinationIaiaiLNS_15FloatRoundStyleE2EEESI_S1L_JEEENS4_5SM1004TMEM4LOAD26SM100_TMEM_LOAD_32dp32b64xES1B_NS11_INS12_ILi2ELi4ELi3EEES15_NSS_INS5_IJSC_S1J_EEENS5_IJS1J_SB_EEEEEEENS4_39AutoVectorizingCopyWithAssumedAlignmentILi128EEENS4_14SM90_TMA_STOREES20_S22_S22_EEEvvEEEEvNT_6ParamsE,"ax",@progbits
	.align	128
.text._ZN7cutlass13device_kernelINS_4gemm6kernel13GemmUniversalIN4cute5tupleIJiiiiEEENS1_10collective13CollectiveMmaINS1_35MainloopSm100TmaUmmaWarpSpecializedILi14ELi2ELi2ENS5_IJNS4_1CILi1EEENSA_ILi8EEESB_EEEEENS5_IJNSA_ILi128EEENSA_ILi256EEENSA_ILi32EEEEEEaNS5_IJlSB_lEEEaSJ_NS4_8TiledMMAINS4_8MMA_AtomIJNS4_15SM100_MMA_S8_SSIaaiLi128ELi256ELNS4_4UMMA5MajorE0ELSO_0ELNSN_8SaturateE0EEEEEENS4_6LayoutINS5_IJSB_SB_SB_EEENS5_IJNSA_ILi0EEESU_SU_EEEEENS5_IJNS4_10UnderscoreESX_SX_EEEEENS4_23SM90_TMA_LOAD_MULTICASTENS4_14ComposedLayoutINS4_7SwizzleILi1ELi4ELi3EEENS4_18smem_ptr_flag_bitsILi8EEENSS_INS5_IJSC_SH_EEENS5_IJSH_SB_EEEEEEEvNS4_8identityENS4_13SM90_TMA_LOADES19_vS1A_EENS_8epilogue10collective18CollectiveEpilogueINS1D_23Sm100TmaWarpSpecializedILi4ELi2ELi64ELb0ELb0EEEJSI_NS5_IJNSS_ISF_SB_EENSS_INSA_ILi64EEESB_EEEEEaSJ_aSJ_NS1D_6fusion15FusionCallbacksIS1H_NS1M_17LinearCombinationIaiaiLNS_15FloatRoundStyleE2EEESI_S1L_JEEENS4_5SM1004TMEM4LOAD26SM100_TMEM_LOAD_32dp32b64xES1B_NS11_INS12_ILi2ELi4ELi3EEES15_NSS_INS5_IJSC_S1J_EEENS5_IJS1J_SB_EEEEEEENS4_39AutoVectorizingCopyWithAssumedAlignmentILi128EEENS4_14SM90_TMA_STOREES20_S22_S22_EEEvvEEEEvNT_6ParamsE:
        .type           _ZN7cutlass13device_kernelINS_4gemm6kernel13GemmUniversalIN4cute5tupleIJiiiiEEENS1_10collective13CollectiveMmaINS1_35MainloopSm100TmaUmmaWarpSpecializedILi14ELi2ELi2ENS5_IJNS4_1CILi1EEENSA_ILi8EEESB_EEEEENS5_IJNSA_ILi128EEENSA_ILi256EEENSA_ILi32EEEEEEaNS5_IJlSB_lEEEaSJ_NS4_8TiledMMAINS4_8MMA_AtomIJNS4_15SM100_MMA_S8_SSIaaiLi128ELi256ELNS4_4UMMA5MajorE0ELSO_0ELNSN_8SaturateE0EEEEEENS4_6LayoutINS5_IJSB_SB_SB_EEENS5_IJNSA_ILi0EEESU_SU_EEEEENS5_IJNS4_10UnderscoreESX_SX_EEEEENS4_23SM90_TMA_LOAD_MULTICASTENS4_14ComposedLayoutINS4_7SwizzleILi1ELi4ELi3EEENS4_18smem_ptr_flag_bitsILi8EEENSS_INS5_IJSC_SH_EEENS5_IJSH_SB_EEEEEEEvNS4_8identityENS4_13SM90_TMA_LOADES19_vS1A_EENS_8epilogue10collective18CollectiveEpilogueINS1D_23Sm100TmaWarpSpecializedILi4ELi2ELi64ELb0ELb0EEEJSI_NS5_IJNSS_ISF_SB_EENSS_INSA_ILi64EEESB_EEEEEaSJ_aSJ_NS1D_6fusion15FusionCallbacksIS1H_NS1M_17LinearCombinationIaiaiLNS_15FloatRoundStyleE2EEESI_S1L_JEEENS4_5SM1004TMEM4LOAD26SM100_TMEM_LOAD_32dp32b64xES1B_NS11_INS12_ILi2ELi4ELi3EEES15_NSS_INS5_IJSC_S1J_EEENS5_IJS1J_SB_EEEEEEENS4_39AutoVectorizingCopyWithAssumedAlignmentILi128EEENS4_14SM90_TMA_STOREES20_S22_S22_EEEvvEEEEvNT_6ParamsE,@function
        .size           _ZN7cutlass13device_kernelINS_4gemm6kernel13GemmUniversalIN4cute5tupleIJiiiiEEENS1_10collective13CollectiveMmaINS1_35MainloopSm100TmaUmmaWarpSpecializedILi14ELi2ELi2ENS5_IJNS4_1CILi1EEENSA_ILi8EEESB_EEEEENS5_IJNSA_ILi128EEENSA_ILi256EEENSA_ILi32EEEEEEaNS5_IJlSB_lEEEaSJ_NS4_8TiledMMAINS4_8MMA_AtomIJNS4_15SM100_MMA_S8_SSIaaiLi128ELi256ELNS4_4UMMA5MajorE0ELSO_0ELNSN_8SaturateE0EEEEEENS4_6LayoutINS5_IJSB_SB_SB_EEENS5_IJNSA_ILi0EEESU_SU_EEEEENS5_IJNS4_10UnderscoreESX_SX_EEEEENS4_23SM90_TMA_LOAD_MULTICASTENS4_14ComposedLayoutINS4_7SwizzleILi1ELi4ELi3EEENS4_18smem_ptr_flag_bitsILi8EEENSS_INS5_IJSC_SH_EEENS5_IJSH_SB_EEEEEEEvNS4_8identityENS4_13SM90_TMA_LOADES19_vS1A_EENS_8epilogue10collective18CollectiveEpilogueINS1D_23Sm100TmaWarpSpecializedILi4ELi2ELi64ELb0ELb0EEEJSI_NS5_IJNSS_ISF_SB_EENSS_INSA_ILi64EEESB_EEEEEaSJ_aSJ_NS1D_6fusion15FusionCallbacksIS1H_NS1M_17LinearCombinationIaiaiLNS_15FloatRoundStyleE2EEESI_S1L_JEEENS4_5SM1004TMEM4LOAD26SM100_TMEM_LOAD_32dp32b64xES1B_NS11_INS12_ILi2ELi4ELi3EEES15_NSS_INS5_IJSC_S1J_EEENS5_IJS1J_SB_EEEEEEENS4_39AutoVectorizingCopyWithAssumedAlignmentILi128EEENS4_14SM90_TMA_STOREES20_S22_S22_EEEvvEEEEvNT_6ParamsE,(.L_x_202 - _ZN7cutlass13device_kernelINS_4gemm6kernel13GemmUniversalIN4cute5tupleIJiiiiEEENS1_10collective13CollectiveMmaINS1_35MainloopSm100TmaUmmaWarpSpecializedILi14ELi2ELi2ENS5_IJNS4_1CILi1EEENSA_ILi8EEESB_EEEEENS5_IJNSA_ILi128EEENSA_ILi256EEENSA_ILi32EEEEEEaNS5_IJlSB_lEEEaSJ_NS4_8TiledMMAINS4_8MMA_AtomIJNS4_15SM100_MMA_S8_SSIaaiLi128ELi256ELNS4_4UMMA5MajorE0ELSO_0ELNSN_8SaturateE0EEEEEENS4_6LayoutINS5_IJSB_SB_SB_EEENS5_IJNSA_ILi0EEESU_SU_EEEEENS5_IJNS4_10UnderscoreESX_SX_EEEEENS4_23SM90_TMA_LOAD_MULTICASTENS4_14ComposedLayoutINS4_7SwizzleILi1ELi4ELi3EEENS4_18smem_ptr_flag_bitsILi8EEENSS_INS5_IJSC_SH_EEENS5_IJSH_SB_EEEEEEEvNS4_8identityENS4_13SM90_TMA_LOADES19_vS1A_EENS_8epilogue10collective18CollectiveEpilogueINS1D_23Sm100TmaWarpSpecializedILi4ELi2ELi64ELb0ELb0EEEJSI_NS5_IJNSS_ISF_SB_EENSS_INSA_ILi64EEESB_EEEEEaSJ_aSJ_NS1D_6fusion15FusionCallbacksIS1H_NS1M_17LinearCombinationIaiaiLNS_15FloatRoundStyleE2EEESI_S1L_JEEENS4_5SM1004TMEM4LOAD26SM100_TMEM_LOAD_32dp32b64xES1B_NS11_INS12_ILi2ELi4ELi3EEES15_NSS_INS5_IJSC_S1J_EEENS5_IJS1J_SB_EEEEEEENS4_39AutoVectorizingCopyWithAssumedAlignmentILi128EEENS4_14SM90_TMA_STOREES20_S22_S22_EEEvvEEEEvNT_6ParamsE)
        .other          _ZN7cutlass13device_kernelINS_4gemm6kernel13GemmUniversalIN4cute5tupleIJiiiiEEENS1_10collective13CollectiveMmaINS1_35MainloopSm100TmaUmmaWarpSpecializedILi14ELi2ELi2ENS5_IJNS4_1CILi1EEENSA_ILi8EEESB_EEEEENS5_IJNSA_ILi128EEENSA_ILi256EEENSA_ILi32EEEEEEaNS5_IJlSB_lEEEaSJ_NS4_8TiledMMAINS4_8MMA_AtomIJNS4_15SM100_MMA_S8_SSIaaiLi128ELi256ELNS4_4UMMA5MajorE0ELSO_0ELNSN_8SaturateE0EEEEEENS4_6LayoutINS5_IJSB_SB_SB_EEENS5_IJNSA_ILi0EEESU_SU_EEEEENS5_IJNS4_10UnderscoreESX_SX_EEEEENS4_23SM90_TMA_LOAD_MULTICASTENS4_14ComposedLayoutINS4_7SwizzleILi1ELi4ELi3EEENS4_18smem_ptr_flag_bitsILi8EEENSS_INS5_IJSC_SH_EEENS5_IJSH_SB_EEEEEEEvNS4_8identityENS4_13SM90_TMA_LOADES19_vS1A_EENS_8epilogue10collective18CollectiveEpilogueINS1D_23Sm100TmaWarpSpecializedILi4ELi2ELi64ELb0ELb0EEEJSI_NS5_IJNSS_ISF_SB_EENSS_INSA_ILi64EEESB_EEEEEaSJ_aSJ_NS1D_6fusion15FusionCallbacksIS1H_NS1M_17LinearCombinationIaiaiLNS_15FloatRoundStyleE2EEESI_S1L_JEEENS4_5SM1004TMEM4LOAD26SM100_TMEM_LOAD_32dp32b64xES1B_NS11_INS12_ILi2ELi4ELi3EEES15_NSS_INS5_IJSC_S1J_EEENS5_IJS1J_SB_EEEEEEENS4_39AutoVectorizingCopyWithAssumedAlignmentILi128EEENS4_14SM90_TMA_STOREES20_S22_S22_EEEvvEEEEvNT_6ParamsE,@"STO_CUDA_ENTRY STV_DEFAULT"
_ZN7cutlass13device_kernelINS_4gemm6kernel13GemmUniversalIN4cute5tupleIJiiiiEEENS1_10collective13CollectiveMmaINS1_35MainloopSm100TmaUmmaWarpSpecializedILi14ELi2ELi2ENS5_IJNS4_1CILi1EEENSA_ILi8EEESB_EEEEENS5_IJNSA_ILi128EEENSA_ILi256EEENSA_ILi32EEEEEEaNS5_IJlSB_lEEEaSJ_NS4_8TiledMMAINS4_8MMA_AtomIJNS4_15SM100_MMA_S8_SSIaaiLi128ELi256ELNS4_4UMMA5MajorE0ELSO_0ELNSN_8SaturateE0EEEEEENS4_6LayoutINS5_IJSB_SB_SB_EEENS5_IJNSA_ILi0EEESU_SU_EEEEENS5_IJNS4_10UnderscoreESX_SX_EEEEENS4_23SM90_TMA_LOAD_MULTICASTENS4_14ComposedLayoutINS4_7SwizzleILi1ELi4ELi3EEENS4_18smem_ptr_flag_bitsILi8EEENSS_INS5_IJSC_SH_EEENS5_IJSH_SB_EEEEEEEvNS4_8identityENS4_13SM90_TMA_LOADES19_vS1A_EENS_8epilogue10collective18CollectiveEpilogueINS1D_23Sm100TmaWarpSpecializedILi4ELi2ELi64ELb0ELb0EEEJSI_NS5_IJNSS_ISF_SB_EENSS_INSA_ILi64EEESB_EEEEEaSJ_aSJ_NS1D_6fusion15FusionCallbacksIS1H_NS1M_17LinearCombinationIaiaiLNS_15FloatRoundStyleE2EEESI_S1L_JEEENS4_5SM1004TMEM4LOAD26SM100_TMEM_LOAD_32dp32b64xES1B_NS11_INS12_ILi2ELi4ELi3EEES15_NSS_INS5_IJSC_S1J_EEENS5_IJS1J_SB_EEEEEEENS4_39AutoVectorizingCopyWithAssumedAlignmentILi128EEENS4_14SM90_TMA_STOREES20_S22_S22_EEEvvEEEEvNT_6ParamsE:
[----:B------:R-:W1:Y:S01]  /*0000*/  LDC R1, c[0x0][0x37c] ;  /* 0x0000df00ff017b82 */ /* 0x000e620000000800 */
[----:B------:R-:W2:Y:S01]  /*0010*/  S2R R154, SR_TID.X ;  /* 0x00000000009a7919 */ /* 0x000ea20000002100 */
[----:B------:R-:W3:Y:S01]  /*0020*/  LDCU.64 UR8, c[0x0][0x890] ;  /* 0x00011200ff0877ac */ /* 0x000ee20008000a00 */
[----:B------:R-:W-:Y:S02]  /*0030*/  PRMT R140, RZ, 0x7610, R140 ;  /* 0x00007610ff8c7816 */ /* 0x000fe4000000008c */
[----:B------:R-:W-:Y:S01]  /*0040*/  ELECT P3, URZ, PT ;  /* 0x0000000000ff782f */ /* 0x000fe20003860000 */
[----:B---3--:R-:W-:-:S04]  /*0050*/  UISETP.NE.U32.AND UP0, UPT, UR8, URZ, UPT ;  /* 0x000000ff0800728c */ /* 0x008fc8000bf05070 */
[----:B------:R-:W-:Y:S01]  /*0060*/  UISETP.NE.AND.EX UP0, UPT, UR9, URZ, UPT, UP0 ;  /* 0x000000ff0900728c */ /* 0x000fe2000bf05300 */
[----:B--2---:R-:W-:-:S05]  /*0070*/  SHF.R.U32.HI R141, RZ, 0x5, R154 ;  /* 0x00000005ff8d7819 */ /* 0x004fca000001169a */
[----:B------:R-:W2:Y:S02]  /*0080*/  SHFL.IDX PT, R0, R141, RZ, 0x1f ;  /* 0x00001fff8d007589 */ /* 0x000ea400000e0000 */
[----:B--2---:R-:W-:Y:S01]  /*0090*/  R2UR UR17, R0 ;  /* 0x00000000001172ca */ /* 0x004fe200000e0000 */
[----:B-1----:R-:W-:-:S14]  /*00a0*/  BRA.U UP0, `(.L_x_0) ;  /* 0x0000000100307547 */ /* 0x002fdc000b800000 */
[----:B------:R-:W1:Y:S02]  /*00b0*/  LDCU.64 UR4, c[0x0][0x888] ;  /* 0x00011100ff0477ac */ /* 0x000e640008000a00 */
[----:B-1----:R-:W-:-:S04]  /*00c0*/  UISETP.NE.U32.AND UP0, UPT, UR4, URZ, UPT ;  /* 0x000000ff0400728c */ /* 0x002fc8000bf05070 */
[----:B------:R-:W-:-:S09]  /*00d0*/  UISETP.NE.AND.EX UP0, UPT, UR5, URZ, UPT, UP0 ;  /* 0x000000ff0500728c */ /* 0x000fd2000bf05300 */
[----:B------:R-:W-:Y:S05]  /*00e0*/  BRA.U !UP0, `(.L_x_1) ;  /* 0x0000000108147547 */ /* 0x000fea000b800000 */
[----:B------:R-:W1:Y:S01]  /*00f0*/  LDC.64 R72, c[0x0][0x888] ;  /* 0x00022200ff487b82 */ /* 0x000e620000000a00 */
[----:B------:R-:W1:Y:S02]  /*0100*/  LDCU.64 UR4, c[0x0][0x358] ;  /* 0x00006b00ff0477ac */ /* 0x000e640008000a00 */
[----:B-1----:R1:W5:Y:S01]  /*0110*/  LDG.E R72, desc[UR4][R72.64] ;  /* 0x0000000448487981 */ /* 0x002362000c1e1900 */
[----:B------:R-:W-:Y:S01]  /*0120*/  HFMA2 R140, -RZ, RZ, 0, 5.9604644775390625e-08 ;  /* 0x00000001ff8c7431 */ /* 0x000fe200000001ff */
[----:B------:R-:W-:Y:S05]  /*0130*/  BRA `(.L_x_0) ;  /* 0x00000000000c7947 */ /* 0x000fea0003800000 */
.L_x_1:
[----:B------:R-:W1:Y:S01]  /*0140*/  LDCU UR4, c[0x0][0x880] ;  /* 0x00011000ff0477ac */ /* 0x000e620008000800 */
[----:B------:R-:W-:Y:S01]  /*0150*/  HFMA2 R140, -RZ, RZ, 0, 5.9604644775390625e-08 ;  /* 0x00000001ff8c7431 */ /* 0x000fe200000001ff */
[----:B-1----:R-:W-:-:S07]  /*0160*/  MOV R72, UR4 ;  /* 0x0000000400487c02 */ /* 0x002fce0008000f00 */
.L_x_0:
[----:B------:R-:W2:Y:S02]  /*0170*/  LDCU.64 UR4, c[0x0][0x8b0] ;  /* 0x00011600ff0477ac */ /* 0x000ea40008000a00 */
[----:B--2---:R-:W-:-:S04]  /*0180*/  UISETP.NE.U32.AND UP0, UPT, UR4, URZ, UPT ;  /* 0x000000ff0400728c */ /* 0x004fc8000bf05070 */
[----:B------:R-:W-:-:S09]  /*0190*/  UISETP.NE.AND.EX UP0, UPT, UR5, URZ, UPT, UP0 ;  /* 0x000000ff0500728c */ /* 0x000fd2000bf05300 */
[----:B------:R-:W-:Y:S05]  /*01a0*/  BRA.U UP0, `(.L_x_2) ;  /* 0x0000000100287547 */ /* 0x000fea000b800000 */
[----:B------:R-:W2:Y:S02]  /*01b0*/  LDCU.64 UR4, c[0x0][0x8a8] ;  /* 0x00011500ff0477ac */ /* 0x000ea40008000a00 */
[----:B--2---:R-:W-:-:S04]  /*01c0*/  UISETP.NE.U32.AND UP0, UPT, UR4, URZ, UPT ;  /* 0x000000ff0400728c */ /* 0x004fc8000bf05070 */
[----:B------:R-:W-:-:S09]  /*01d0*/  UISETP.NE.AND.EX UP0, UPT, UR5, URZ, UPT, UP0 ;  /* 0x000000ff0500728c */ /* 0x000fd2000bf05300 */
[----:B------:R-:W-:Y:S05]  /*01e0*/  BRA.U !UP0, `(.L_x_3) ;  /* 0x0000000108107547 */ /* 0x000fea000b800000 */
[----:B------:R-:W2:Y:S01]  /*01f0*/  LDC.64 R70, c[0x0][0x8a8] ;  /* 0x00022a00ff467b82 */ /* 0x000ea20000000a00 */
[----:B------:R-:W2:Y:S02]  /*0200*/  LDCU.64 UR4, c[0x0][0x358] ;  /* 0x00006b00ff0477ac */ /* 0x000ea40008000a00 */
[----:B--2---:R2:W5:Y:S01]  /*0210*/  LDG.E R70, desc[UR4][R70.64] ;  /* 0x0000000446467981 */ /* 0x004562000c1e1900 */
[----:B------:R-:W-:Y:S05]  /*0220*/  BRA `(.L_x_2) ;  /* 0x0000000000087947 */ /* 0x000fea0003800000 */
.L_x_3:
[----:B------:R-:W2:Y:S02]  /*0230*/  LDCU UR4, c[0x0][0x8a0] ;  /* 0x00011400ff0477ac */ /* 0x000ea40008000800 */
[----:B--2---:R-:W-:Y:S02]  /*0240*/  MOV R70, UR4 ;  /* 0x0000000400467c02 */ /* 0x004fe40008000f00 */
.L_x_2:
[----:B------:R-:W-:Y:S01]  /*0250*/  IMAD.U32 R0, RZ, RZ, UR17 ;  /* 0x00000011ff007e24 */ /* 0x000fe2000f8e00ff */
[----:B------:R-:W-:Y:S04]  /*0260*/  BSSY.RECONVERGENT B0, `(.L_x_4) ;  /* 0x000000c000007945 */ /* 0x000fe80003800200 */
[C---:B------:R-:W-:Y:S02]  /*0270*/  ISETP.NE.OR P1, PT, R0.reuse, 0x1, !P3 ;  /* 0x000000010000780c */ /* 0x040fe40005f25670 */
[----:B------:R-:W-:-:S11]  /*0280*/  ISETP.NE.OR P0, PT, R0, 0x3, !P3 ;  /* 0x000000030000780c */ /* 0x000fd60005f05670 */
[----:B------:R-:W-:Y:S05]  /*0290*/  @P1 BRA `(.L_x_5) ;  /* 0x0000000000201947 */ /* 0x000fea0003800000 */
[----:B------:R-:W3:Y:S02]  /*02a0*/  LDCU.64 UR4, c[0x0][0x348] ;  /* 0x00006900ff0477ac */ /* 0x000ee40008000a00 */
[----:B---3--:R-:W-:Y:S02]  /*02b0*/  UIADD3 UR6, UP1, UPT, UR4, 0x80, URZ ;  /* 0x0000008004067890 */ /* 0x008fe4000ff3e0ff */
[----:B------:R-:W-:Y:S02]  /*02c0*/  UIADD3 UR4, UP0, UPT, UR4, 0x180, URZ ;  /* 0x0000018004047890 */ /* 0x000fe4000ff1e0ff */
[----:B------:R-:W-:Y:S02]  /*02d0*/  UIADD3.X UR7, UPT, UPT, URZ, UR5, URZ, UP1, !UPT ;  /* 0x00000005ff077290 */ /* 0x000fe40008ffe4ff */
[----:B------:R-:W-:-:S07]  /*02e0*/  UIADD3.X UR5, UPT, UPT, URZ, UR5, URZ, UP0, !UPT ;  /* 0x00000005ff057290 */ /* 0x000fce00087fe4ff */
[----:B------:R3:W-:Y:S02]  /*02f0*/  UTMACCTL.PF [UR6] ;  /* 0x00000000060079b9 */ /* 0x0007e40008040000 */
[----:B------:R3:W-:Y:S02]  /*0300*/  UTMACCTL.PF [UR4] ;  /* 0x00000000040079b9 */ /* 0x0007e40008040000 */
[----:B---3--:R-:W-:Y:S01]  /*0310*/  NOP ;  /* 0x0000000000007918 */ /* 0x008fe20000000000 */
.L_x_5:
[----:B------:R-:W-:Y:S05]  /*0320*/  BSYNC.RECONVERGENT B0 ;  /* 0x0000000000007941 */ /* 0x000fea0003800200 */
.L_x_4:
[----:B------:R-:W-:Y:S04]  /*0330*/  BSSY.RECONVERGENT B0, `(.L_x_6) ;  /* 0x000000a000007945 */ /* 0x000fe80003800200 */
        /* <DEDUP_REMOVED lines=9> */
.L_x_7:
[----:B------:R-:W-:Y:S05]  /*03d0*/  BSYNC.RECONVERGENT B0 ;  /* 0x0000000000007941 */ /* 0x000fea0003800200 */
.L_x_6:
[----:B------:R-:W3:Y:S01]  /*03e0*/  LDCU.64 UR4, c[0x0][0x888] ;  /* 0x00011100ff0477ac */ /* 0x000ee20008000a00 */
[----:B------:R-:W-:Y:S02]  /*03f0*/  UISETP.EQ.U32.AND UP1, UPT, UR8, URZ, UPT ;  /* 0x000000ff0800728c */ /* 0x000fe4000bf22070 */
[----:B------:R-:W-:Y:S02]  /*0400*/  UPLOP3.LUT UP3, UPT, UPT, UPT, UPT, 0x80, 0x8 ;  /* 0x000000000008789c */ /* 0x000fe40003f6f070 */
[----:B---3--:R-:W-:-:S04]  /*0410*/  UISETP.NE.U32.AND UP0, UPT, UR4, URZ, UPT ;  /* 0x000000ff0400728c */ /* 0x008fc8000bf05070 */
[----:B------:R-:W-:-:S04]  /*0420*/  UISETP.NE.AND.EX UP0, UPT, UR5, URZ, UPT, UP0 ;  /* 0x000000ff0500728c */ /* 0x000fc8000bf05300 */
[----:B------:R-:W-:-:S04]  /*0430*/  UISETP.EQ.OR.EX UP2, UPT, UR9, URZ, !UP0, UP1 ;  /* 0x000000ff0900728c */ /* 0x000fc8000c742710 */
[----:B------:R-:W-:-:S06]  /*0440*/  UP2UR UR4, UPR, URZ, 0x4 ;  /* 0x00000004ff047883 */ /* 0x000fcc0008000000 */
[----:B------:R-:W-:Y:S01]  /*0450*/  MOV R144, UR4 ;  /* 0x0000000400907c02 */ /* 0x000fe20008000f00 */
[----:B------:R-:W-:Y:S06]  /*0460*/  BRA.U !UP2, `(.L_x_8) ;  /* 0x000000010a207547 */ /* 0x000fec000b800000 */
[----:B-----5:R-:W-:Y:S01]  /*0470*/  R2UR UR5, R72 ;  /* 0x00000000480572ca */ /* 0x020fe200000e0000 */
[----:B------:R-:W-:Y:S02]  /*0480*/  UISETP.NE.U32.AND UP1, UPT, UR8, URZ, UPT ;  /* 0x000000ff0800728c */ /* 0x000fe4000bf25070 */
[----:B------:R-:W-:Y:S02]  /*0490*/  USEL UR4, URZ, 0xffffffff, UP0 ;  /* 0xffffffffff047887 */ /* 0x000fe40008000000 */
[----:B------:R-:W-:-:S08]  /*04a0*/  UISETP.NE.AND.EX UP1, UPT, UR9, URZ, UPT, UP1 ;  /* 0x000000ff0900728c */ /* 0x000fd0000bf25310 */
[----:B------:R-:W-:-:S04]  /*04b0*/  UISETP.NE.AND UP0, UPT, UR5, URZ, UPT ;  /* 0x000000ff0500728c */ /* 0x000fc8000bf05270 */
[----:B------:R-:W-:-:S04]  /*04c0*/  @!UP1 USEL UR4, URZ, 0xffffffff, UP0 ;  /* 0xffffffffff049887 */ /* 0x000fc80008000000 */
[----:B------:R-:W-:-:S04]  /*04d0*/  ULOP3.LUT UR4, UR4, 0x1, URZ, 0xc0, !UPT ;  /* 0x0000000104047892 */ /* 0x000fc8000f8ec0ff */
[----:B------:R-:W-:-:S11]  /*04e0*/  UISETP.NE.U32.AND UP3, UPT, UR4, 0x1, UPT ;  /* 0x000000010400788c */ /* 0x000fd6000bf65070 */
.L_x_8:
[----:B------:R-:W3:Y:S01]  /*04f0*/  SHFL.IDX PT, R2, R141, RZ, 0x1f ;  /* 0x00001fff8d027589 */ /* 0x000ee200000e0000 */
[----:B------:R-:W-:-:S04]  /*0500*/  UISETP.NE.AND UP0, UPT, UR17, 0x2, UPT ;  /* 0x000000021100788c */ /* 0x000fc8000bf05270 */
[----:B------:R-:W-:Y:S01]  /*0510*/  USEL UR43, URZ, 0x1, UP0 ;  /* 0x00000001ff2b7887 */ /* 0x000fe20008000000 */
[----:B---3--:R-:W-:-:S13]  /*0520*/  ISETP.NE.AND P0, PT, R2, RZ, PT ;  /* 0x000000ff0200720c */ /* 0x008fda0003f05270 */
[----:B------:R-:W-:Y:S05]  /*0530*/  @P0 BRA `(.L_x_9) ;  /* 0x0000000000b40947 */ /* 0x000fea0003800000 */
[----:B------:R-:W-:Y:S01]  /*0540*/  ELECT P0, URZ, PT ;  /* 0x0000000000ff782f */ /* 0x000fe20003800000 */
[----:B------:R-:W-:-:S12]  /*0550*/  BSSY.RECONVERGENT B0, `(.L_x_9) ;  /* 0x000002b000007945 */ /* 0x000fd80003800200 */
[----:B------:R-:W-:Y:S05]  /*0560*/  @!P0 BRA `(.L_x_10) ;  /* 0x0000000000a48947 */ /* 0x000fea0003800000 */
[----:B------:R-:W3:Y:S01]  /*0570*/  S2UR UR4, SR_CgaCtaId ;  /* 0x00000000000479c3 */ /* 0x000ee20000008800 */
[----:B------:R-:W-:Y:S01]  /*0580*/  UMOV UR5, 0x400 ;  /* 0x0000040000057882 */ /* 0x000fe20000000000 */
[----:B------:R-:W-:Y:S01]  /*0590*/  UMOV UR8, 0x1 ;  /* 0x0000000100087882 */ /* 0x000fe20000000000 */
[----:B------:R-:W-:Y:S01]  /*05a0*/  UMOV UR6, 0x8 ;  /* 0x0000000800067882 */ /* 0x000fe20000000000 */
[----:B------:R-:W-:-:S04]  /*05b0*/  UIADD3 UR8, UPT, UPT, -UR8, 0x100000, URZ ;  /* 0x0010000008087890 */ /* 0x000fc8000fffe1ff */
[----:B------:R-:W-:Y:S02]  /*05c0*/  USHF.L.U32 UR9, UR8, 0xb, URZ ;  /* 0x0000000b08097899 */ /* 0x000fe400080006ff */
[----:B------:R-:W-:Y:S02]  /*05d0*/  USHF.L.U32 UR8, UR8, 0x1, URZ ;  /* 0x0000000108087899 */ /* 0x000fe400080006ff */
[----:B------:R-:W-:-:S04]  /*05e0*/  UIADD3 UR6, UPT, UPT, -UR6, 0x100000, URZ ;  /* 0x0010000006067890 */ /* 0x000fc8000fffe1ff */
[----:B------:R-:W-:Y:S02]  /*05f0*/  USHF.L.U32 UR7, UR6, 0xb, URZ ;  /* 0x0000000b06077899 */ /* 0x000fe400080006ff */
[----:B------:R-:W-:Y:S02]  /*0600*/  USHF.L.U32 UR6, UR6, 0x1, URZ ;  /* 0x0000000106067899 */ /* 0x000fe400080006ff */
[----:B---3--:R-:W-:Y:S01]  /*0610*/  ULEA UR4, UR4, UR5, 0x18 ;  /* 0x0000000504047291 */ /* 0x008fe2000f8ec0ff */
[----:B------:R-:W3:Y:S11]  /*0620*/  FENCE.VIEW.ASYNC.S ;  /* 0x00000000000073c6 */ /* 0x000ef60000000000 */
[----:B---3--:R3:W4:Y:S01]  /*0630*/  SYNCS.EXCH.64 URZ, [UR4], UR8 ;  /* 0x0000000804ff75b2 */ /* 0x0087220008000100 */
[----:B------:R3:W1:Y:S01]  /*0640*/  SYNCS.EXCH.64 URZ, [UR4+0x70], UR6 ;  /* 0x0000700604ff75b2 */ /* 0x0006620008000100 */
        /* <DEDUP_REMOVED lines=25> */
[----:B------:R3:W1:Y:S02]  /*07e0*/  SYNCS.EXCH.64 URZ, [UR4+0xd8], UR6 ;  /* 0x0000d80604ff75b2 */ /* 0x0006640008000100 */
[----:B---34-:R-:W-:Y:S01]  /*07f0*/  NOP ;  /* 0x0000000000007918 */ /* 0x018fe20000000000 */
.L_x_10:
[----:B------:R-:W-:Y:S05]  /*0800*/  BSYNC.RECONVERGENT B0 ;  /* 0x0000000000007941 */ /* 0x000fea0003800200 */
.L_x_9:
[----:B------:R-:W3:Y:S01]  /*0810*/  SHFL.IDX PT, R2, R141, RZ, 0x1f ;  /* 0x00001fff8d027589 */ /* 0x000ee200000e0000 */
[----:B------:R-:W-:Y:S01]  /*0820*/  NOP ;  /* 0x0000000000007918 */ /* 0x000fe20000000000 */
[----:B---3--:R-:W-:-:S13]  /*0830*/  ISETP.NE.AND P0, PT, R2, 0x1, PT ;  /* 0x000000010200780c */ /* 0x008fda0003f05270 */
[----:B------:R-:W-:Y:S05]  /*0840*/  @P0 BRA `(.L_x_11) ;  /* 0x0000000000580947 */ /* 0x000fea0003800000 */
        /* <DEDUP_REMOVED lines=9> */
[----:B------:R-:W-:Y:S01]  /*08e0*/  USHF.L.U32 UR6, UR6, 0x1, URZ ;  /* 0x0000000106067899 */ /* 0x000fe200080006ff */
[----:B------:R-:W-:Y:S01]  /*08f0*/  ELECT P0, URZ, PT ;  /* 0x0000000000ff782f */ /* 0x000fe20003800000 */
[----:B---3--:R-:W-:Y:S01]  /*0900*/  ULEA UR4, UR4, UR5, 0x18 ;  /* 0x0000000504047291 */ /* 0x008fe2000f8ec0ff */
[----:B------:R-:W3:Y:S11]  /*0910*/  FENCE.VIEW.ASYNC.S ;  /* 0x00000000000073c6 */ /* 0x000ef60000000000 */
[----:B---3--:R3:W4:Y:S01]  /*0920*/  SYNCS.EXCH.64 URZ, [UR4+0xe0], UR8 ;  /* 0x0000e00804ff75b2 */ /* 0x0087220008000100 */
[----:B------:R3:W1:Y:S01]  /*0930*/  SYNCS.EXCH.64 URZ, [UR4+0x100], UR6 ;  /* 0x0001000604ff75b2 */ /* 0x0006620008000100 */
[----:B------:R3:W1:Y:S01]  /*0940*/  SYNCS.EXCH.64 URZ, [UR4+0xe8], UR8 ;  /* 0x0000e80804ff75b2 */ /* 0x0006620008000100 */
[----:B------:R3:W1:Y:S01]  /*0950*/  SYNCS.EXCH.64 URZ, [UR4+0x108], UR6 ;  /* 0x0001080604ff75b2 */ /* 0x0006620008000100 */
[----:B------:R3:W1:Y:S01]  /*0960*/  SYNCS.EXCH.64 URZ, [UR4+0xf0], UR8 ;  /* 0x0000f00804ff75b2 */ /* 0x0006620008000100 */
[----:B------:R3:W1:Y:S01]  /*0970*/  SYNCS.EXCH.64 URZ, [UR4+0x110], UR6 ;  /* 0x0001100604ff75b2 */ /* 0x0006620008000100 */
[----:B------:R3:W1:Y:S01]  /*0980*/  SYNCS.EXCH.64 URZ, [UR4+0xf8], UR8 ;  /* 0x0000f80804ff75b2 */ /* 0x0006620008000100 */
[----:B------:R3:W1:Y:S01]  /*0990*/  SYNCS.EXCH.64 URZ, [UR4+0x118], UR6 ;  /* 0x0001180604ff75b2 */ /* 0x0006620008000100 */
[----:B------:R-:W-:Y:S01]  /*09a0*/  NOP ;  /* 0x0000000000007918 */ /* 0x000fe20000000000 */
.L_x_11:
[----:B------:R-:W2:Y:S01]  /*09b0*/  SHFL.IDX PT, R2, R141, RZ, 0x1f ;  /* 0x00001fff8d027589 */ /* 0x000ea200000e0000 */
[----:B------:R-:W-:Y:S01]  /*09c0*/  NOP ;  /* 0x0000000000007918 */ /* 0x000fe20000000000 */
[----:B--2---:R-:W-:-:S13]  /*09d0*/  ISETP.NE.AND P0, PT, R2, 0x3, PT ;  /* 0x000000030200780c */ /* 0x004fda0003f05270 */
[----:B------:R-:W-:Y:S05]  /*09e0*/  @P0 BRA `(.L_x_12) ;  /* 0x0000000000300947 */ /* 0x000fea0003800000 */
[----:B---3--:R-:W2:Y:S01]  /*09f0*/  S2UR UR4, SR_CgaCtaId ;  /* 0x00000000000479c3 */ /* 0x008ea20000008800 */
[----:B------:R-:W-:Y:S01]  /*0a00*/  UMOV UR6, 0x400 ;  /* 0x0000040000067882 */ /* 0x000fe20000000000 */
[----:B------:R-:W-:Y:S01]  /*0a10*/  UMOV UR5, 0x20 ;  /* 0x0000002000057882 */ /* 0x000fe20000000000 */
[----:B------:R-:W-:Y:S01]  /*0a20*/  ELECT P0, URZ, PT ;  /* 0x0000000000ff782f */ /* 0x000fe20003800000 */
[----:B--2---:R-:W-:Y:S02]  /*0a30*/  ULEA UR6, UR4, UR6, 0x18 ;  /* 0x0000000604067291 */ /* 0x004fe4000f8ec0ff */
[----:B------:R-:W-:-:S04]  /*0a40*/  UIADD3 UR4, UPT, UPT, -UR5, 0x100000, URZ ;  /* 0x0010000005047890 */ /* 0x000fc8000fffe1ff */
[----:B------:R-:W-:Y:S02]  /*0a50*/  USHF.L.U32 UR5, UR4, 0xb, URZ ;  /* 0x0000000b04057899 */ /* 0x000fe400080006ff */
[----:B------:R-:W-:Y:S01]  /*0a60*/  USHF.L.U32 UR4, UR4, 0x1, URZ ;  /* 0x0000000104047899 */ /* 0x000fe200080006ff */
[----:B------:R-:W2:Y:S11]  /*0a70*/  FENCE.VIEW.ASYNC.S ;  /* 0x00000000000073c6 */ /* 0x000eb60000000000 */
[----:B--2---:R2:W3:Y:S01]  /*0a80*/  SYNCS.EXCH.64 URZ, [UR6+0x120], UR4 ;  /* 0x0001200406ff75b2 */ /* 0x0044e20008000100 */
[----:B------:R2:W1:Y:S01]  /*0a90*/  SYNCS.EXCH.64 URZ, [UR6+0x128], UR4 ;  /* 0x0001280406ff75b2 */ /* 0x0004620008000100 */
[----:B------:R-:W-:Y:S01]  /*0aa0*/  NOP ;  /* 0x0000000000007918 */ /* 0x000fe20000000000 */
.L_x_12:
[----:B------:R-:W4:Y:S01]  /*0ab0*/  SHFL.IDX PT, R2, R141, RZ, 0x1f ;  /* 0x00001fff8d027589 */ /* 0x000f2200000e0000 */
[----:B------:R-:W-:Y:S01]  /*0ac0*/  NOP ;  /* 0x0000000000007918 */ /* 0x000fe20000000000 */
[----:B----4-:R-:W-:-:S13]  /*0ad0*/  ISETP.NE.AND P0, PT, R2, 0x4, PT ;  /* 0x000000040200780c */ /* 0x010fda0003f05270 */
[----:B------:R-:W-:Y:S05]  /*0ae0*/  @P0 BRA `(.L_x_13) ;  /* 0x00000000004c0947 */ /* 0x000fea0003800000 */
[----:B--23--:R-:W2:Y:S01]  /*0af0*/  S2UR UR6, SR_CgaCtaId ;  /* 0x00000000000679c3 */ /* 0x00cea20000008800 */
[----:B------:R-:W-:Y:S01]  /*0b00*/  UMOV UR4, 0x720 ;  /* 0x0000072000047882 */ /* 0x000fe20000000000 */
[----:B------:R-:W-:Y:S01]  /*0b10*/  UMOV UR5, 0x400 ;  /* 0x0000040000057882 */ /* 0x000fe20000000000 */
[----:B------:R-:W-:Y:S01]  /*0b20*/  USEL UR4, UR4, 0x620, UP3 ;  /* 0x0000062004047887 */ /* 0x000fe20009800000 */
[----:B------:R-:W-:Y:S01]  /*0b30*/  UMOV UR8, 0x1 ;  /* 0x0000000100087882 */ /* 0x000fe20000000000 */
[----:B------:R-:W-:Y:S01]  /*0b40*/  ELECT P0, URZ, PT ;  /* 0x0000000000ff782f */ /* 0x000fe20003800000 */
[----:B------:R-:W-:-:S04]  /*0b50*/  UIADD3 UR8, UPT, UPT, -UR8, 0x100000, URZ ;  /* 0x0010000008087890 */ /* 0x000fc8000fffe1ff */
[----:B------:R-:W-:Y:S02]  /*0b60*/  USHF.L.U32 UR9, UR8, 0xb, URZ ;  /* 0x0000000b08097899 */ /* 0x000fe400080006ff */
[----:B------:R-:W-:Y:S02]  /*0b70*/  USHF.L.U32 UR8, UR8, 0x1, URZ ;  /* 0x0000000108087899 */ /* 0x000fe400080006ff */
[----:B--2---:R-:W-:Y:S02]  /*0b80*/  ULEA UR6, UR6, UR5, 0x18 ;  /* 0x0000000506067291 */ /* 0x004fe4000f8ec0ff */
[----:B------:R-:W-:-:S04]  /*0b90*/  UIADD3 UR4, UPT, UPT, -UR4, 0x100000, URZ ;  /* 0x0010000004047890 */ /* 0x000fc8000fffe1ff */
[----:B------:R-:W-:Y:S02]  /*0ba0*/  USHF.L.U32 UR5, UR4, 0xb, URZ ;  /* 0x0000000b04057899 */ /* 0x000fe400080006ff */
[----:B------:R-:W-:Y:S01]  /*0bb0*/  USHF.L.U32 UR4, UR4, 0x1, URZ ;  /* 0x0000000104047899 */ /* 0x000fe200080006ff */
[----:B------:R-:W2:Y:S03]  /*0bc0*/  FENCE.VIEW.ASYNC.S ;  /* 0x00000000000073c6 */ /* 0x000ea60000000000 */
[----:B--2---:R4:W2:Y:S08]  /*0bd0*/  SYNCS.EXCH.64 URZ, [UR6+0x130], UR8 ;  /* 0x0001300806ff75b2 */ /* 0x0048b00008000100 */
[----:B------:R4:W3:Y:S01]  /*0be0*/  SYNCS.EXCH.64 URZ, [UR6+0x140], UR4 ;  /* 0x0001400406ff75b2 */ /* 0x0008e20008000100 */
[----:B------:R4:W1:Y:S01]  /*0bf0*/  SYNCS.EXCH.64 URZ, [UR6+0x138], UR8 ;  /* 0x0001380806ff75b2 */ /* 0x0008620008000100 */
[----:B------:R4:W1:Y:S02]  /*0c00*/  SYNCS.EXCH.64 URZ, [UR6+0x148], UR4 ;  /* 0x0001480406ff75b2 */ /* 0x0008640008000100 */
[----:B----4-:R-:W-:Y:S01]  /*0c10*/  NOP ;  /* 0x0000000000007918 */ /* 0x010fe20000000000 */
.L_x_13:
[----:B------:R-:W4:Y:S01]  /*0c20*/  SHFL.IDX PT, R2, R141, RZ, 0x1f ;  /* 0x00001fff8d027589 */ /* 0x000f2200000e0000 */
[----:B------:R-:W-:Y:S01]  /*0c30*/  NOP ;  /* 0x0000000000007918 */ /* 0x000fe20000000000 */
[----:B----4-:R-:W-:-:S13]  /*0c40*/  ISETP.NE.AND P0, PT, R2, 0x5, PT ;  /* 0x000000050200780c */ /* 0x010fda0003f05270 */
[----:B------:R-:W-:Y:S05]  /*0c50*/  @P0 BRA `(.L_x_14) ;  /* 0x0000000000480947 */ /* 0x000fea0003800000 */
[----:B--23--:R-:W2:Y:S01]  /*0c60*/  S2UR UR4, SR_CgaCtaId ;  /* 0x00000000000479c3 */ /* 0x00cea20000008800 */
        /* <DEDUP_REMOVED lines=10> */
[----:B--2---:R-:W-:Y:S01]  /*0d10*/  ULEA UR4, UR4, UR5, 0x18 ;  /* 0x0000000504047291 */ /* 0x004fe2000f8ec0ff */
[----:B------:R-:W2:Y:S11]  /*0d20*/  FENCE.VIEW.ASYNC.S ;  /* 0x00000000000073c6 */ /* 0x000eb60000000000 */
[----:B--2---:R4:W2:Y:S01]  /*0d30*/  SYNCS.EXCH.64 URZ, [UR4+0x150], UR8 ;  /* 0x0001500804ff75b2 */ /* 0x0048a20008000100 */
[----:B------:R4:W3:Y:S01]  /*0d40*/  SYNCS.EXCH.64 URZ, [UR4+0x160], UR6 ;  /* 0x0001600604ff75b2 */ /* 0x0008e20008000100 */
[----:B------:R4:W1:Y:S01]  /*0d50*/  SYNCS.EXCH.64 URZ, [UR4+0x158], UR8 ;  /* 0x0001580804ff75b2 */ /* 0x0008620008000100 */
[----:B------:R4:W1:Y:S02]  /*0d60*/  SYNCS.EXCH.64 URZ, [UR4+0x168], UR6 ;  /* 0x0001680604ff75b2 */ /* 0x0008640008000100 */
[----:B----4-:R-:W-:Y:S01]  /*0d70*/  NOP ;  /* 0x0000000000007918 */ /* 0x010fe20000000000 */
.L_x_14:
[----:B------:R-:W4:Y:S01]  /*0d80*/  SHFL.IDX PT, R2, R141, RZ, 0x1f ;  /* 0x00001fff8d027589 */ /* 0x000f2200000e0000 */
[----:B------:R-:W1:Y:S01]  /*0d90*/  S2UR UR45, SR_CgaCtaId ;  /* 0x00000000002d79c3 */ /* 0x000e620000008800 */
[----:B------:R-:W-:Y:S01]  /*0da0*/  NOP ;  /* 0x0000000000007918 */ /* 0x000fe20000000000 */
[----:B----4-:R-:W-:-:S13]  /*0db0*/  ISETP.NE.AND P0, PT, R2, 0x3, PT ;  /* 0x000000030200780c */ /* 0x010fda0003f05270 */
[----:B-1----:R-:W-:Y:S05]  /*0dc0*/  @P0 BRA `(.L_x_15) ;  /* 0x0000000000340947 */ /* 0x002fea0003800000 */
[----:B--23--:R-:W-:Y:S01]  /*0dd0*/  UMOV UR4, 0x400 ;  /* 0x0000040000047882 */ /* 0x00cfe20000000000 */
[----:B------:R-:W-:Y:S01]  /*0de0*/  UMOV UR6, 0x20 ;  /* 0x0000002000067882 */ /* 0x000fe20000000000 */
[----:B------:R-:W-:Y:S02]  /*0df0*/  ULEA UR4, UR45, UR4, 0x18 ;  /* 0x000000042d047291 */ /* 0x000fe4000f8ec0ff */
[----:B------:R-:W-:-:S04]  /*0e00*/  UIADD3 UR6, UPT, UPT, -UR6, 0x100000, URZ ;  /* 0x0010000006067890 */ /* 0x000fc8000fffe1ff */
[----:B------:R-:W-:Y:S02]  /*0e10*/  USHF.L.U32 UR7, UR6, 0xb, URZ ;  /* 0x0000000b06077899 */ /* 0x000fe400080006ff */
[----:B------:R-:W-:Y:S01]  /*0e20*/  USHF.L.U32 UR6, UR6, 0x1, URZ ;  /* 0x0000000106067899 */ /* 0x000fe200080006ff */
[----:B------:R-:W-:Y:S01]  /*0e30*/  ELECT P0, URZ, PT ;  /* 0x0000000000ff782f */ /* 0x000fe20003800000 */
[----:B------:R-:W1:Y:S10]  /*0e40*/  FENCE.VIEW.ASYNC.S ;  /* 0x00000000000073c6 */ /* 0x000e740000000000 */
[----:B-1----:R1:W4:Y:S01]  /*0e50*/  SYNCS.EXCH.64 URZ, [UR4+0x170], UR6 ;  /* 0x0001700604ff75b2 */ /* 0x0023220008000100 */
[----:B------:R1:W2:Y:S01]  /*0e60*/  SYNCS.EXCH.64 URZ, [UR4+0x180], UR6 ;  /* 0x0001800604ff75b2 */ /* 0x0002a20008000100 */
[----:B------:R1:W3:Y:S01]  /*0e70*/  SYNCS.EXCH.64 URZ, [UR4+0x178], UR6 ;  /* 0x0001780604ff75b2 */ /* 0x0002e20008000100 */
[----:B------:R1:W1:Y:S01]  /*0e80*/  SYNCS.EXCH.64 URZ, [UR4+0x188], UR6 ;  /* 0x0001880604ff75b2 */ /* 0x0002620008000100 */
[----:B------:R-:W-:Y:S01]  /*0e90*/  NOP ;  /* 0x0000000000007918 */ /* 0x000fe20000000000 */
.L_x_15:
[----:B-123--:R-:W1:Y:S01]  /*0ea0*/  LDCU UR4, c[0x0][0x36c] ;  /* 0x00006d80ff0477ac */ /* 0x00ee620008000800 */
[----:B------:R-:W-:Y:S01]  /*0eb0*/  ISETP.NE.OR P3, PT, R0, 0x2, !P3 ;  /* 0x000000020000780c */ /* 0x000fe20005f65670 */
[----:B------:R-:W-:Y:S01]  /*0ec0*/  NOP ;  /* 0x0000000000007918 */ /* 0x000fe20000000000 */
[----:B------:R-:W-:Y:S01]  /*0ed0*/  LOP3.LUT R0, R154, 0x1f, RZ, 0xc0, !PT ;  /* 0x0000001f9a007812 */ /* 0x000fe200078ec0ff */
[----:B------:R-:W-:Y:S02]  /*0ee0*/  UISETP.NE.AND UP4, UPT, UR17, URZ, UPT ;  /* 0x000000ff1100728c */ /* 0x000fe4000bf85270 */
[----:B-1----:R-:W-:-:S09]  /*0ef0*/  UISETP.EQ.U32.AND UP5, UPT, UR4, 0x1, UPT ;  /* 0x000000010400788c */ /* 0x002fd2000bfa2070 */
[----:B------:R-:W-:Y:S05]  /*0f00*/  BRA.U !UP5, `(.L_x_16) ;  /* 0x000000010d087547 */ /* 0x000fea000b800000 */
[----:B----4-:R-:W-:Y:S01]  /*0f10*/  UCGABAR_ARV ;  /* 0x00000000000079c7 */ /* 0x010fe20008000000 */
[----:B------:R-:W-:Y:S05]  /*0f20*/  BRA `(.L_x_17) ;  /* 0x0000000000047947 */ /* 0x000fea0003800000 */
.L_x_16:
[----:B----4-:R-:W-:Y:S01]  /*0f30*/  NOP ;  /* 0x0000000000007918 */ /* 0x010fe20000000000 */
.L_x_17:
[----:B------:R-:W1:Y:S01]  /*0f40*/  S2UR UR7, SR_CTAID.X ;  /* 0x00000000000779c3 */ /* 0x000e620000002500 */
[----:B------:R-:W-:-:S05]  /*0f50*/  CS2R.32 R143, SR_CgaSize ;  /* 0x00000000008f7805 */ /* 0x000fca0000008a00 */
[----:B------:R-:W-:-:S05]  /*0f60*/  IMAD R143, R143, -0xa0, RZ ;  /* 0xffffff608f8f7824 */ /* 0x000fca00078e02ff */
[----:B------:R-:W-:-:S14]  /*0f70*/  R2UR UR5, R143 ;  /* 0x000000008f0572ca */ /* 0x000fdc00000e0000 */
[----:B------:R-:W2:Y:S01]  /*0f80*/  LDCU UR5, c[0x0][UR5+0x2b0] ;  /* 0x00005600050577ac */ /* 0x000ea20008000800 */
[----:B------:R-:W-:-:S05]  /*0f90*/  CS2R.32 R143, SR_CgaSize ;  /* 0x00000000008f7805 */ /* 0x000fca0000008a00 */
[----:B------:R-:W-:-:S05]  /*0fa0*/  IMAD R143, R143, -0xa0, RZ ;  /* 0xffffff608f8f7824 */ /* 0x000fca00078e02ff */
[----:B------:R-:W-:-:S14]  /*0fb0*/  R2UR UR4, R143 ;  /* 0x000000008f0472ca */ /* 0x000fdc00000e0000 */
[----:B------:R-:W3:Y:S01]  /*0fc0*/  LDCU UR4, c[0x0][UR4+0x2b4] ;  /* 0x00005680040477ac */ /* 0x000ee20008000800 */
[----:B------:R-:W4:Y:S01]  /*0fd0*/  S2UR UR8, SR_CTAID.Y ;  /* 0x00000000000879c3 */ /* 0x000f220000002600 */
[----:B------:R-:W-:-:S05]  /*0fe0*/  CS2R.32 R143, SR_CgaSize ;  /* 0x00000000008f7805 */ /* 0x000fca0000008a00 */
[----:B------:R-:W-:-:S05]  /*0ff0*/  IMAD R143, R143, -0xa0, RZ ;  /* 0xffffff608f8f7824 */ /* 0x000fca00078e02ff */
[----:B------:R-:W-:-:S14]  /*1000*/  R2UR UR9, R143 ;  /* 0x000000008f0972ca */ /* 0x000fdc00000e0000 */
[----:B------:R-:W3:Y:S01]  /*1010*/  LDCU UR9, c[0x0][UR9+0x2a0] ;  /* 0x00005400090977ac */ /* 0x000ee20008000800 */
[----:B------:R-:W-:-:S05]  /*1020*/  CS2R.32 R143, SR_CgaSize ;  /* 0x00000000008f7805 */ /* 0x000fca0000008a00 */
[----:B------:R-:W-:-:S05]  /*1030*/  IMAD R143, R143, -0xa0, RZ ;  /* 0xffffff608f8f7824 */ /* 0x000fca00078e02ff */
[----:B------:R-:W-:-:S14]  /*1040*/  R2UR UR10, R143 ;  /* 0x000000008f0a72ca */ /* 0x000fdc00000e0000 */
[----:B------:R-:W3:Y:S01]  /*1050*/  LDCU UR10, c[0x0][UR10+0x2a4] ;  /* 0x000054800a0a77ac */ /* 0x000ee20008000800 */
[----:B------:R-:W3:Y:S01]  /*1060*/  S2UR UR36, SR_CTAID.Z ;  /* 0x00000000002479c3 */ /* 0x000ee20000002700 */
[----:B------:R-:W3:Y:S01]  /*1070*/  LDCU UR21, c[0x0][0xb24] ;  /* 0x00016480ff1577ac */ /* 0x000ee20008000800 */
[----:B------:R-:W3:Y:S01]  /*1080*/  LDCU UR42, c[0x0][0xb24] ;  /* 0x00016480ff2a77ac */ /* 0x000ee20008000800 */
[----:B-1----:R-:W-:Y:S01]  /*1090*/  I2FP.F32.U32 R3, UR7 ;  /* 0x0000000700037c45 */ /* 0x002fe20008201000 */
[----:B------:R-:W1:Y:S04]  /*10a0*/  LDCU UR28, c[0x0][0xb30] ;  /* 0x00016600ff1c77ac */ /* 0x000e680008000800 */
[----:B--2---:R-:W-:Y:S01]  /*10b0*/  FMUL R3, R3, UR5 ;  /* 0x0000000503037c20 */ /* 0x004fe20008400000 */
[----:B------:R-:W-:Y:S01]  /*10c0*/  USHF.L.U32 UR26, UR45, 0x9, URZ ;  /* 0x000000092d1a7899 */ /* 0x000fe200080006ff */
[----:B----4-:R-:W-:Y:S01]  /*10d0*/  I2FP.F32.U32 R2, UR8 ;  /* 0x0000000800027c45 */ /* 0x010fe20008201000 */
[----:B------:R-:W-:Y:S01]  /*10e0*/  UMOV UR16, UR7 ;  /* 0x0000000700107c82 */ /* 0x000fe20008000000 */
[----:B------:R-:W-:-:S02]  /*10f0*/  UMOV UR20, UR8 ;  /* 0x0000000800147c82 */ /* 0x000fc40008000000 */
[----:B------:R-:W2:Y:S01]  /*1100*/  F2I.U32.TRUNC.NTZ R3, R3 ;  /* 0x0000000300037305 */ /* 0x000ea2000020f000 */
[----:B---3--:R-:W-:Y:S01]  /*1110*/  UISETP.GE.AND UP2, UPT, UR21, 0x1, UPT ;  /* 0x000000011500788c */ /* 0x008fe2000bf46270 */
[----:B------:R-:W-:-:S06]  /*1120*/  FMUL R2, R2, UR4 ;  /* 0x0000000402027c20 */ /* 0x000fcc0008400000 */
[----:B------:R-:W3:Y:S01]  /*1130*/  F2I.U32.TRUNC.NTZ R2, R2 ;  /* 0x0000000200027305 */ /* 0x000ee2000020f000 */
[----:B--2---:R-:W-:Y:S02]  /*1140*/  R2UR UR4, R3 ;  /* 0x00000000030472ca */ /* 0x004fe400000e0000 */
[----:B---3--:R-:W-:Y:S02]  /*1150*/  R2UR UR6, R2 ;  /* 0x00000000020672ca */ /* 0x008fe400000e0000 */
[----:B------:R-:W-:-:S09]  /*1160*/  PRMT R2, RZ, 0x7610, R2 ;  /* 0x00007610ff027816 */ /* 0x000fd20000000002 */
[----:B------:R-:W-:-:S04]  /*1170*/  UIADD3 UR5, UPT, UPT, -UR4, URZ, URZ ;  /* 0x000000ff04057290 */ /* 0x000fc8000fffe1ff */
[----:B------:R-:W-:Y:S02]  /*1180*/  UIMAD UR5, UR9, UR5, UR7 ;  /* 0x00000005090572a4 */ /* 0x000fe4000f8e0207 */
[----:B------:R-:W-:-:S04]  /*1190*/  UIADD3 UR4, UPT, UPT, -UR6, URZ, URZ ;  /* 0x000000ff06047290 */ /* 0x000fc8000fffe1ff */
[----:B------:R-:W-:Y:S01]  /*11a0*/  IMAD.U32 R143, RZ, RZ, UR5 ;  /* 0x00000005ff8f7e24 */ /* 0x000fe2000f8e00ff */
[----:B------:R-:W-:-:S06]  /*11b0*/  UIMAD UR4, UR10, UR4, UR8 ;  /* 0x000000040a0472a4 */ /* 0x000fcc000f8e0208 */
[----:B------:R-:W-:Y:S01]  /*11c0*/  IMAD.U32 R142, RZ, RZ, UR4 ;  /* 0x00000004ff8e7e24 */ /* 0x000fe2000f8e00ff */
[----:B-1----:R-:W-:Y:S06]  /*11d0*/  BRA.U UP4, `(.L_x_18) ;  /* 0x0000000104807547 */ /* 0x002fec000b800000 */
[----:B------:R-:W-:Y:S02]  /*11e0*/  R2UR UR9, R142 ;  /* 0x000000008e0972ca */ /* 0x000fe400000e0000 */
[----:B------:R-:W-:-:S11]  /*11f0*/  R2UR UR8, R143 ;  /* 0x000000008f0872ca */ /* 0x000fd600000e0000 */
[----:B------:R-:W-:Y:S02]  /*1200*/  UISETP.NE.AND UP0, UPT, UR9, 0x1, UPT ;  /* 0x000000010900788c */ /* 0x000fe4000bf05270 */
[----:B------:R-:W-:Y:S02]  /*1210*/  UISETP.NE.AND UP1, UPT, UR9, 0x2, UPT ;  /* 0x000000020900788c */ /* 0x000fe4000bf25270 */
[----:B------:R-:W-:Y:S02]  /*1220*/  USEL UR5, URZ, 0x2, UP0 ;  /* 0x00000002ff057887 */ /* 0x000fe40008000000 */
[----:B------:R-:W-:Y:S02]  /*1230*/  UISETP.NE.AND UP0, UPT, UR9, 0x3, UPT ;  /* 0x000000030900788c */ /* 0x000fe4000bf05270 */
[----:B------:R-:W-:Y:S02]  /*1240*/  USEL UR4, URZ, 0x4, UP1 ;  /* 0x00000004ff047887 */ /* 0x000fe40008800000 */
[----:B------:R-:W-:-:S02]  /*1250*/  UISETP.NE.AND UP1, UPT, UR9, 0x4, UPT ;  /* 0x000000040900788c */ /* 0x000fc4000bf25270 */
[----:B------:R-:W-:Y:S02]  /*1260*/  USEL UR7, URZ, 0x8, UP0 ;  /* 0x00000008ff077887 */ /* 0x000fe40008000000 */
[----:B------:R-:W-:Y:S02]  /*1270*/  UISETP.NE.AND UP0, UPT, UR9, 0x5, UPT ;  /* 0x000000050900788c */ /* 0x000fe4000bf05270 */
[----:B------:R-:W-:Y:S02]  /*1280*/  USEL UR6, URZ, 0x10, UP1 ;  /* 0x00000010ff067887 */ /* 0x000fe40008800000 */
[----:B------:R-:W-:Y:S02]  /*1290*/  UISETP.NE.AND UP1, UPT, UR9, 0x6, UPT ;  /* 0x000000060900788c */ /* 0x000fe4000bf25270 */
[----:B------:R-:W-:Y:S02]  /*12a0*/  USEL UR11, URZ, 0x20, UP0 ;  /* 0x00000020ff0b7887 */ /* 0x000fe40008000000 */
[----:B------:R-:W-:-:S02]  /*12b0*/  UISETP.NE.AND UP0, UPT, UR9, 0x7, UPT ;  /* 0x000000070900788c */ /* 0x000fc4000bf05270 */
[----:B------:R-:W-:Y:S02]  /*12c0*/  USEL UR12, URZ, 0x40, UP1 ;  /* 0x00000040ff0c7887 */ /* 0x000fe40008800000 */
[----:B------:R-:W-:Y:S02]  /*12d0*/  UISETP.NE.AND UP1, UPT, UR9, URZ, UPT ;  /* 0x000000ff0900728c */ /* 0x000fe4000bf25270 */
[----:B------:R-:W-:Y:S02]  /*12e0*/  USEL UR13, URZ, 0x80, UP0 ;  /* 0x00000080ff0d7887 */ /* 0x000fe40008000000 */
[----:B------:R-:W-:Y:S02]  /*12f0*/  UISETP.NE.AND UP0, UPT, UR8, URZ, UPT ;  /* 0x000000ff0800728c */ /* 0x000fe4000bf05270 */
[----:B------:R-:W-:Y:S02]  /*1300*/  UISETP.EQ.OR UP1, UPT, UR8, URZ, !UP1 ;  /* 0x000000ff0800728c */ /* 0x000fe4000cf22670 */
[----:B------:R-:W-:-:S02]  /*1310*/  USEL UR9, UR5, 0x2, UP0 ;  /* 0x0000000205097887 */ /* 0x000fc40008000000 */
[----:B------:R-:W-:Y:S02]  /*1320*/  USEL UR4, UR4, 0x4, UP0 ;  /* 0x0000000404047887 */ /* 0x000fe40008000000 */
[----:B------:R-:W-:Y:S02]  /*1330*/  USEL UR5, URZ, 0x1, !UP1 ;  /* 0x00000001ff057887 */ /* 0x000fe4000c800000 */
[----:B------:R-:W-:Y:S02]  /*1340*/  USEL UR10, UR7, 0x8, UP0 ;  /* 0x00000008070a7887 */ /* 0x000fe40008000000 */
[----:B------:R-:W-:Y:S02]  /*1350*/  USEL UR8, UR6, 0x10, UP0 ;  /* 0x0000001006087887 */ /* 0x000fe40008000000 */
[----:B------:R-:W-:Y:S02]  /*1360*/  UIADD3 UR4, UPT, UPT, UR4, UR9, UR5 ;  /* 0x0000000904047290 */ /* 0x000fe4000fffe005 */
[----:B------:R-:W-:-:S02]  /*1370*/  USEL UR7, UR11, 0x20, UP0 ;  /* 0x000000200b077887 */ /* 0x000fc40008000000 */
[----:B------:R-:W-:Y:S02]  /*1380*/  USEL UR6, UR12, 0x40, UP0 ;  /* 0x000000400c067887 */ /* 0x000fe40008000000 */
[----:B------:R-:W-:Y:S02]  /*1390*/  UIADD3 UR4, UPT, UPT, UR8, UR10, UR4 ;  /* 0x0000000a08047290 */ /* 0x000fe4000fffe004 */
[----:B------:R-:W-:Y:S02]  /*13a0*/  USEL UR5, UR13, 0x80, UP0 ;  /* 0x000000800d057887 */ /* 0x000fe40008000000 */
[----:B------:R-:W-:-:S04]  /*13b0*/  UIADD3 UR4, UPT, UPT, UR6, UR7, UR4 ;  /* 0x0000000706047290 */ /* 0x000fc8000fffe004 */
[----:B------:R-:W-:-:S06]  /*13c0*/  UIADD3 UR4, UPT, UPT, UR4, UR5, URZ ;  /* 0x0000000504047290 */ /* 0x000fcc000fffe0ff */
[----:B------:R-:W-:Y:S02]  /*13d0*/  IMAD.U32 R2, RZ, RZ, UR4 ;  /* 0x00000004ff027e24 */ /* 0x000fe4000f8e00ff */
.L_x_18:
[----:B------:R-:W-:Y:S05]  /*13e0*/  BRA.U !UP2, `(.L_x_19) ;  /* 0x000000010ad47547 */ /* 0x000fea000b800000 */
[----:B------:R-:W1:Y:S01]  /*13f0*/  LDCU.128 UR12, c[0x0][0xb10] ;  /* 0x00016200ff0c77ac */ /* 0x000e620008000c00 */
[----:B------:R-:W2:Y:S01]  /*1400*/  LDCU UR6, c[0x0][0x370] ;  /* 0x00006e00ff0677ac */ /* 0x000ea20008000800 */
[----:B------:R-:W3:Y:S01]  /*1410*/  LDCU UR5, c[0x0][0x374] ;  /* 0x00006e80ff0577ac */ /* 0x000ee20008000800 */
[----:B------:R-:W4:Y:S01]  /*1420*/  LDCU UR27, c[0x0][0xb0c] ;  /* 0x00016180ff1b77ac */ /* 0x000f220008000800 */
[----:B------:R-:W4:Y:S01]  /*1430*/  LDCU UR4, c[0x0][0xb20] ;  /* 0x00016400ff0477ac */ /* 0x000f220008000800 */
[----:B------:R-:W4:Y:S01]  /*1440*/  LDCU.64 UR8, c[0x0][0xb28] ;  /* 0x00016500ff0877ac */ /* 0x000f220008000a00 */
[----:B-1----:R-:W-:Y:S02]  /*1450*/  UISETP.NE.AND UP0, UPT, UR14, 0x1, UPT ;  /* 0x000000010e00788c */ /* 0x002fe4000bf05270 */
[----:B---3--:R-:W-:Y:S02]  /*1460*/  UIMAD.WIDE.U32 UR10, UR5, UR15, URZ ;  /* 0x0000000f050a72a5 */ /* 0x008fe4000f8e00ff */
[----:B--2---:R-:W-:-:S02]  /*1470*/  UIMAD.WIDE.U32 UR22, UR6, UR12, URZ ;  /* 0x0000000c061672a5 */ /* 0x004fc4000f8e00ff */
[----:B----4-:R-:W-:Y:S02]  /*1480*/  UISETP.NE.AND UP1, UPT, UR27, 0x1, UPT ;  /* 0x000000011b00788c */ /* 0x010fe4000bf25270 */
[----:B------:R-:W-:Y:S01]  /*1490*/  UISETP.NE.AND UP2, UPT, UR21, 0x1, UPT ;  /* 0x000000011500788c */ /* 0x000fe2000bf45270 */
[----:B------:R-:W-:Y:S02]  /*14a0*/  UMOV UR10, UR11 ;  /* 0x0000000b000a7c82 */ /* 0x000fe40008000000 */
[----:B------:R-:W-:Y:S01]  /*14b0*/  UMOV UR22, UR23 ;  /* 0x0000001700167c82 */ /* 0x000fe20008000000 */
[----:B------:R-:W-:Y:S02]  /*14c0*/  @UP0 USHF.R.U32.HI UR5, URZ, UR4, UR10 ;  /* 0x00000004ff050299 */ /* 0x000fe4000801160a */
[----:B------:R-:W-:Y:S02]  /*14d0*/  UIMAD.WIDE.U32 UR24, UR20, UR15, URZ ;  /* 0x0000000f141872a5 */ /* 0x000fe4000f8e00ff */
[----:B------:R-:W-:-:S02]  /*14e0*/  UIMAD.WIDE.U32 UR10, UR5, UR8, URZ ;  /* 0x00000008050a72a5 */ /* 0x000fc4000f8e00ff */
[----:B------:R-:W-:Y:S02]  /*14f0*/  @UP1 USHF.R.U32.HI UR6, URZ, UR13, UR22 ;  /* 0x0000000dff061299 */ /* 0x000fe40008011616 */
[----:B------:R-:W-:Y:S02]  /*1500*/  UIMAD.WIDE.U32 UR18, UR16, UR12, URZ ;  /* 0x0000000c101272a5 */ /* 0x000fe4000f8e00ff */
[----:B------:R-:W-:Y:S01]  /*1510*/  UIMAD.WIDE.U32 UR22, UR6, UR8, URZ ;  /* 0x00000008061672a5 */ /* 0x000fe2000f8e00ff */
[----:B------:R-:W-:Y:S01]  /*1520*/  UMOV UR24, UR25 ;  /* 0x0000001900187c82 */ /* 0x000fe20008000000 */
[----:B------:R-:W-:Y:S01]  /*1530*/  UMOV UR10, UR11 ;  /* 0x0000000b000a7c82 */ /* 0x000fe20008000000 */
[----:B------:R-:W-:Y:S02]  /*1540*/  USHF.R.U32.HI UR24, URZ, UR4, UR24 ;  /* 0x00000004ff187299 */ /* 0x000fe40008011618 */
[----:B------:R-:W-:Y:S02]  /*1550*/  @UP2 USHF.R.U32.HI UR5, URZ, UR9, UR10 ;  /* 0x00000009ff052299 */ /* 0x000fe4000801160a */
[----:B------:R-:W-:Y:S01]  /*1560*/  UMOV UR7, UR23 ;  /* 0x0000001700077c82 */ /* 0x000fe20008000000 */
[----:B------:R-:W-:Y:S01]  /*1570*/  UMOV UR18, UR19 ;  /* 0x0000001300127c82 */ /* 0x000fe20008000000 */
[----:B------:R-:W-:-:S02]  /*1580*/  @UP2 USHF.R.U32.HI UR6, URZ, UR9, UR7 ;  /* 0x00000009ff062299 */ /* 0x000fc40008011607 */
[----:B------:R-:W-:Y:S02]  /*1590*/  USHF.R.U32.HI UR13, URZ, UR13, UR18 ;  /* 0x0000000dff0d7299 */ /* 0x000fe40008011612 */
[----:B------:R-:W-:Y:S02]  /*15a0*/  USEL UR4, UR20, UR24, !UP0 ;  /* 0x0000001814047287 */ /* 0x000fe4000c000000 */
[----:B------:R-:W-:Y:S02]  /*15b0*/  UIMAD UR7, UR5, UR21, URZ ;  /* 0x00000015050772a4 */ /* 0x000fe4000f8e02ff */
[----:B------:R-:W-:Y:S02]  /*15c0*/  USEL UR5, UR16, UR13, !UP1 ;  /* 0x0000000d10057287 */ /* 0x000fe4000c800000 */
[----:B------:R-:W-:Y:S02]  /*15d0*/  UIMAD UR12, UR6, UR21, URZ ;  /* 0x00000015060c72a4 */ /* 0x000fe4000f8e02ff */
[----:B------:R-:W-:-:S02]  /*15e0*/  UISETP.GE.AND UP0, UPT, UR4, UR7, UPT ;  /* 0x000000070400728c */ /* 0x000fc4000bf06270 */
[----:B------:R-:W-:Y:S02]  /*15f0*/  UIMAD.WIDE.U32 UR10, UR4, UR8, URZ ;  /* 0x00000008040a72a5 */ /* 0x000fe4000f8e00ff */
[----:B------:R-:W-:Y:S02]  /*1600*/  UISETP.GE.OR UP0, UPT, UR5, UR12, UP0 ;  /* 0x0000000c0500728c */ /* 0x000fe40008706670 */
[----:B------:R-:W-:Y:S02]  /*1610*/  UIMAD.WIDE.U32 UR12, UR5, UR8, URZ ;  /* 0x00000008050c72a5 */ /* 0x000fe4000f8e00ff */
[----:B------:R-:W-:Y:S01]  /*1620*/  UIADD3 UR10, UPT, UPT, -UR4, URZ, URZ ;  /* 0x000000ff040a7290 */ /* 0x000fe2000fffe1ff */
[----:B------:R-:W-:Y:S01]  /*1630*/  UMOV UR8, UR11 ;  /* 0x0000000b00087c82 */ /* 0x000fe20008000000 */
[----:B------:R-:W-:Y:S02]  /*1640*/  UIADD3 UR11, UPT, UPT, -UR5, URZ, URZ ;  /* 0x000000ff050b7290 */ /* 0x000fe4000fffe1ff */
[----:B------:R-:W-:-:S03]  /*1650*/  USHF.R.U32.HI UR8, URZ, UR9, UR8 ;  /* 0x00000009ff087299 */ /* 0x000fc60008011608 */
[----:B------:R-:W-:Y:S01]  /*1660*/  @!UP0 UMOV UR7, UR13 ;  /* 0x0000000d00078c82 */ /* 0x000fe20008000000 */
[----:B------:R-:W-:Y:S02]  /*1670*/  UIMAD UR20, UR14, UR10, UR20 ;  /* 0x0000000a0e1472a4 */ /* 0x000fe4000f8e0214 */
[----:B------:R-:W-:Y:S02]  /*1680*/  USEL UR8, UR4, UR8, !UP2 ;  /* 0x0000000804087287 */ /* 0x000fe4000d000000 */
[----:B------:R-:W-:Y:S02]  /*1690*/  @!UP0 USHF.R.U32.HI UR7, URZ, UR9, UR7 ;  /* 0x00000009ff078299 */ /* 0x000fe40008011607 */
[----:B------:R-:W-:Y:S02]  /*16a0*/  UIADD3 UR9, UPT, UPT, -UR8, URZ, URZ ;  /* 0x000000ff08097290 */ /* 0x000fe4000fffe1ff */
[----:B------:R-:W-:Y:S02]  /*16b0*/  @!UP0 USEL UR7, UR5, UR7, !UP2 ;  /* 0x0000000705078287 */ /* 0x000fe4000d000000 */
[----:B------:R-:W-:-:S02]  /*16c0*/  UIMAD UR9, UR21, UR9, UR4 ;  /* 0x00000009150972a4 */ /* 0x000fc4000f8e0204 */
[----:B------:R-:W-:Y:S02]  /*16d0*/  @!UP0 UIADD3 UR8, UPT, UPT, UR8, -UR7, URZ ;  /* 0x8000000708088290 */ /* 0x000fe4000fffe0ff */
[----:B------:R-:W-:Y:S02]  /*16e0*/  @!UP0 UIMAD UR6, UR9, UR6, UR7 ;  /* 0x00000006090682a4 */ /* 0x000fe4000f8e0207 */
[----:B------:R-:W-:Y:S02]  /*16f0*/  @!UP0 UIMAD UR4, UR8, UR21, UR5 ;  /* 0x00000015080482a4 */ /* 0x000fe4000f8e0205 */
[----:B------:R-:W-:Y:S02]  /*1700*/  UIMAD UR16, UR27, UR11, UR16 ;  /* 0x0000000b1b1072a4 */ /* 0x000fe4000f8e0210 */
[----:B------:R-:W-:Y:S01]  /*1710*/  UIMAD UR20, UR4, UR14, UR20 ;  /* 0x0000000e041472a4 */ /* 0x000fe2000f8e0214 */
[----:B------:R-:W-:Y:S02]  /*1720*/  @!UP0 UMOV UR5, UR6 ;  /* 0x0000000600058c82 */ /* 0x000fe40008000000 */
[----:B------:R-:W-:-:S12]  /*1730*/  UIMAD UR16, UR5, UR27, UR16 ;  /* 0x0000001b051072a4 */ /* 0x000fd8000f8e0210 */
.L_x_19:
[----:B------:R-:W-:Y:S02]  /*1740*/  UISETP.NE.AND UP1, UPT, UR28, 0x1, UPT ;  /* 0x000000011c00788c */ /* 0x000fe4000bf25270 */
[----:B------:R-:W-:Y:S02]  /*1750*/  UISETP.NE.AND UP0, UPT, UR17, 0x2, UPT ;  /* 0x000000021100788c */ /* 0x000fe4000bf05270 */
[----:B------:R-:W-:-:S05]  /*1760*/  ULOP3.LUT UR24, UR26, 0xe00, URZ, 0xc0, !UPT ;  /* 0x00000e001a187892 */ /* 0x000fca000f8ec0ff */
[----:B------:R-:W-:Y:S07]  /*1770*/  BRA.U UP1, `(.L_x_20) ;  /* 0x0000000101447547 */ /* 0x000fee000b800000 */
[----:B------:R-:W1:Y:S01]  /*1780*/  LDCU.128 UR8, c[0x0][0xb10] ;  /* 0x00016200ff0877ac */ /* 0x000e620008000c00 */
[----:B------:R-:W2:Y:S01]  /*1790*/  LDCU UR12, c[0x0][0xb0c] ;  /* 0x00016180ff0c77ac */ /* 0x000ea20008000800 */
[----:B------:R-:W3:Y:S01]  /*17a0*/  LDCU UR13, c[0x0][0xb20] ;  /* 0x00016400ff0d77ac */ /* 0x000ee20008000800 */
[----:B-1----:R-:W-:Y:S02]  /*17b0*/  UIMAD.WIDE.U32 UR6, UR16, UR8, URZ ;  /* 0x00000008100672a5 */ /* 0x002fe4000f8e00ff */
[----:B------:R-:W-:Y:S02]  /*17c0*/  UIMAD.WIDE.U32 UR4, UR20, UR11, URZ ;  /* 0x0000000b140472a5 */ /* 0x000fe4000f8e00ff */
[----:B--2---:R-:W-:Y:S02]  /*17d0*/  UISETP.NE.AND UP2, UPT, UR12, 0x1, UPT ;  /* 0x000000010c00788c */ /* 0x004fe4000bf45270 */
[----:B------:R-:W-:Y:S01]  /*17e0*/  UISETP.NE.AND UP1, UPT, UR10, 0x1, UPT ;  /* 0x000000010a00788c */ /* 0x000fe2000bf25270 */
[----:B------:R-:W-:-:S02]  /*17f0*/  UMOV UR6, UR7 ;  /* 0x0000000700067c82 */ /* 0x000fc40008000000 */
[----:B------:R-:W-:Y:S01]  /*1800*/  UMOV UR4, UR5 ;  /* 0x0000000500047c82 */ /* 0x000fe20008000000 */
[----:B------:R-:W-:Y:S02]  /*1810*/  USHF.R.U32.HI UR6, URZ, UR9, UR6 ;  /* 0x00000009ff067299 */ /* 0x000fe40008011606 */
[----:B---3--:R-:W-:Y:S02]  /*1820*/  USHF.R.U32.HI UR4, URZ, UR13, UR4 ;  /* 0x0000000dff047299 */ /* 0x008fe40008011604 */
[----:B------:R-:W-:Y:S02]  /*1830*/  USEL UR5, UR16, UR6, !UP2 ;  /* 0x0000000610057287 */ /* 0x000fe4000d000000 */
[----:B------:R-:W-:-:S04]  /*1840*/  USEL UR4, UR20, UR4, !UP1 ;  /* 0x0000000414047287 */ /* 0x000fc8000c800000 */
[----:B------:R-:W-:Y:S02]  /*1850*/  UIADD3 UR6, UPT, UPT, UR5, -UR4, URZ ;  /* 0x8000000405067290 */ /* 0x000fe4000fffe0ff */
[----:B------:R-:W-:Y:S02]  /*1860*/  UIADD3 UR4, UPT, UPT, -UR5, UR4, URZ ;  /* 0x0000000405047290 */ /* 0x000fe4000fffe1ff */
[----:B------:R-:W-:Y:S02]  /*1870*/  UIMAD UR20, UR6, UR10, UR20 ;  /* 0x0000000a061472a4 */ /* 0x000fe4000f8e0214 */
[----:B------:R-:W-:-:S12]  /*1880*/  UIMAD UR16, UR4, UR12, UR16 ;  /* 0x0000000c041072a4 */ /* 0x000fd8000f8e0210 */
.L_x_20:
[----:B------:R-:W-:Y:S05]  /*1890*/  BRA.U !UP5, `(.L_x_21) ;  /* 0x000000010d0c7547 */ /* 0x000fea000b800000 */
[----:B------:R-:W-:Y:S01]  /*18a0*/  UCGABAR_WAIT ;  /* 0x0000000000007dc7 */ /* 0x000fe20008000000 */
[----:B------:R-:W-:Y:S01]  /*18b0*/  CCTL.IVALL ;  /* 0x00000000ff00798f */ /* 0x000fe20002000000 */
[----:B------:R-:W-:Y:S05]  /*18c0*/  BRA `(.L_x_22) ;  /* 0x0000000000047947 */ /* 0x000fea0003800000 */
.L_x_21:
[----:B------:R-:W-:Y:S06]  /*18d0*/  BAR.SYNC.DEFER_BLOCKING 0x0 ;  /* 0x0000000000007b1d */ /* 0x000fec0000010000 */
.L_x_22:
[----:B------:R-:W-:Y:S05]  /*18e0*/  BRA.U UP0, `(.L_x_23) ;  /* 0x00000019002c7547 */ /* 0x000fea000b800000 */
[----:B------:R-:W1:Y:S01]  /*18f0*/  LDCU UR6, c[0x0][0x38c] ;  /* 0x00007180ff0677ac */ /* 0x000e620008000800 */
[----:B------:R-:W-:Y:S01]  /*1900*/  PLOP3.LUT P1, PT, PT, PT, UP3, 0x80, 0x8 ;  /* 0x000000000008781c */ /* 0x000fe20003f2f038 */
[----:B------:R-:W-:Y:S01]  /*1910*/  IMAD.MOV.U32 R12, RZ, RZ, 0x1 ;  /* 0x00000001ff0c7424 */ /* 0x000fe200078e00ff */
[----:B------:R-:W-:Y:S01]  /*1920*/  ISETP.EQ.OR P2, PT, R0, RZ, P3 ;  /* 0x000000ff0000720c */ /* 0x000fe20001f42670 */
[----:B------:R-:W-:Y:S01]  /*1930*/  UISETP.NE.AND UP1, UPT, UR17, URZ, UPT ;  /* 0x000000ff1100728c */ /* 0x000fe2000bf25270 */
[----:B------:R-:W-:Y:S02]  /*1940*/  PLOP3.LUT P1, PT, P1, PT, PT, 0x8, 0x80 ;  /* 0x000000000080781c */ /* 0x000fe40000f2e170 */
[----:B------:R-:W-:Y:S01]  /*1950*/  CS2R R10, SRZ ;  /* 0x00000000000a7805 */ /* 0x000fe2000001ff00 */
[----:B------:R-:W-:Y:S01]  /*1960*/  IMAD.MOV.U32 R9, RZ, RZ, RZ ;  /* 0x000000ffff097224 */ /* 0x000fe200078e00ff */
[----:B------:R-:W2:Y:S01]  /*1970*/  LDCU UR39, c[0x0][0x370] ;  /* 0x00006e00ff2777ac */ /* 0x000ea20008000800 */
[----:B------:R-:W-:Y:S01]  /*1980*/  IMAD.MOV.U32 R8, RZ, RZ, 0x1 ;  /* 0x00000001ff087424 */ /* 0x000fe200078e00ff */
[----:B------:R-:W-:Y:S01]  /*1990*/  USEL UR25, UR43, 0x2, UP1 ;  /* 0x000000022b197887 */ /* 0x000fe20008800000 */
[----:B------:R-:W3:Y:S01]  /*19a0*/  LDCU.64 UR28, c[0x0][0x348] ;  /* 0x00006900ff1c77ac */ /* 0x000ee20008000a00 */
[----:B-1----:R-:W-:-:S02]  /*19b0*/  UIADD3 UR5, UPT, UPT, UR6, 0x1f, URZ ;  /* 0x0000001f06057890 */ /* 0x002fc4000fffe0ff */
[----:B------:R-:W-:Y:S02]  /*19c0*/  USHF.R.U32.HI UR44, URZ, 0x5, UR24 ;  /* 0x00000005ff2c7899 */ /* 0x000fe40008011618 */
[----:B------:R-:W-:Y:S02]  /*19d0*/  USHF.R.S32.HI UR4, URZ, 0x1f, UR5 ;  /* 0x0000001fff047899 */ /* 0x000fe40008011405 */
[----:B------:R-:W-:Y:S02]  /*19e0*/  UIADD3 UR46, UPT, UPT, UR6, 0x3e, URZ ;  /* 0x0000003e062e7890 */ /* 0x000fe4000fffe0ff */
[----:B------:R-:W-:Y:S01]  /*19f0*/  ULEA.HI UR4, UR4, UR5, URZ, 0x5 ;  /* 0x0000000504047291 */ /* 0x000fe2000f8f28ff */
[----:B------:R-:W1:Y:S03]  /*1a00*/  LDCU UR38, c[0x0][0x374] ;  /* 0x00006e80ff2677ac */ /* 0x000e660008000800 */
[----:B------:R-:W-:-:S02]  /*1a10*/  USHF.R.S32.HI UR41, URZ, 0x5, UR4 ;  /* 0x00000005ff297899 */ /* 0x000fc40008011404 */
[----:B------:R-:W-:Y:S02]  /*1a20*/  UIADD3 UR4, UPT, UPT, UR6, -0x1, URZ ;  /* 0xffffffff06047890 */ /* 0x000fe4000fffe0ff */
[----:B------:R-:W-:Y:S02]  /*1a30*/  UISETP.LT.U32.AND UP0, UPT, UR41, 0xe, UPT ;  /* 0x0000000e2900788c */ /* 0x000fe4000bf01070 */
[----:B------:R-:W-:Y:S02]  /*1a40*/  UISETP.GE.U32.AND UP2, UPT, UR4, -0x3f, UPT ;  /* 0xffffffc10400788c */ /* 0x000fe4000bf46070 */
[----:B------:R-:W-:Y:S01]  /*1a50*/  USEL UR40, UR41, 0xe, UP0 ;  /* 0x0000000e29287887 */ /* 0x000fe20008000000 */
[----:B------:R-:W-:-:S03]  /*1a60*/  UMOV UR5, URZ ;  /* 0x000000ff00057c82 */ /* 0x000fc60008000000 */
[----:B------:R-:W-:Y:S02]  /*1a70*/  UIADD3 UR21, UPT, UPT, UR40, -0x1, URZ ;  /* 0xffffffff28157890 */ /* 0x000fe4000fffe0ff */
[----:B------:R-:W-:-:S03]  /*1a80*/  UIADD3 UR43, UPT, UPT, UR41, -UR40, URZ ;  /* 0x80000028292b7290 */ /* 0x000fc6000fffe0ff */
[----:B------:R-:W-:-:S04]  /*1a90*/  @UP2 UIADD3 UR21, UPT, UPT, UR40, URZ, URZ ;  /* 0x000000ff28152290 */ /* 0x000fc8000fffe0ff */
[----:B-123--:R-:W-:-:S12]  /*1aa0*/  UIADD3 UR21, UPT, UPT, UR21, 0x1, URZ ;  /* 0x0000000115157890 */ /* 0x00efd8000fffe0ff */
.L_x_43:
[----:B------:R-:W-:Y:S01]  /*1ab0*/  UISETP.NE.AND UP0, UPT, UR45, URZ, UPT ;  /* 0x000000ff2d00728c */ /* 0x000fe2000bf05270 */
[----:B-1----:R-:W1:Y:S08]  /*1ac0*/  S2UR UR45, SR_CgaCtaId ;  /* 0x00000000002d79c3 */ /* 0x002e700000008800 */
[----:B------:R-:W-:Y:S05]  /*1ad0*/  BRA.U UP0, `(.L_x_24) ;  /* 0x0000000100347547 */ /* 0x000fea000b800000 */
[----:B------:R-:W2:Y:S01]  /*1ae0*/  S2R R0, SR_CgaCtaId ;  /* 0x0000000000007919 */ /* 0x000ea20000008800 */
[----:B------:R-:W-:Y:S02]  /*1af0*/  MOV R3, 0x400 ;  /* 0x0000040000037802 */ /* 0x000fe40000000f00 */
[----:B------:R-:W-:Y:S02]  /*1b00*/  SHF.L.U32 R2, R8, 0x1f, RZ ;  /* 0x0000001f08027819 */ /* 0x000fe400000006ff */
[----:B--2---:R-:W-:-:S05]  /*1b10*/  LEA R0, R0, R3, 0x18 ;  /* 0x0000000300007211 */ /* 0x004fca00078ec0ff */
[----:B------:R-:W-:-:S04]  /*1b20*/  IMAD R3, R9, 0x8, R0 ;  /* 0x0000000809037824 */ /* 0x000fc800078e0200 */
[----:B------:R-:W2:Y:S02]  /*1b30*/  SYNCS.PHASECHK.TRANS64.TRYWAIT P0, [R3+URZ+0x180], R2 ;  /* 0x00018002030075a7 */ /* 0x000ea400080011ff */
[----:B--2---:R-:W-:Y:S05]  /*1b40*/  @!P0 BRA `(.L_x_25) ;  /* 0x000000a000d48947 */ /* 0x004fea0003800000 */
.L_x_141:
[----:B------:R-:W-:Y:S01]  /*1b50*/  VIADD R9, R9, 0x1 ;  /* 0x0000000109097836 */ /* 0x000fe20000000000 */
[----:B------:R2:W-:Y:S04]  /*1b60*/  SYNCS.ARRIVE.TRANS64.A1T0 RZ, [R3+URZ+0x170], RZ ;  /* 0x000170ff03ff79a7 */ /* 0x0005e800081000ff */
[----:B------:R-:W-:-:S04]  /*1b70*/  ISETP.NE.AND P0, PT, R9, 0x2, PT ;  /* 0x000000020900780c */ /* 0x000fc80003f05270 */
[----:B------:R-:W-:Y:S02]  /*1b80*/  SEL R9, R9, RZ, P0 ;  /* 0x000000ff09097207 */ /* 0x000fe40000000000 */
[----:B--2---:R-:W-:-:S04]  /*1b90*/  SEL R3, RZ, 0x1, P0 ;  /* 0x00000001ff037807 */ /* 0x004fc80000000000 */
[----:B------:R-:W-:-:S07]  /*1ba0*/  LOP3.LUT R8, R8, R3, RZ, 0x3c, !PT ;  /* 0x0000000308087212 */ /* 0x000fce00078e3cff */
.L_x_24:
[----:B------:R-:W-:Y:S01]  /*1bb0*/  UMOV UR6, 0x400 ;  /* 0x0000040000067882 */ /* 0x000fe20000000000 */
[----:B------:R-:W-:Y:S01]  /*1bc0*/  SHF.L.U32 R0, R12, 0x1f, RZ ;  /* 0x0000001f0c007819 */ /* 0x000fe200000006ff */
[----:B-1----:R-:W-:Y:S02]  /*1bd0*/  ULEA UR6, UR45, UR6, 0x18 ;  /* 0x000000062d067291 */ /* 0x002fe4000f8ec0ff */
[----:B------:R-:W-:Y:S02]  /*1be0*/  UISETP.GE.U32.AND UP0, UPT, UR46, 0x3f, UPT ;  /* 0x0000003f2e00788c */ /* 0x000fe4000bf06070 */
[----:B------:R-:W-:Y:S02]  /*1bf0*/  ULEA UR4, UR5, UR6, 0x3 ;  /* 0x0000000605047291 */ /* 0x000fe4000f8e18ff */
[----:B------:R-:W-:Y:S02]  /*1c00*/  USHF.L.U32 UR11, UR20, 0x8, URZ ;  /* 0x00000008140b7899 */ /* 0x000fe400080006ff */
[----:B------:R-:W-:Y:S01]  /*1c10*/  ULEA UR35, UR16, UR44, 0x7 ;  /* 0x0000002c10237291 */ /* 0x000fe2000f8e38ff */
[----:B------:R-:W-:-:S04]  /*1c20*/  UMOV UR13, URZ ;  /* 0x000000ff000d7c82 */ /* 0x000fc80008000000 */
[----:B------:R1:W2:Y:S01]  /*1c30*/  SYNCS.PHASECHK.TRANS64.TRYWAIT P0, [UR4+0x70], R0 ;  /* 0x00007000ff0075a7 */ /* 0x0002a20008001104 */
[----:B------:R-:W-:Y:S06]  /*1c40*/  BRA.U !UP0, `(.L_x_26) ;  /* 0x0000000108bc7547 */ /* 0x000fec000b800000 */
[----:B------:R-:W-:Y:S01]  /*1c50*/  UMOV UR7, URZ ;  /* 0x000000ff00077c82 */ /* 0x000fe20008000000 */
[----:B------:R-:W-:-:S05]  /*1c60*/  UMOV UR4, UR5 ;  /* 0x0000000500047c82 */ /* 0x000fca0008000000 */
.L_x_32:
[----:B------:R-:W-:Y:S01]  /*1c70*/  ULEA UR33, UR4, UR6, 0x3 ;  /* 0x0000000604217291 */ /* 0x000fe2000f8e18ff */
[----:B--2---:R-:W-:Y:S01]  /*1c80*/  @!P3 MOV R2, 0x3000 ;  /* 0x000030000002b802 */ /* 0x004fe20000000f00 */
[----:B--2-4-:R-:W-:Y:S10]  /*1c90*/  @P0 BRA `(.L_x_27) ;  /* 0x00000000000c0947 */ /* 0x014ff40003800000 */
[----:B------:R-:W-:-:S04]  /*1ca0*/  SHF.L.U32 R3, R12, 0x1f, RZ ;  /* 0x0000001f0c037819 */ /* 0x000fc800000006ff */
[----:B------:R-:W2:Y:S02]  /*1cb0*/  SYNCS.PHASECHK.TRANS64.TRYWAIT P0, [UR33+0x70], R3 ;  /* 0x00007003ff0075a7 */ /* 0x000ea40008001121 */
[----:B--2---:R-:W-:Y:S05]  /*1cc0*/  @!P0 BRA `(.L_x_28) ;  /* 0x000000a000888947 */ /* 0x004fea0003800000 */
.L_x_27:
[----:B------:R2:W-:Y:S01]  /*1cd0*/  @!P3 SYNCS.ARRIVE.TRANS64 RZ, [UR33], R2 ;  /* 0x00000002ffffb9a7 */ /* 0x0005e20008000021 */
[----:B------:R-:W-:-:S04]  /*1ce0*/  ULOP3.LUT UR5, UR25, 0x2, URZ, 0xfc, !UPT ;  /* 0x0000000219057892 */ /* 0x000fc8000f8efcff */
[----:B------:R-:W-:-:S09]  /*1cf0*/  UISETP.NE.AND UP0, UPT, UR5, 0x2, UPT ;  /* 0x000000020500788c */ /* 0x000fd2000bf05270 */
[----:B------:R-:W-:Y:S05]  /*1d00*/  BRA.U UP0, `(.L_x_29) ;  /* 0x0000000100047547 */ /* 0x000fea000b800000 */
[----:B------:R-:W-:Y:S05]  /*1d10*/  BPT.TRAP 0x1 ;  /* 0x000000040000795c */ /* 0x000fea0000300000 */
.L_x_29:
[----:B------:R-:W-:Y:S04]  /*1d20*/  BSSY.RECONVERGENT B0, `(.L_x_30) ;  /* 0x0000003000007945 */ /* 0x000fe80003800200 */
[----:B------:R-:W-:Y:S05]  /*1d30*/  @P2 BRA `(.L_x_31) ;  /* 0x0000000000042947 */ /* 0x000fea0003800000 */
[----:B------:R-:W-:Y:S05]  /*1d40*/  BPT.TRAP 0x1 ;  /* 0x000000040000795c */ /* 0x000fea0000300000 */
.L_x_31:
[----:B------:R-:W-:Y:S05]  /*1d50*/  BSYNC.RECONVERGENT B0 ;  /* 0x0000000000007941 */ /* 0x000fea0003800200 */
.L_x_30:
[----:B------:R-:W-:Y:S02]  /*1d60*/  UIADD3 UR5, UPT, UPT, UR4, 0x1, URZ ;  /* 0x0000000104057890 */ /* 0x000fe4000fffe0ff */
[----:B------:R-:W-:Y:S02]  /*1d70*/  ULEA UR32, UR4, UR24, 0xc ;  /* 0x0000001804207291 */ /* 0x000fe4000f8e60ff */
[----:B------:R-:W-:Y:S02]  /*1d80*/  UISETP.NE.AND UP0, UPT, UR5, 0xe, UPT ;  /* 0x0000000e0500788c */ /* 0x000fe4000bf05270 */
[----:B------:R-:W-:Y:S02]  /*1d90*/  UIADD3 UR16, UP1, UPT, UR28, 0x80, URZ ;  /* 0x000000801c107890 */ /* 0x000fe4000ff3e0ff */
[----:B------:R-:W-:Y:S02]  /*1da0*/  USEL UR9, URZ, 0x1, UP0 ;  /* 0x00000001ff097887 */ /* 0x000fe40008000000 */
[----:B------:R-:W-:-:S02]  /*1db0*/  USEL UR5, UR5, URZ, UP0 ;  /* 0x000000ff05057287 */ /* 0x000fc40008000000 */
[----:B------:R-:W-:Y:S02]  /*1dc0*/  UIADD3 UR14, UP0, UPT, UR28, 0x180, URZ ;  /* 0x000001801c0e7890 */ /* 0x000fe4000ff1e0ff */
[----:B------:R-:W-:Y:S01]  /*1dd0*/  ULEA UR8, UR5, UR6, 0x3 ;  /* 0x0000000605087291 */ /* 0x000fe2000f8e18ff */
[----:B------:R-:W-:Y:S01]  /*1de0*/  LOP3.LUT R12, R12, UR9, RZ, 0x3c, !PT ;  /* 0x000000090c0c7c12 */ /* 0x000fe2000f8e3cff */
[----:B------:R-:W-:Y:S02]  /*1df0*/  USHF.L.U32 UR34, UR7, 0x5, URZ ;  /* 0x0000000507227899 */ /* 0x000fe400080006ff */
[----:B------:R-:W-:Y:S01]  /*1e00*/  UIADD3.X UR17, UPT, UPT, URZ, UR29, URZ, UP1, !UPT ;  /* 0x0000001dff117290 */ /* 0x000fe20008ffe4ff */
[----:B-1----:R-:W-:Y:S01]  /*1e10*/  SHF.L.U32 R0, R12, 0x1f, RZ ;  /* 0x0000001f0c007819 */ /* 0x002fe200000006ff */
[----:B------:R-:W-:Y:S02]  /*1e20*/  UIADD3 UR32, UPT, UPT, UR6, 0xc400, UR32 ;  /* 0x0000c40006207890 */ /* 0x000fe4000fffe020 */
[----:B------:R-:W-:Y:S01]  /*1e30*/  UIADD3.X UR15, UPT, UPT, URZ, UR29, URZ, UP0, !UPT ;  /* 0x0000001dff0f7290 */ /* 0x000fe200087fe4ff */
[----:B------:R3:W4:Y:S01]  /*1e40*/  SYNCS.PHASECHK.TRANS64.TRYWAIT P0, [UR8+0x70], R0 ;  /* 0x00007000ff0075a7 */ /* 0x0007220008001108 */
[----:B------:R-:W-:Y:S01]  /*1e50*/  ULEA UR8, UR4, UR6, 0xd ;  /* 0x0000000604087291 */ /* 0x000fe2000f8e68ff */
[----:B------:R-:W-:Y:S01]  /*1e60*/  UMOV UR13, 0xff0000 ;  /* 0x00ff0000000d7882 */ /* 0x000fe20000000000 */
[----:B------:R-:W-:-:S02]  /*1e70*/  UMOV UR18, 0x0 ;  /* 0x0000000000127882 */ /* 0x000fc40000000000 */
[----:B------:R-:W-:Y:S01]  /*1e80*/  UIADD3 UR8, UPT, UPT, UR8, 0x1a400, URZ ;  /* 0x0001a40008087890 */ /* 0x000fe2000fffe0ff */
[----:B------:R-:W-:Y:S01]  /*1e90*/  UMOV UR19, 0x10000000 ;  /* 0x1000000000137882 */ /* 0x000fe20000000000 */
[----:B------:R-:W-:Y:S01]  /*1ea0*/  UMOV UR12, UR36 ;  /* 0x00000024000c7c82 */ /* 0x000fe20008000000 */
[----:B------:R-:W-:Y:S01]  /*1eb0*/  UMOV UR9, UR33 ;  /* 0x0000002100097c82 */ /* 0x000fe20008000000 */
[----:B------:R-:W-:Y:S01]  /*1ec0*/  UMOV UR10, UR34 ;  /* 0x00000022000a7c82 */ /* 0x000fe20008000000 */
[----:B------:R1:W-:Y:S01]  /*1ed0*/  UTMALDG.3D.MULTICAST [UR32], [UR16], UR13, desc[UR18] ;  /* 0x00001220100073b4 */ /* 0x0003e2000801180d */
[----:B------:R-:W-:Y:S01]  /*1ee0*/  UIADD3 UR7, UPT, UPT, UR7, 0x1, URZ ;  /* 0x0000000107077890 */ /* 0x000fe2000fffe0ff */
[----:B------:R-:W-:-:S03]  /*1ef0*/  UMOV UR4, UR5 ;  /* 0x0000000500047c82 */ /* 0x000fc60008000000 */
[----:B------:R-:W-:Y:S01]  /*1f00*/  UISETP.NE.AND UP0, UPT, UR7, UR21, UPT ;  /* 0x000000150700728c */ /* 0x000fe2000bf05270 */
[----:B------:R3:W-:Y:S01]  /*1f10*/  UTMALDG.3D [UR8], [UR14], desc[UR18] ;  /* 0x000012080e0075b4 */ /* 0x0007e20008011000 */
[----:B-1----:R-:W-:-:S07]  /*1f20*/  UMOV UR13, UR21 ;  /* 0x00000015000d7c82 */ /* 0x002fce0008000000 */
[----:B---3--:R-:W-:Y:S05]  /*1f30*/  BRA.U UP0, `(.L_x_32) ;  /* 0xfffffffd004c7547 */ /* 0x008fea000b83ffff */
.L_x_26:
[----:B------:R-:W-:Y:S01]  /*1f40*/  ULEA UR4, UR5, UR6, 0x3 ;  /* 0x0000000605047291 */ /* 0x000fe2000f8e18ff */
[----:B-1----:R-:W-:Y:S01]  /*1f50*/  SHF.L.U32 R0, R12, 0x1f, RZ ;  /* 0x0000001f0c007819 */ /* 0x002fe200000006ff */
[----:B------:R-:W-:Y:S01]  /*1f60*/  @!P1 SYNCS.ARRIVE.TRANS64.A1T0 RZ, [UR6+0x128], RZ ;  /* 0x000128ffffff99a7 */ /* 0x000fe20008100006 */
[----:B------:R-:W-:-:S06]  /*1f70*/  UISETP.GT.AND UP0, UPT, UR41, UR40, UPT ;  /* 0x000000282900728c */ /* 0x000fcc000bf04270 */
[----:B--2-4-:R1:W2:Y:S03]  /*1f80*/  SYNCS.PHASECHK.TRANS64.TRYWAIT P0, [UR4+0x70], R0 ;  /* 0x00007000ff0075a7 */ /* 0x0142a60008001104 */
[----:B------:R-:W-:Y:S05]  /*1f90*/  BRA.U !UP0, `(.L_x_33) ;  /* 0x0000000108c07547 */ /* 0x000fea000b800000 */
[----:B------:R-:W-:Y:S01]  /*1fa0*/  UIADD3 UR26, UPT, UPT, UR43, UR13, URZ ;  /* 0x0000000d2b1a7290 */ /* 0x000fe2000fffe0ff */
[----:B------:R-:W-:-:S11]  /*1fb0*/  UMOV UR4, UR5 ;  /* 0x0000000500047c82 */ /* 0x000fd60008000000 */
.L_x_39:
[----:B------:R-:W-:Y:S01]  /*1fc0*/  ULEA UR17, UR4, UR6, 0x3 ;  /* 0x0000000604117291 */ /* 0x000fe2000f8e18ff */
[----:B--2---:R-:W-:Y:S01]  /*1fd0*/  @!P3 MOV R2, 0x3000 ;  /* 0x000030000002b802 */ /* 0x004fe20000000f00 */
[----:B--2-4-:R-:W-:Y:S10]  /*1fe0*/  @P0 BRA `(.L_x_34) ;  /* 0x00000000000c0947 */ /* 0x014ff40003800000 */
[----:B------:R-:W-:-:S04]  /*1ff0*/  SHF.L.U32 R3, R12, 0x1f, RZ ;  /* 0x0000001f0c037819 */ /* 0x000fc800000006ff */
[----:B------:R-:W2:Y:S02]  /*2000*/  SYNCS.PHASECHK.TRANS64.TRYWAIT P0, [UR17+0x70], R3 ;  /* 0x00007003ff0075a7 */ /* 0x000ea40008001111 */
[----:B--2---:R-:W-:Y:S05]  /*2010*/  @!P0 BRA `(.L_x_35) ;  /* 0x0000009c00cc8947 */ /* 0x004fea0003800000 */
.L_x_34:
[----:B------:R2:W-:Y:S01]  /*2020*/  @!P3 SYNCS.ARRIVE.TRANS64 RZ, [UR17], R2 ;  /* 0x00000002ffffb9a7 */ /* 0x0005e20008000011 */
[----:B------:R-:W-:-:S04]  /*2030*/  ULOP3.LUT UR5, UR25, 0x2, URZ, 0xfc, !UPT ;  /* 0x0000000219057892 */ /* 0x000fc8000f8efcff */
[----:B------:R-:W-:-:S09]  /*2040*/  UISETP.NE.AND UP0, UPT, UR5, 0x2, UPT ;  /* 0x000000020500788c */ /* 0x000fd2000bf05270 */
[----:B------:R-:W-:Y:S05]  /*2050*/  BRA.U UP0, `(.L_x_36) ;  /* 0x0000000100047547 */ /* 0x000fea000b800000 */
[----:B------:R-:W-:Y:S05]  /*2060*/  BPT.TRAP 0x1 ;  /* 0x000000040000795c */ /* 0x000fea0000300000 */
.L_x_36:
[----:B------:R-:W-:Y:S04]  /*2070*/  BSSY.RECONVERGENT B0, `(.L_x_37) ;  /* 0x0000003000007945 */ /* 0x000fe80003800200 */
[----:B------:R-:W-:Y:S05]  /*2080*/  @P2 BRA `(.L_x_38) ;  /* 0x0000000000042947 */ /* 0x000fea0003800000 */
[----:B------:R-:W-:Y:S05]  /*2090*/  BPT.TRAP 0x1 ;  /* 0x000000040000795c */ /* 0x000fea0000300000 */
.L_x_38:
[----:B------:R-:W-:Y:S05]  /*20a0*/  BSYNC.RECONVERGENT B0 ;  /* 0x0000000000007941 */ /* 0x000fea0003800200 */
.L_x_37:
[----:B------:R-:W-:Y:S02]  /*20b0*/  UIADD3 UR5, UPT, UPT, UR4, 0x1, URZ ;  /* 0x0000000104057890 */ /* 0x000fe4000fffe0ff */
[----:B------:R-:W-:Y:S02]  /*20c0*/  ULEA UR16, UR4, UR24, 0xc ;  /* 0x0000001804107291 */ /* 0x000fe4000f8e60ff */
[----:B------:R-:W-:Y:S02]  /*20d0*/  UISETP.NE.AND UP0, UPT, UR5, 0xe, UPT ;  /* 0x0000000e0500788c */ /* 0x000fe4000bf05270 */
[----:B------:R-:W-:Y:S02]  /*20e0*/  UIADD3 UR22, UP1, UPT, UR28, 0x80, URZ ;  /* 0x000000801c167890 */ /* 0x000fe4000ff3e0ff */
[----:B------:R-:W-:Y:S02]  /*20f0*/  USEL UR8, URZ, 0x1, UP0 ;  /* 0x00000001ff087887 */ /* 0x000fe40008000000 */
[----:B------:R-:W-:-:S02]  /*2100*/  USEL UR5, UR5, URZ, UP0 ;  /* 0x000000ff05057287 */ /* 0x000fc40008000000 */
[----:B------:R-:W-:Y:S02]  /*2110*/  UIADD3 UR14, UP0, UPT, UR28, 0x180, URZ ;  /* 0x000001801c0e7890 */ /* 0x000fe4000ff1e0ff */
[----:B------:R-:W-:Y:S01]  /*2120*/  LOP3.LUT R12, R12, UR8, RZ, 0x3c, !PT ;  /* 0x000000080c0c7c12 */ /* 0x000fe2000f8e3cff */
[----:B------:R-:W-:Y:S02]  /*2130*/  ULEA UR7, UR5, UR6, 0x3 ;  /* 0x0000000605077291 */ /* 0x000fe4000f8e18ff */
[----:B------:R-:W-:Y:S01]  /*2140*/  ULEA UR8, UR4, UR6, 0xd ;  /* 0x0000000604087291 */ /* 0x000fe2000f8e68ff */
[----:B-1----:R-:W-:Y:S01]  /*2150*/  SHF.L.U32 R0, R12, 0x1f, RZ ;  /* 0x0000001f0c007819 */ /* 0x002fe200000006ff */
[----:B------:R-:W-:Y:S02]  /*2160*/  USHF.L.U32 UR18, UR13, 0x5, URZ ;  /* 0x000000050d127899 */ /* 0x000fe400080006ff */
[----:B------:R-:W-:Y:S02]  /*2170*/  UIADD3 UR16, UPT, UPT, UR6, 0xc400, UR16 ;  /* 0x0000c40006107890 */ /* 0x000fe4000fffe010 */
[----:B------:R-:W-:Y:S01]  /*2180*/  UIADD3.X UR23, UPT, UPT, URZ, UR29, URZ, UP1, !UPT ;  /* 0x0000001dff177290 */ /* 0x000fe20008ffe4ff */
[----:B------:R3:W4:Y:S01]  /*2190*/  SYNCS.PHASECHK.TRANS64.TRYWAIT P0, [UR7+0x70], R0 ;  /* 0x00007000ff0075a7 */ /* 0x0007220008001107 */
[----:B------:R-:W-:-:S02]  /*21a0*/  UIADD3 UR8, UPT, UPT, UR8, 0x1a400, URZ ;  /* 0x0001a40008087890 */ /* 0x000fc4000fffe0ff */
[----:B------:R-:W-:Y:S01]  /*21b0*/  UIADD3.X UR15, UPT, UPT, URZ, UR29, URZ, UP0, !UPT ;  /* 0x0000001dff0f7290 */ /* 0x000fe200087fe4ff */
[----:B------:R-:W-:Y:S01]  /*21c0*/  UMOV UR7, 0xff0000 ;  /* 0x00ff000000077882 */ /* 0x000fe20000000000 */
[----:B------:R-:W-:Y:S01]  /*21d0*/  UMOV UR30, 0x0 ;  /* 0x00000000001e7882 */ /* 0x000fe20000000000 */
[----:B------:R-:W-:Y:S01]  /*21e0*/  UMOV UR31, 0x10000000 ;  /* 0x10000000001f7882 */ /* 0x000fe20000000000 */
[----:B------:R-:W-:Y:S01]  /*21f0*/  UMOV UR19, UR35 ;  /* 0x0000002300137c82 */ /* 0x000fe20008000000 */
[----:B------:R-:W-:Y:S01]  /*2200*/  UMOV UR20, UR36 ;  /* 0x0000002400147c82 */ /* 0x000fe20008000000 */
[----:B------:R-:W-:Y:S01]  /*2210*/  UMOV UR12, UR36 ;  /* 0x00000024000c7c82 */ /* 0x000fe20008000000 */
[----:B------:R-:W-:Y:S01]  /*2220*/  UMOV UR9, UR17 ;  /* 0x0000001100097c82 */ /* 0x000fe20008000000 */
[----:B------:R-:W-:Y:S01]  /*2230*/  UMOV UR10, UR18 ;  /* 0x00000012000a7c82 */ /* 0x000fe20008000000 */
[----:B------:R3:W-:Y:S01]  /*2240*/  UTMALDG.3D.MULTICAST [UR16], [UR22], UR7, desc[UR30] ;  /* 0x00001e10160073b4 */ /* 0x0007e20008011807 */
[----:B------:R-:W-:Y:S01]  /*2250*/  UIADD3 UR13, UPT, UPT, UR13, 0x1, URZ ;  /* 0x000000010d0d7890 */ /* 0x000fe2000fffe0ff */
[----:B------:R-:W-:-:S03]  /*2260*/  UMOV UR4, UR5 ;  /* 0x0000000500047c82 */ /* 0x000fc60008000000 */
[----:B------:R-:W-:Y:S01]  /*2270*/  UISETP.NE.AND UP0, UPT, UR13, UR26, UPT ;  /* 0x0000001a0d00728c */ /* 0x000fe2000bf05270 */
[----:B------:R3:W-:Y:S08]  /*2280*/  UTMALDG.3D [UR8], [UR14], desc[UR30] ;  /* 0x00001e080e0075b4 */ /* 0x0007f00008011000 */
[----:B---3--:R-:W-:Y:S05]  /*2290*/  BRA.U UP0, `(.L_x_39) ;  /* 0xfffffffd00487547 */ /* 0x008fea000b83ffff */
.L_x_33:
[C---:B------:R-:W-:Y:S01]  /*22a0*/  LEA R3, R11.reuse, UR6, 0x3 ;  /* 0x000000060b037c11 */ /* 0x040fe2000f8e18ff */
[----:B------:R-:W-:Y:S01]  /*22b0*/  NOP ;  /* 0x0000000000007918 */ /* 0x000fe20000000000 */
[----:B-1----:R-:W-:Y:S02]  /*22c0*/  SHF.L.U32 R0, R10, 0x1f, RZ ;  /* 0x0000001f0a007819 */ /* 0x002fe400000006ff */
[----:B------:R-:W-:Y:S02]  /*22d0*/  LEA R5, R11, UR6, 0x4 ;  /* 0x000000060b057c11 */ /* 0x000fe4000f8e20ff */
[----:B--2-4-:R-:W1:Y:S02]  /*22e0*/  SYNCS.PHASECHK.TRANS64.TRYWAIT P0, [R3+URZ+0x130], R0 ;  /* 0x00013000030075a7 */ /* 0x014e6400080011ff */
[----:B-1----:R-:W-:Y:S05]  /*22f0*/  @!P0 BRA `(.L_x_40) ;  /* 0x0000009c002c8947 */ /* 0x002fea0003800000 */
.L_x_144:
[----:B------:R-:W2:Y:S01]  /*2300*/  LDS.128 R4, [R5+0x1a0] ;  /* 0x0001a00005047984 */ /* 0x000ea20000000c00 */
[----:B------:R-:W-:Y:S01]  /*2310*/  UISETP.GE.AND UP0, UPT, UR42, 0x1, UPT ;  /* 0x000000012a00788c */ /* 0x000fe2000bf06270 */
[----:B------:R-:W-:Y:S01]  /*2320*/  @!PT LDS RZ, [RZ] ;  /* 0x00000000fffff984 */ /* 0x000fe20000000800 */
[----:B------:R-:W-:Y:S01]  /*2330*/  @!PT LDS RZ, [RZ] ;  /* 0x00000000fffff984 */ /* 0x000fe20000000800 */
[----:B------:R-:W-:Y:S01]  /*2340*/  @!PT LDS RZ, [RZ] ;  /* 0x00000000fffff984 */ /* 0x000fe20000000800 */
[----:B------:R-:W-:Y:S01]  /*2350*/  @!PT LDS RZ, [RZ] ;  /* 0x00000000fffff984 */ /* 0x000fe20000000800 */
[----:B------:R3:W-:Y:S06]  /*2360*/  MEMBAR.ALL.CTA ;  /* 0x0000000000007992 */ /* 0x0007ec0000008000 */
[----:B---3--:R-:W3:Y:S01]  /*2370*/  FENCE.VIEW.ASYNC.S ;  /* 0x00000000000073c6 */ /* 0x008ee20000000000 */
[----:B--2---:R-:W-:-:S13]  /*2380*/  LOP3.LUT P0, RZ, R6, 0x1, RZ, 0xc0, !PT ;  /* 0x0000000106ff7812 */ /* 0x004fda000780c0ff */
[----:B---3--:R-:W-:Y:S01]  /*2390*/  VOTEU.ANY UP1, P0 ;  /* 0x0000000000ff7886 */ /* 0x008fe20000020100 */
[----:B------:R-:W-:-:S13]  /*23a0*/  PLOP3.LUT P0, PT, PT, PT, UP1, 0x80, 0x8 ;  /* 0x000000000008781c */ /* 0x000fda0003f0f018 */
[----:B-1----:R-:W-:Y:S02]  /*23b0*/  @P0 LOP3.LUT R0, R5, 0xffff, RZ, 0xc0, !PT ;  /* 0x0000ffff05000812 */ /* 0x002fe400078ec0ff */
[----:B------:R-:W-:Y:S02]  /*23c0*/  @P0 MOV R2, R4 ;  /* 0x0000000400020202 */ /* 0x000fe40000000f00 */
[----:B------:R-:W-:Y:S01]  /*23d0*/  @P0 R2UR UR7, R0 ;  /* 0x00000000000702ca */ /* 0x000fe200000e0000 */
[----:B------:R-:W-:Y:S01]  /*23e0*/  VIADD R0, R3, 0x140 ;  /* 0x0000014003007836 */ /* 0x000fe20000000000 */
[----:B------:R-:W-:Y:S02]  /*23f0*/  @P0 SHF.R.U32.HI R4, RZ, 0x10, R5 ;  /* 0x00000010ff040819 */ /* 0x000fe40000011605 */
[----:B------:R-:W-:Y:S02]  /*2400*/  @P0 R2UR UR8, R2 ;  /* 0x00000000020802ca */ /* 0x000fe400000e0000 */
[----:B------:R-:W-:-:S02]  /*2410*/  PRMT R0, RZ, 0x654, R0 ;  /* 0x00000654ff007816 */ /* 0x000fc40000000000 */
[----:B------:R-:W-:Y:S02]  /*2420*/  @P0 R2UR UR4, R4 ;  /* 0x00000000040402ca */ /* 0x000fe400000e0000 */
[----:B------:R1:W-:Y:S03]  /*2430*/  SYNCS.ARRIVE.TRANS64.RED.A1T0 RZ, [R0+URZ], RZ ;  /* 0x000000ff00ff79a7 */ /* 0x0003e600081004ff */
[----:B------:R-:W-:-:S04]  /*2440*/  @UP1 UMOV UR27, UR7 ;  /* 0x00000007001b1c82 */ /* 0x000fc80008000000 */
[----:B------:R-:W-:-:S04]  /*2450*/  @UP1 UMOV UR37, UR8 ;  /* 0x0000000800251c82 */ /* 0x000fc80008000000 */
[----:B------:R-:W-:Y:S01]  /*2460*/  @UP1 UMOV UR36, UR4 ;  /* 0x0000000400241c82 */ /* 0x000fe20008000000 */
[----:B------:R-:W-:Y:S05]  /*2470*/  BRA.U !UP0, `(.L_x_41) ;  /* 0x0000000108d47547 */ /* 0x000fea000b800000 */
[----:B------:R-:W2:Y:S01]  /*2480*/  LDCU.128 UR12, c[0x0][0xb10] ;  /* 0x00016200ff0c77ac */ /* 0x000ea20008000c00 */
[----:B------:R-:W3:Y:S01]  /*2490*/  LDCU UR26, c[0x0][0xb20] ;  /* 0x00016400ff1a77ac */ /* 0x000ee20008000800 */
[----:B------:R-:W4:Y:S01]  /*24a0*/  LDCU UR20, c[0x0][0xb0c] ;  /* 0x00016180ff1477ac */ /* 0x000f220008000800 */
[----:B------:R-:W1:Y:S01]  /*24b0*/  LDCU.64 UR10, c[0x0][0xb28] ;  /* 0x00016500ff0a77ac */ /* 0x000e620008000a00 */
[----:B------:R-:W-:Y:S02]  /*24c0*/  UISETP.NE.AND UP3, UPT, UR42, 0x1, UPT ;  /* 0x000000012a00788c */ /* 0x000fe4000bf65270 */
[----:B--2---:R-:W-:Y:S02]  /*24d0*/  UIMAD.WIDE.U32 UR16, UR38, UR15, URZ ;  /* 0x0000000f261072a5 */ /* 0x004fe4000f8e00ff */
[----:B------:R-:W-:Y:S02]  /*24e0*/  UIMAD.WIDE.U32 UR8, UR39, UR12, URZ ;  /* 0x0000000c270872a5 */ /* 0x000fe4000f8e00ff */
[----:B------:R-:W-:-:S02]  /*24f0*/  UISETP.NE.AND UP0, UPT, UR14, 0x1, UPT ;  /* 0x000000010e00788c */ /* 0x000fc4000bf05270 */
[----:B------:R-:W-:Y:S01]  /*2500*/  UIMAD.WIDE.U32 UR22, UR27, UR15, URZ ;  /* 0x0000000f1b1672a5 */ /* 0x000fe2000f8e00ff */
[----:B------:R-:W-:Y:S02]  /*2510*/  UMOV UR16, UR17 ;  /* 0x0000001100107c82 */ /* 0x000fe40008000000 */
[----:B------:R-:W-:Y:S01]  /*2520*/  UMOV UR8, UR9 ;  /* 0x0000000900087c82 */ /* 0x000fe20008000000 */
[----:B---3--:R-:W-:Y:S02]  /*2530*/  USHF.R.U32.HI UR16, URZ, UR26, UR16 ;  /* 0x0000001aff107299 */ /* 0x008fe40008011610 */
[----:B----4-:R-:W-:Y:S02]  /*2540*/  UISETP.NE.AND UP2, UPT, UR20, 0x1, UPT ;  /* 0x000000011400788c */ /* 0x010fe4000bf45270 */
[----:B------:R-:W-:Y:S02]  /*2550*/  USHF.R.U32.HI UR8, URZ, UR13, UR8 ;  /* 0x0000000dff087299 */ /* 0x000fe40008011608 */
[----:B------:R-:W-:-:S02]  /*2560*/  USEL UR7, UR38, UR16, !UP0 ;  /* 0x0000001026077287 */ /* 0x000fc4000c000000 */
[----:B------:R-:W-:Y:S02]  /*2570*/  USEL UR8, UR39, UR8, !UP2 ;  /* 0x0000000827087287 */ /* 0x000fe4000d000000 */
[----:B-1----:R-:W-:Y:S01]  /*2580*/  UIMAD.WIDE.U32 UR16, UR7, UR10, URZ ;  /* 0x0000000a071072a5 */ /* 0x002fe2000f8e00ff */
[----:B------:R-:W-:Y:S01]  /*2590*/  UMOV UR4, UR23 ;  /* 0x0000001700047c82 */ /* 0x000fe20008000000 */
[----:B------:R-:W-:Y:S02]  /*25a0*/  UIMAD.WIDE.U32 UR18, UR37, UR12, URZ ;  /* 0x0000000c251272a5 */ /* 0x000fe4000f8e00ff */
[----:B------:R-:W-:-:S03]  /*25b0*/  UIMAD.WIDE.U32 UR22, UR8, UR10, URZ ;  /* 0x0000000a081672a5 */ /* 0x000fc6000f8e00ff */
[----:B------:R-:W-:Y:S01]  /*25c0*/  UMOV UR16, UR17 ;  /* 0x0000001100107c82 */ /* 0x000fe20008000000 */
[----:B------:R-:W-:Y:S02]  /*25d0*/  USHF.R.U32.HI UR4, URZ, UR26, UR4 ;  /* 0x0000001aff047299 */ /* 0x000fe40008011604 */
[----:B------:R-:W-:Y:S01]  /*25e0*/  @UP3 USHF.R.U32.HI UR7, URZ, UR11, UR16 ;  /* 0x0000000bff073299 */ /* 0x000fe20008011610 */
[----:B------:R-:W-:Y:S01]  /*25f0*/  UMOV UR18, UR19 ;  /* 0x0000001300127c82 */ /* 0x000fe20008000000 */
[----:B------:R-:W-:Y:S01]  /*2600*/  UMOV UR22, UR23 ;  /* 0x0000001700167c82 */ /* 0x000fe20008000000 */
[----:B------:R-:W-:Y:S02]  /*2610*/  USHF.R.U32.HI UR13, URZ, UR13, UR18 ;  /* 0x0000000dff0d7299 */ /* 0x000fe40008011612 */
[----:B------:R-:W-:Y:S02]  /*2620*/  USEL UR4, UR27, UR4, !UP0 ;  /* 0x000000041b047287 */ /* 0x000fe4000c000000 */
[----:B------:R-:W-:-:S02]  /*2630*/  @UP3 USHF.R.U32.HI UR8, URZ, UR11, UR22 ;  /* 0x0000000bff083299 */ /* 0x000fc40008011616 */
[----:B------:R-:W-:Y:S02]  /*2640*/  UIMAD UR9, UR42, UR7, URZ ;  /* 0x000000072a0972a4 */ /* 0x000fe4000f8e02ff */
[----:B------:R-:W-:Y:S02]  /*2650*/  USEL UR7, UR37, UR13, !UP2 ;  /* 0x0000000d25077287 */ /* 0x000fe4000d000000 */
[----:B------:R-:W-:Y:S02]  /*2660*/  UIMAD UR12, UR42, UR8, URZ ;  /* 0x000000082a0c72a4 */ /* 0x000fe4000f8e02ff */
[----:B------:R-:W-:Y:S02]  /*2670*/  UISETP.GE.AND UP0, UPT, UR4, UR9, UPT ;  /* 0x000000090400728c */ /* 0x000fe4000bf06270 */
[----:B------:R-:W-:Y:S02]  /*2680*/  UIMAD.WIDE.U32 UR16, UR4, UR10, URZ ;  /* 0x0000000a041072a5 */ /* 0x000fe4000f8e00ff */
[----:B------:R-:W-:-:S02]  /*2690*/  UISETP.GE.OR UP0, UPT, UR7, UR12, UP0 ;  /* 0x0000000c0700728c */ /* 0x000fc40008706670 */
        /* <DEDUP_REMOVED lines=19> */
.L_x_41:
[----:B------:R-:W2:Y:S02]  /*27d0*/  LDCU UR4, c[0x0][0xb30] ;  /* 0x00016600ff0477ac */ /* 0x000ea40008000800 */
[----:B--2---:R-:W-:-:S09]  /*27e0*/  UISETP.NE.AND UP0, UPT, UR4, 0x1, UPT ;  /* 0x000000010400788c */ /* 0x004fd2000bf05270 */
[----:B------:R-:W-:Y:S05]  /*27f0*/  BRA.U UP0, `(.L_x_42) ;  /* 0x0000000100447547 */ /* 0x000fea000b800000 */
[----:B------:R-:W2:Y:S01]  /*2800*/  LDCU.128 UR12, c[0x0][0xb10] ;  /* 0x00016200ff0c77ac */ /* 0x000ea20008000c00 */
[----:B------:R-:W3:Y:S01]  /*2810*/  LDCU UR16, c[0x0][0xb0c] ;  /* 0x00016180ff1077ac */ /* 0x000ee20008000800 */
[----:B------:R-:W4:Y:S01]  /*2820*/  LDCU UR17, c[0x0][0xb20] ;  /* 0x00016400ff1177ac */ /* 0x000f220008000800 */
[----:B--2---:R-:W-:Y:S02]  /*2830*/  UIMAD.WIDE.U32 UR10, UR37, UR12, URZ ;  /* 0x0000000c250a72a5 */ /* 0x004fe4000f8e00ff */
[----:B------:R-:W-:Y:S02]  /*2840*/  UIMAD.WIDE.U32 UR8, UR27, UR15, URZ ;  /* 0x0000000f1b0872a5 */ /* 0x000fe4000f8e00ff */
[----:B---3--:R-:W-:Y:S02]  /*2850*/  UISETP.NE.AND UP2, UPT, UR16, 0x1, UPT ;  /* 0x000000011000788c */ /* 0x008fe4000bf45270 */
[----:B------:R-:W-:Y:S01]  /*2860*/  UISETP.NE.AND UP0, UPT, UR14, 0x1, UPT ;  /* 0x000000010e00788c */ /* 0x000fe2000bf05270 */
[----:B------:R-:W-:-:S02]  /*2870*/  UMOV UR7, UR11 ;  /* 0x0000000b00077c82 */ /* 0x000fc40008000000 */
[----:B------:R-:W-:Y:S01]  /*2880*/  UMOV UR4, UR9 ;  /* 0x0000000900047c82 */ /* 0x000fe20008000000 */
[----:B------:R-:W-:Y:S02]  /*2890*/  USHF.R.U32.HI UR7, URZ, UR13, UR7 ;  /* 0x0000000dff077299 */ /* 0x000fe40008011607 */
[----:B----4-:R-:W-:Y:S02]  /*28a0*/  USHF.R.U32.HI UR4, URZ, UR17, UR4 ;  /* 0x00000011ff047299 */ /* 0x010fe40008011604 */
[----:B------:R-:W-:Y:S02]  /*28b0*/  USEL UR7, UR37, UR7, !UP2 ;  /* 0x0000000725077287 */ /* 0x000fe4000d000000 */
[----:B------:R-:W-:-:S04]  /*28c0*/  USEL UR4, UR27, UR4, !UP0 ;  /* 0x000000041b047287 */ /* 0x000fc8000c000000 */
[----:B------:R-:W-:Y:S02]  /*28d0*/  UIADD3 UR8, UPT, UPT, UR7, -UR4, URZ ;  /* 0x8000000407087290 */ /* 0x000fe4000fffe0ff */
[----:B------:R-:W-:Y:S02]  /*28e0*/  UIADD3 UR4, UPT, UPT, -UR7, UR4, URZ ;  /* 0x0000000407047290 */ /* 0x000fe4000fffe1ff */
[----:B------:R-:W-:Y:S02]  /*28f0*/  UIMAD UR27, UR8, UR14, UR27 ;  /* 0x0000000e081b72a4 */ /* 0x000fe4000f8e021b */
[----:B------:R-:W-:-:S12]  /*2900*/  UIMAD UR37, UR4, UR16, UR37 ;  /* 0x00000010042572a4 */ /* 0x000fd8000f8e0225 */
.L_x_42:
[----:B------:R-:W-:Y:S01]  /*2910*/  VIADD R11, R11, 0x1 ;  /* 0x000000010b0b7836 */ /* 0x000fe20000000000 */
[----:B------:R-:W-:Y:S02]  /*2920*/  R2UR UR7, R143 ;  /* 0x000000008f0772ca */ /* 0x000fe400000e0000 */
[----:B------:R-:W-:Y:S02]  /*2930*/  R2UR UR4, R142 ;  /* 0x000000008e0472ca */ /* 0x000fe400000e0000 */
[C---:B------:R-:W-:Y:S02]  /*2940*/  ISETP.NE.AND P0, PT, R11.reuse, 0x2, PT ;  /* 0x000000020b00780c */ /* 0x040fe40003f05270 */
[----:B------:R-:W-:Y:S02]  /*2950*/  PLOP3.LUT P1, PT, PT, PT, PT, 0x80, 0x8 ;  /* 0x000000000008781c */ /* 0x000fe40003f2f070 */
[----:B------:R-:W-:Y:S02]  /*2960*/  SEL R3, RZ, 0x1, P0 ;  /* 0x00000001ff037807 */ /* 0x000fe40000000000 */
[----:B------:R-:W-:-:S02]  /*2970*/  SEL R11, R11, RZ, P0 ;  /* 0x000000ff0b0b7207 */ /* 0x000fc40000000000 */
[----:B------:R-:W-:Y:S01]  /*2980*/  LOP3.LUT R10, R10, R3, RZ, 0x3c, !PT ;  /* 0x000000030a0a7212 */ /* 0x000fe200078e3cff */
[----:B------:R-:W-:Y:S02]  /*2990*/  UIADD3 UR16, UPT, UPT, UR37, UR7, URZ ;  /* 0x0000000725107290 */ /* 0x000fe4000fffe0ff */
[----:B------:R-:W-:Y:S01]  /*29a0*/  UIADD3 UR20, UPT, UPT, UR27, UR4, URZ ;  /* 0x000000041b147290 */ /* 0x000fe2000fffe0ff */
[----:B------:R-:W-:Y:S11]  /*29b0*/  BRA.U UP1, `(.L_x_43) ;  /* 0xfffffff1013c7547 */ /* 0x000ff6000b83ffff */
[----:B------:R-:W-:Y:S01]  /*29c0*/  UIADD3 UR7, UPT, UPT, UR6, 0x70, URZ ;  /* 0x0000007006077890 */ /* 0x000fe2000fffe0ff */
[----:B------:R-:W-:-:S03]  /*29d0*/  SHF.L.U32 R3, R12, 0x1f, RZ ;  /* 0x0000001f0c037819 */ /* 0x000fc600000006ff */
[----:B------:R-:W-:-:S09]  /*29e0*/  ULEA UR4, UR5, UR7, 0x3 ;  /* 0x0000000705047291 */ /* 0x000fd2000f8e18ff */
[----:B------:R-:W2:Y:S02]  /*29f0*/  SYNCS.PHASECHK.TRANS64.TRYWAIT P0, [UR4], R3 ;  /* 0x00000003ff0075a7 */ /* 0x000ea40008001104 */
[----:B--2---:R-:W-:Y:S05]  /*2a00*/  @!P0 BRA `(.L_x_44) ;  /* 0x00000094007c8947 */ /* 0x004fea0003800000 */
.L_x_146:
[----:B------:R-:W-:-:S04]  /*2a10*/  UIADD3 UR4, UPT, UPT, UR5, 0x1, URZ ;  /* 0x0000000105047890 */ /* 0x000fc8000fffe0ff */
[----:B------:R-:W-:-:S04]  /*2a20*/  UISETP.NE.AND UP0, UPT, UR4, 0xe, UPT ;  /* 0x0000000e0400788c */ /* 0x000fc8000bf05270 */
[----:B------:R-:W-:Y:S02]  /*2a30*/  USEL UR6, URZ, 0x1, UP0 ;  /* 0x00000001ff067887 */ /* 0x000fe40008000000 */
[----:B------:R-:W-:-:S04]  /*2a40*/  USEL UR4, UR4, URZ, UP0 ;  /* 0x000000ff04047287 */ /* 0x000fc80008000000 */
[----:B------:R-:W-:Y:S01]  /*2a50*/  ULEA UR5, UR4, UR7, 0x3 ;  /* 0x0000000704057291 */ /* 0x000fe2000f8e18ff */
[----:B------:R-:W-:-:S04]  /*2a60*/  LOP3.LUT R2, R12, UR6, RZ, 0x3c, !PT ;  /* 0x000000060c027c12 */ /* 0x000fc8000f8e3cff */
[----:B-1----:R-:W-:-:S04]  /*2a70*/  SHF.L.U32 R3, R2, 0x1f, RZ ;  /* 0x0000001f02037819 */ /* 0x002fc800000006ff */
[----:B------:R-:W1:Y:S02]  /*2a80*/  SYNCS.PHASECHK.TRANS64.TRYWAIT P0, [UR5], R3 ;  /* 0x00000003ff0075a7 */ /* 0x000e640008001105 */
[----:B-1----:R-:W-:Y:S05]  /*2a90*/  @!P0 BRA `(.L_x_45) ;  /* 0x0000009400708947 */ /* 0x002fea0003800000 */
.L_x_148:
        /* <DEDUP_REMOVED lines=9> */
.L_x_150:
        /* <DEDUP_REMOVED lines=9> */
.L_x_152:
        /* <DEDUP_REMOVED lines=9> */
.L_x_154:
        /* <DEDUP_REMOVED lines=9> */
.L_x_156:
        /* <DEDUP_REMOVED lines=9> */
.L_x_158:
        /* <DEDUP_REMOVED lines=9> */
.L_x_160:
        /* <DEDUP_REMOVED lines=9> */
.L_x_162:
        /* <DEDUP_REMOVED lines=9> */
.L_x_164:
        /* <DEDUP_REMOVED lines=9> */
.L_x_166:
        /* <DEDUP_REMOVED lines=9> */
.L_x_168:
        /* <DEDUP_REMOVED lines=9> */
.L_x_170:
[----:B------:R-:W-:-:S04]  /*30d0*/  UIADD3 UR4, UPT, UPT, UR4, 0x1, URZ ;  /* 0x0000000104047890 */ /* 0x000fc8000fffe0ff */
[----:B------:R-:W-:-:S04]  /*30e0*/  UISETP.NE.AND UP0, UPT, UR4, 0xe, UPT ;  /* 0x0000000e0400788c */ /* 0x000fc8000bf05270 */
[----:B------:R-:W-:Y:S02]  /*30f0*/  USEL UR5, URZ, 0x1, UP0 ;  /* 0x00000001ff057887 */ /* 0x000fe40008000000 */
[----:B------:R-:W-:-:S04]  /*3100*/  USEL UR4, UR4, URZ, UP0 ;  /* 0x000000ff04047287 */ /* 0x000fc80008000000 */
[----:B------:R-:W-:Y:S01]  /*3110*/  ULEA UR4, UR4, UR7, 0x3 ;  /* 0x0000000704047291 */ /* 0x000fe2000f8e18ff */
[----:B-1----:R-:W-:-:S04]  /*3120*/  LOP3.LUT R3, R2, UR5, RZ, 0x3c, !PT ;  /* 0x0000000502037c12 */ /* 0x002fc8000f8e3cff */
[----:B------:R-:W-:Y:S01]  /*3130*/  SHF.L.U32 R3, R3, 0x1f, RZ ;  /* 0x0000001f03037819 */ /* 0x000fe200000006ff */
[----:B------:R-:W-:-:S07]  /*3140*/  IMAD.U32 R0, RZ, RZ, UR4 ;  /* 0x00000004ff007e24 */ /* 0x000fce000f8e00ff */
.L_x_57:
[----:B-1----:R1:W2:Y:S02]  /*3150*/  SYNCS.PHASECHK.TRANS64.TRYWAIT P0, [R0+URZ], R3 ;  /* 0x00000003000075a7 */ /* 0x0022a400080011ff */
[----:B--2---:R-:W-:Y:S05]  /*3160*/  @!P0 NANOSLEEP.SYNCS 0x989680 ;  /* 0x009896800000895d */ /* 0x004fea0003900000 */
[----:B------:R-:W2:Y:S02]  /*3170*/  @!P0 SYNCS.PHASECHK.TRANS64 P0, [R0+URZ], R3 ;  /* 0x00000003000085a7 */ /* 0x000ea400080010ff */
[----:B--2---:R-:W-:Y:S05]  /*3180*/  @P0 EXIT ;  /* 0x000000000000094d */ /* 0x004fea0003800000 */
[----:B------:R-:W-:Y:S05]  /*3190*/  BRA `(.L_x_57) ;  /* 0xfffffffc00ec7947 */ /* 0x000fea000383ffff */
.L_x_23:
[----:B------:R-:W-:-:S04]  /*31a0*/  UISETP.NE.AND UP0, UPT, UR45, URZ, UPT ;  /* 0x000000ff2d00728c */ /* 0x000fc8000bf05270 */
[----:B------:R-:W-:-:S09]  /*31b0*/  UISETP.NE.OR UP0, UPT, UR17, 0x1, UP0 ;  /* 0x000000011100788c */ /* 0x000fd20008705670 */
[----:B------:R-:W-:Y:S05]  /*31c0*/  BRA.U UP0, `(.L_x_58) ;  /* 0x0000000500487547 */ /* 0x000fea000b800000 */
[----:B------:R-:W-:Y:S01]  /*31d0*/  ISETP.GE.U32.AND P2, PT, R0, 0x8, PT ;  /* 0x000000080000780c */ /* 0x000fe20003f46070 */
[----:B------:R-:W-:Y:S01]  /*31e0*/  IMAD.MOV.U32 R12, RZ, RZ, 0x1 ;  /* 0x00000001ff0c7424 */ /* 0x000fe200078e00ff */
[----:B------:R-:W-:Y:S02]  /*31f0*/  CS2R R10, SRZ ;  /* 0x00000000000a7805 */ /* 0x000fe4000001ff00 */
[----:B------:R-:W-:Y:S01]  /*3200*/  CS2R R8, SRZ ;  /* 0x0000000000087805 */ /* 0x000fe2000001ff00 */
[----:B------:R-:W-:Y:S01]  /*3210*/  UMOV UR6, 0x400 ;  /* 0x0000040000067882 */ /* 0x000fe20000000000 */
[----:B------:R-:W-:Y:S01]  /*3220*/  UMOV UR5, URZ ;  /* 0x000000ff00057c82 */ /* 0x000fe20008000000 */
[----:B------:R-:W-:-:S12]  /*3230*/  ULEA UR6, UR45, UR6, 0x18 ;  /* 0x000000062d067291 */ /* 0x000fd8000f8ec0ff */
.L_x_62:
[----:B------:R-:W-:Y:S02]  /*3240*/  LEA R2, R8, UR6, 0x3 ;  /* 0x0000000608027c11 */ /* 0x000fe4000f8e18ff */
[----:B------:R-:W-:-:S03]  /*3250*/  SHF.L.U32 R5, R9, 0x1f, RZ ;  /* 0x0000001f09057819 */ /* 0x000fc600000006ff */
[----:B------:R-:W-:Y:S01]  /*3260*/  VIADD R4, R2, 0x180 ;  /* 0x0000018002047836 */ /* 0x000fe20000000000 */
[----:B------:R-:W1:Y:S02]  /*3270*/  SYNCS.PHASECHK.TRANS64.TRYWAIT P0, [R2+URZ+0x170], R5 ;  /* 0x00017005020075a7 */ /* 0x000e6400080011ff */
[----:B-1----:R-:W-:Y:S05]  /*3280*/  @!P0 BRA `(.L_x_59) ;  /* 0x0000009000948947 */ /* 0x002fea0003800000 */
.L_x_171:
[----:B------:R-:W-:Y:S01]  /*3290*/  ULEA UR4, UR5, UR6, 0x3 ;  /* 0x0000000605047291 */ /* 0x000fe2000f8e18ff */
[----:B------:R-:W-:Y:S02]  /*32a0*/  PRMT R4, RZ, 0x654, R4 ;  /* 0x00000654ff047816 */ /* 0x000fe40000000004 */
[----:B-1----:R-:W-:Y:S01]  /*32b0*/  SHF.L.U32 R5, R12, 0x1f, RZ ;  /* 0x0000001f0c057819 */ /* 0x002fe200000006ff */
[----:B------:R-:W-:Y:S01]  /*32c0*/  UIADD3 UR7, UPT, UPT, UR4, 0x130, URZ ;  /* 0x0000013004077890 */ /* 0x000fe2000fffe0ff */
[----:B------:R1:W-:Y:S05]  /*32d0*/  SYNCS.ARRIVE.TRANS64.RED.A1T0 RZ, [R4+URZ], RZ ;  /* 0x000000ff04ff79a7 */ /* 0x0003ea00081004ff */
[----:B------:R-:W-:Y:S01]  /*32e0*/  IMAD.U32 R7, RZ, RZ, UR7 ;  /* 0x00000007ff077e24 */ /* 0x000fe2000f8e00ff */
[----:B------:R-:W2:Y:S04]  /*32f0*/  SYNCS.PHASECHK.TRANS64.TRYWAIT P0, [UR4+0x140], R5 ;  /* 0x00014005ff0075a7 */ /* 0x000ea80008001104 */
[----:B------:R-:W-:Y:S01]  /*3300*/  PRMT R6, R0, 0x654, R7 ;  /* 0x0000065400067816 */ /* 0x000fe20000000007 */
[----:B-1----:R-:W-:Y:S01]  /*3310*/  @!P2 IMAD.MOV.U32 R4, RZ, RZ, 0x10 ;  /* 0x00000010ff04a424 */ /* 0x002fe200078e00ff */
[----:B--2---:R-:W-:Y:S06]  /*3320*/  @!P0 BRA `(.L_x_60) ;  /* 0x0000009000808947 */ /* 0x004fec0003800000 */
.L_x_173:
[----:B------:R-:W-:Y:S01]  /*3330*/  ULEA UR8, UR5, UR6, 0x4 ;  /* 0x0000000605087291 */ /* 0x000fe2000f8e20ff */
[----:B------:R-:W-:Y:S01]  /*3340*/  SEL R3, R6, R3, !P2 ;  /* 0x0000000306037207 */ /* 0x000fe20005000000 */
[----:B------:R-:W-:Y:S01]  /*3350*/  UIADD3 UR9, UPT, UPT, UR4, 0x130, URZ ;  /* 0x0000013004097890 */ /* 0x000fe2000fffe0ff */
[----:B-1----:R-:W-:Y:S01]  /*3360*/  LEA R2, R11, UR6, 0x3 ;  /* 0x000000060b027c11 */ /* 0x002fe2000f8e18ff */
[----:B------:R-:W-:Y:S01]  /*3370*/  UIADD3 UR8, UPT, UPT, UR8, 0x1a0, URZ ;  /* 0x000001a008087890 */ /* 0x000fe2000fffe0ff */
[----:B------:R-:W-:Y:S01]  /*3380*/  SHF.L.U32 R5, R10, 0x1f, RZ ;  /* 0x0000001f0a057819 */ /* 0x000fe200000006ff */
[----:B------:R1:W-:Y:S01]  /*3390*/  @!P2 SYNCS.ARRIVE.TRANS64.RED RZ, [R3+URZ], R4 ;  /* 0x0000000403ffa9a7 */ /* 0x0003e200080004ff */
[----:B------:R-:W-:Y:S01]  /*33a0*/  UIADD3 UR4, UPT, UPT, UR5, 0x1, URZ ;  /* 0x0000000105047890 */ /* 0x000fe2000fffe0ff */
[----:B------:R-:W-:-:S03]  /*33b0*/  VIADD R8, R8, 0x1 ;  /* 0x0000000108087836 */ /* 0x000fc60000000000 */
[----:B------:R-:W-:Y:S02]  /*33c0*/  UISETP.NE.AND UP0, UPT, UR4, 0x2, UPT ;  /* 0x000000020400788c */ /* 0x000fe4000bf05270 */
[----:B------:R-:W-:Y:S06]  /*33d0*/  UGETNEXTWORKID.BROADCAST [UR8], [UR9] ;  /* 0x00000000080073ca */ /* 0x000fec0008000100 */
[----:B------:R-:W-:Y:S01]  /*33e0*/  USEL UR7, URZ, 0x1, UP0 ;  /* 0x00000001ff077887 */ /* 0x000fe20008000000 */
[----:B------:R-:W-:Y:S01]  /*33f0*/  ISETP.NE.AND P0, PT, R8, 0x2, PT ;  /* 0x000000020800780c */ /* 0x000fe20003f05270 */
[----:B------:R-:W-:Y:S01]  /*3400*/  USEL UR5, UR4, URZ, UP0 ;  /* 0x000000ff04057287 */ /* 0x000fe20008000000 */
[----:B------:R-:W2:Y:S03]  /*3410*/  SYNCS.PHASECHK.TRANS64.TRYWAIT P1, [R2+URZ+0x130], R5 ;  /* 0x00013005020075a7 */ /* 0x000ea600080211ff */
[----:B------:R-:W-:Y:S01]  /*3420*/  LOP3.LUT R12, R12, UR7, RZ, 0x3c, !PT ;  /* 0x000000070c0c7c12 */ /* 0x000fe2000f8e3cff */
[----:B-12---:R-:W-:Y:S07]  /*3430*/  @!P1 BRA `(.L_x_61) ;  /* 0x0000009000549947 */ /* 0x006fee0003800000 */
.L_x_174:
[C---:B------:R-:W-:Y:S01]  /*3440*/  LEA R4, R11.reuse, UR6, 0x4 ;  /* 0x000000060b047c11 */ /* 0x040fe2000f8e20ff */
[----:B-1----:R-:W-:Y:S01]  /*3450*/  VIADD R2, R2, 0x140 ;  /* 0x0000014002027836 */ /* 0x002fe20000000000 */
[----:B------:R-:W-:Y:S01]  /*3460*/  SEL R8, R8, RZ, P0 ;  /* 0x000000ff08087207 */ /* 0x000fe20000000000 */
[----:B------:R-:W-:-:S03]  /*3470*/  VIADD R11, R11, 0x1 ;  /* 0x000000010b0b7836 */ /* 0x000fc60000000000 */
[----:B------:R-:W1:Y:S01]  /*3480*/  LDS.128 R4, [R4+0x1a0] ;  /* 0x0001a00004047984 */ /* 0x000e620000000c00 */
[----:B------:R-:W-:Y:S02]  /*3490*/  PRMT R2, RZ, 0x654, R2 ;  /* 0x00000654ff027816 */ /* 0x000fe40000000002 */
[C---:B------:R-:W-:Y:S01]  /*34a0*/  ISETP.NE.AND P1, PT, R11.reuse, 0x2, PT ;  /* 0x000000020b00780c */ /* 0x040fe20003f25270 */
[----:B------:R-:W-:Y:S01]  /*34b0*/  @!PT LDS RZ, [RZ] ;  /* 0x00000000fffff984 */ /* 0x000fe20000000800 */
[----:B------:R-:W-:Y:S01]  /*34c0*/  @!PT LDS RZ, [RZ] ;  /* 0x00000000fffff984 */ /* 0x000fe20000000800 */
[----:B------:R-:W-:Y:S01]  /*34d0*/  @!PT LDS RZ, [RZ] ;  /* 0x00000000fffff984 */ /* 0x000fe20000000800 */
[----:B------:R-:W-:Y:S01]  /*34e0*/  @!PT LDS RZ, [RZ] ;  /* 0x00000000fffff984 */ /* 0x000fe20000000800 */
[----:B------:R2:W-:Y:S06]  /*34f0*/  MEMBAR.ALL.CTA ;  /* 0x0000000000007992 */ /* 0x0005ec0000008000 */
[----:B--2---:R-:W2:Y:S01]  /*3500*/  FENCE.VIEW.ASYNC.S ;  /* 0x00000000000073c6 */ /* 0x004ea20000000000 */
[----:B------:R-:W-:Y:S01]  /*3510*/  SEL R11, R11, RZ, P1 ;  /* 0x000000ff0b0b7207 */ /* 0x000fe20000800000 */
[----:B--2---:R2:W-:Y:S01]  /*3520*/  SYNCS.ARRIVE.TRANS64.RED.A1T0 RZ, [R2+URZ], RZ ;  /* 0x000000ff02ff79a7 */ /* 0x0045e200081004ff */
[----:B-1----:R-:W-:-:S02]  /*3530*/  LOP3.LUT P3, RZ, R6, 0x1, RZ, 0xc0, !PT ;  /* 0x0000000106ff7812 */ /* 0x002fc4000786c0ff */
[----:B------:R-:W-:-:S04]  /*3540*/  SEL R5, RZ, 0x1, P1 ;  /* 0x00000001ff057807 */ /* 0x000fc80000800000 */
[----:B------:R-:W-:Y:S02]  /*3550*/  LOP3.LUT R10, R10, R5, RZ, 0x3c, !PT ;  /* 0x000000050a0a7212 */ /* 0x000fe400078e3cff */
[----:B--2---:R-:W-:-:S04]  /*3560*/  SEL R2, RZ, 0x1, P0 ;  /* 0x00000001ff027807 */ /* 0x004fc80000000000 */
[----:B------:R-:W-:Y:S01]  /*3570*/  LOP3.LUT R9, R9, R2, RZ, 0x3c, !PT ;  /* 0x0000000209097212 */ /* 0x000fe200078e3cff */
[----:B------:R-:W-:Y:S06]  /*3580*/  @P3 BRA `(.L_x_62) ;  /* 0xfffffffc002c3947 */ /* 0x000fec000383ffff */
[----:B------:R-:W-:Y:S01]  /*3590*/  ULEA UR4, UR5, UR6, 0x3 ;  /* 0x0000000605047291 */ /* 0x000fe2000f8e18ff */
[----:B------:R-:W-:-:S08]  /*35a0*/  SHF.L.U32 R3, R12, 0x1f, RZ ;  /* 0x0000001f0c037819 */ /* 0x000fd000000006ff */
[----:B------:R-:W1:Y:S02]  /*35b0*/  SYNCS.PHASECHK.TRANS64 P0, [UR4+0x140], R3 ;  /* 0x00014003ff0075a7 */ /* 0x000e640008001004 */
[----:B-1----:R-:W-:Y:S05]  /*35c0*/  @P0 BRA `(.L_x_63) ;  /* 0x0000000000080947 */ /* 0x002fea0003800000 */
[----:B------:R-:W1:Y:S02]  /*35d0*/  SYNCS.PHASECHK.TRANS64.TRYWAIT P0, [UR4+0x140], R3 ;  /* 0x00014003ff0075a7 */ /* 0x000e640008001104 */
[----:B-1----:R-:W-:Y:S05]  /*35e0*/  @!P0 BRA `(.L_x_64) ;  /* 0x0000008c00fc8947 */ /* 0x002fea0003800000 */
.L_x_63:
[----:B------:R-:W-:-:S04]  /*35f0*/  UIADD3 UR7, UPT, UPT, UR5, 0x1, URZ ;  /* 0x0000000105077890 */ /* 0x000fc8000fffe0ff */
[----:B------:R-:W-:-:S04]  /*3600*/  UISETP.NE.AND UP0, UPT, UR7, 0x2, UPT ;  /* 0x000000020700788c */ /* 0x000fc8000bf05270 */
[----:B------:R-:W-:Y:S02]  /*3610*/  USEL UR8, URZ, 0x1, UP0 ;  /* 0x00000001ff087887 */ /* 0x000fe40008000000 */
[----:B------:R-:W-:-:S04]  /*3620*/  USEL UR7, UR7, URZ, UP0 ;  /* 0x000000ff07077287 */ /* 0x000fc80008000000 */
[----:B------:R-:W-:Y:S01]  /*3630*/  ULEA UR7, UR7, UR6, 0x3 ;  /* 0x0000000607077291 */ /* 0x000fe2000f8e18ff */
[----:B-1----:R-:W-:-:S04]  /*3640*/  LOP3.LUT R3, R12, UR8, RZ, 0x3c, !PT ;  /* 0x000000080c037c12 */ /* 0x002fc8000f8e3cff */
[----:B------:R-:W-:-:S04]  /*3650*/  SHF.L.U32 R0, R3, 0x1f, RZ ;  /* 0x0000001f03007819 */ /* 0x000fc800000006ff */
[----:B------:R-:W1:Y:S02]  /*3660*/  SYNCS.PHASECHK.TRANS64 P0, [UR7+0x140], R0 ;  /* 0x00014000ff0075a7 */ /* 0x000e640008001007 */
[----:B-1----:R-:W-:Y:S05]  /*3670*/  @P0 EXIT ;  /* 0x000000000000094d */ /* 0x002fea0003800000 */
[----:B------:R-:W-:Y:S02]  /*3680*/  SHF.L.U32 R3, R3, 0x1f, RZ ;  /* 0x0000001f03037819 */ /* 0x000fe400000006ff */
[----:B------:R-:W-:-:S07]  /*3690*/  MOV R0, UR7 ;  /* 0x0000000700007c02 */ /* 0x000fce0008000f00 */
.L_x_65:
[----:B-1----:R1:W2:Y:S02]  /*36a0*/  SYNCS.PHASECHK.TRANS64.TRYWAIT P0, [R0+URZ+0x140], R3 ;  /* 0x00014003000075a7 */ /* 0x0022a400080011ff */
[----:B--2---:R-:W-:Y:S05]  /*36b0*/  @!P0 NANOSLEEP.SYNCS 0x989680 ;  /* 0x009896800000895d */ /* 0x004fea0003900000 */
[----:B------:R-:W2:Y:S02]  /*36c0*/  @!P0 SYNCS.PHASECHK.TRANS64 P0, [R0+URZ+0x140], R3 ;  /* 0x00014003000085a7 */ /* 0x000ea400080010ff */
[----:B--2---:R-:W-:Y:S05]  /*36d0*/  @P0 EXIT ;  /* 0x000000000000094d */ /* 0x004fea0003800000 */
[----:B------:R-:W-:Y:S05]  /*36e0*/  BRA `(.L_x_65) ;  /* 0xfffffffc00ec7947 */ /* 0x000fea000383ffff */
.L_x_58:
[----:B------:R-:W-:Y:S05]  /*36f0*/  BRA.U UP4, `(.L_x_66) ;  /* 0x0000000d04207547 */ /* 0x000fea000b800000 */
[----:B------:R-:W-:Y:S01]  /*3700*/  UMOV UR4, 0x40 ;  /* 0x0000004000047882 */ /* 0x000fe20000000000 */
[----:B------:R-:W-:Y:S01]  /*3710*/  NOP ;  /* 0x0000000000007918 */ /* 0x000fe20000000000 */
[----:B------:R-:W-:Y:S01]  /*3720*/  ULEA UR5, UR45, UR4, 0x18 ;  /* 0x000000042d057291 */ /* 0x000fe2000f8ec0ff */
[----:B------:R-:W-:Y:S02]  /*3730*/  UMOV UR6, 0x400 ;  /* 0x0000040000067882 */ /* 0x000fe40000000000 */
[----:B------:R-:W-:-:S06]  /*3740*/  ULEA UR6, UR45, UR6, 0x18 ;  /* 0x000000062d067291 */ /* 0x000fcc000f8ec0ff */
[----:B------:R-:W1:Y:S02]  /*3750*/  LDS.U8 R0, [UR5+0x1c] ;  /* 0x00001c05ff007984 */ /* 0x000e640008000000 */
[----:B-1----:R-:W-:-:S13]  /*3760*/  ISETP.NE.AND P0, PT, R0, RZ, PT ;  /* 0x000000ff0000720c */ /* 0x002fda0003f05270 */
[----:B------:R-:W-:Y:S05]  /*3770*/  @P0 BRA `(.L_x_67) ;  /* 0x0000000000580947 */ /* 0x000fea0003800000 */
[----:B------:R-:W-:-:S13]  /*3780*/  ELECT P0, URZ, PT ;  /* 0x0000000000ff782f */ /* 0x000fda0003800000 */
[----:B------:R-:W-:Y:S05]  /*3790*/  @!P0 BRA `(.L_x_68) ;  /* 0x0000000000608947 */ /* 0x000fea0003800000 */
[----:B------:R-:W-:Y:S01]  /*37a0*/  UMOV UR4, 0x10 ;  /* 0x0000001000047882 */ /* 0x000fe20000000000 */
[----:B------:R-:W-:Y:S01]  /*37b0*/  HFMA2 R0, -RZ, RZ, 0, 5.9604644775390625e-08 ;  /* 0x00000001ff007431 */ /* 0x000fe200000001ff */
[----:B------:R-:W-:-:S03]  /*37c0*/  MOV R3, 0xffff ;  /* 0x0000ffff00037802 */ /* 0x000fc60000000f00 */
[----:B------:R-:W-:Y:S04]  /*37d0*/  DEPBAR.LE SB1, 0x36 ;  /* 0x00009d800000791a */ /* 0x000fe80000000000 */
[----:B------:R-:W1:Y:S02]  /*37e0*/  UTCATOMSWS.FIND_AND_SET.ALIGN UP0, UR4, UR4 ;  /* 0x00000004000475e3 */ /* 0x000e640008000800 */
[----:B-1----:R-:W-:Y:S01]  /*37f0*/  MOV R4, UR4 ;  /* 0x0000000400047c02 */ /* 0x002fe20008000f00 */
[----:B------:R-:W-:Y:S06]  /*3800*/  BRA.U UP0, `(.L_x_69) ;  /* 0x0000000100187547 */ /* 0x000fec000b800000 */
.L_x_70:
[----:B------:R-:W-:Y:S05]  /*3810*/  NANOSLEEP 0x64 ;  /* 0x000000640000795d */ /* 0x000fea0003800000 */
[----:B------:R-:W-:-:S05]  /*3820*/  UMOV UR4, 0x10 ;  /* 0x0000001000047882 */ /* 0x000fca0000000000 */
[----:B------:R-:W-:Y:S04]  /*3830*/  DEPBAR.LE SB1, 0x36 ;  /* 0x00009d800000791a */ /* 0x000fe80000000000 */
[----:B------:R-:W1:Y:S02]  /*3840*/  UTCATOMSWS.FIND_AND_SET.ALIGN UP0, UR4, UR4 ;  /* 0x00000004000475e3 */ /* 0x000e640008000800 */
[----:B-1----:R-:W-:Y:S01]  /*3850*/  MOV R4, UR4 ;  /* 0x0000000400047c02 */ /* 0x002fe20008000f00 */
[----:B------:R-:W-:Y:S05]  /*3860*/  BRA.U !UP0, `(.L_x_70) ;  /* 0xfffffffd08e87547 */ /* 0x000fea000b83ffff */
.L_x_69:
[-C--:B------:R-:W-:Y:S02]  /*3870*/  SHF.L.U32 R3, R3, R4.reuse, RZ ;  /* 0x0000000403037219 */ /* 0x080fe400000006ff */
[----:B------:R-:W-:Y:S01]  /*3880*/  SHF.L.U32 R0, R0, R4, RZ ;  /* 0x0000000400007219 */ /* 0x000fe200000006ff */
[----:B------:R-:W-:Y:S02]  /*3890*/  IMAD.SHL.U32 R4, R4, 0x20, RZ ;  /* 0x0000002004047824 */ /* 0x000fe400078e00ff */
[----:B------:R1:W-:Y:S04]  /*38a0*/  ATOMS.OR RZ, [UR5+0x14], R3 ;  /* 0x00001403ffff798c */ /* 0x0003e8000b000005 */
[----:B------:R1:W-:Y:S04]  /*38b0*/  ATOMS.OR RZ, [UR5+0x18], R0 ;  /* 0x00001800ffff798c */ /* 0x0003e8000b000005 */
[----:B------:R1:W-:Y:S01]  /*38c0*/  STS [UR6+0x1c0], R4 ;  /* 0x0001c004ff007988 */ /* 0x0003e20008000806 */
[----:B------:R-:W-:Y:S05]  /*38d0*/  BRA `(.L_x_68) ;  /* 0x0000000000107947 */ /* 0x000fea0003800000 */
.L_x_67:
[----:B------:R-:W-:Y:S02]  /*38e0*/  MOV R0, 0xffffffff ;  /* 0xffffffff00007802 */ /* 0x000fe40000000f00 */
[----:B------:R-:W-:-:S03]  /*38f0*/  MOV R4, 0x3920 ;  /* 0x0000392000047802 */ /* 0x000fc60000000f00 */
[----:B------:R1:W-:Y:S04]  /*3900*/  STS [UR6+0x1c0], R0 ;  /* 0x0001c000ff007988 */ /* 0x0003e80008000806 */
[----:B-1---5:R-:W-:Y:S05]  /*3910*/  CALL.REL.NOINC `($__internal_1_$__cuda_sm10x_tcgen05_guardrail_trap_phase_invalid_during_alloc) ;  /* 0x0000009400147944 */ /* 0x022fea0003c00000 */
.L_x_68:
[----:B------:R-:W-:Y:S05]  /*3920*/  WARPSYNC.ALL ;  /* 0x0000000000007948 */ /* 0x000fea0003800000 */
[----:B------:R-:W2:Y:S01]  /*3930*/  S2UR UR4, SR_CgaCtaId ;  /* 0x00000000000479c3 */ /* 0x000ea20000008800 */
[----:B------:R-:W-:Y:S01]  /*3940*/  UMOV UR13, 0x400 ;  /* 0x00000400000d7882 */ /* 0x000fe20000000000 */
[----:B------:R-:W-:-:S06]  /*3950*/  NOP ;  /* 0x0000000000007918 */ /* 0x000fcc0000000000 */
[----:B------:R-:W-:Y:S06]  /*3960*/  BAR.ARV 0x6, 0xa0 ;  /* 0x0182800000007b1d */ /* 0x000fec0000002000 */
[----:B------:R-:W3:Y:S01]  /*3970*/  LDCU UR5, c[0x0][0x38c] ;  /* 0x00007180ff0577ac */ /* 0x000ee20008000800 */
[----:B------:R-:W-:Y:S01]  /*3980*/  LOP3.LUT R2, R2, 0xffff, RZ, 0xc0, !PT ;  /* 0x0000ffff02027812 */ /* 0x000fe200078ec0ff */
[----:B------:R-:W-:Y:S01]  /*3990*/  IMAD.MOV.U32 R11, RZ, RZ, 0x1 ;  /* 0x00000001ff0b7424 */ /* 0x000fe200078e00ff */
[----:B------:R-:W-:Y:S01]  /*39a0*/  CS2R R8, SRZ ;  /* 0x0000000000087805 */ /* 0x000fe2000001ff00 */
[----:B------:R-:W4:Y:S01]  /*39b0*/  LDCU UR8, c[0x0][0x38c] ;  /* 0x00007180ff0877ac */ /* 0x000f220008000800 */
[----:B------:R-:W-:Y:S01]  /*39c0*/  R2UR UR15, R2 ;  /* 0x00000000020f72ca */ /* 0x000fe200000e0000 */
[----:B------:R-:W-:Y:S01]  /*39d0*/  IMAD.MOV.U32 R10, RZ, RZ, RZ ;  /* 0x000000ffff0a7224 */ /* 0x000fe200078e00ff */
[----:B------:R-:W-:Y:S01]  /*39e0*/  UMOV UR19, URZ ;  /* 0x000000ff00137c82 */ /* 0x000fe20008000000 */
[----:B------:R-:W-:Y:S01]  /*39f0*/  UMOV UR10, URZ ;  /* 0x000000ff000a7c82 */ /* 0x000fe20008000000 */
[----:B--2---:R-:W-:Y:S01]  /*3a00*/  ULEA UR13, UR4, UR13, 0x18 ;  /* 0x0000000d040d7291 */ /* 0x004fe2000f8ec0ff */
[----:B------:R-:W-:Y:S01]  /*3a10*/  UMOV UR20, 0x0 ;  /* 0x0000000000147882 */ /* 0x000fe20000000000 */
[----:B------:R-:W-:-:S02]  /*3a20*/  UMOV UR21, 0x84004a0 ;  /* 0x084004a000157882 */ /* 0x000fc40000000000 */
[----:B------:R-:W-:Y:S02]  /*3a30*/  UIADD3 UR6, UPT, UPT, UR13, 0xc400, URZ ;  /* 0x0000c4000d067890 */ /* 0x000fe4000fffe0ff */
[----:B------:R-:W-:Y:S02]  /*3a40*/  UIADD3 UR7, UPT, UPT, UR13, 0x1a400, URZ ;  /* 0x0001a4000d077890 */ /* 0x000fe4000fffe0ff */
[----:B---3--:R-:W-:Y:S01]  /*3a50*/  UIADD3 UR5, UPT, UPT, UR5, 0x1f, URZ ;  /* 0x0000001f05057890 */ /* 0x008fe2000fffe0ff */
[----:B-1----:R-:W1:Y:S01]  /*3a60*/  LDS R0, [UR13+0x1c0] ;  /* 0x0001c00dff007984 */ /* 0x002e620008000800 */
[----:B------:R-:W-:Y:S02]  /*3a70*/  USHF.R.U32.HI UR6, URZ, 0x4, UR6 ;  /* 0x00000004ff067899 */ /* 0x000fe40008011606 */
[----:B------:R-:W-:Y:S02]  /*3a80*/  USHF.R.S32.HI UR4, URZ, 0x1f, UR5 ;  /* 0x0000001fff047899 */ /* 0x000fe40008011405 */
[----:B------:R-:W-:-:S02]  /*3a90*/  ULOP3.LUT UR6, UR6, 0x3fff, URZ, 0xc0, !UPT ;  /* 0x00003fff06067892 */ /* 0x000fc4000f8ec0ff */
[----:B------:R-:W-:Y:S02]  /*3aa0*/  ULEA.HI UR4, UR4, UR5, URZ, 0x5 ;  /* 0x0000000504047291 */ /* 0x000fe4000f8f28ff */
[----:B------:R-:W-:Y:S02]  /*3ab0*/  USHF.R.U32.HI UR5, URZ, 0x4, UR7 ;  /* 0x00000004ff057899 */ /* 0x000fe40008011607 */
[----:B------:R-:W-:Y:S02]  /*3ac0*/  USHF.R.S32.HI UR22, URZ, 0x5, UR4 ;  /* 0x00000005ff167899 */ /* 0x000fe40008011404 */
[----:B------:R-:W-:Y:S02]  /*3ad0*/  ULOP3.LUT UR5, UR5, 0x3fff, URZ, 0xc0, !UPT ;  /* 0x00003fff05057892 */ /* 0x000fe4000f8ec0ff */
[----:B------:R-:W-:Y:S02]  /*3ae0*/  UISETP.LT.AND UP0, UPT, UR22, 0x1, UPT ;  /* 0x000000011600788c */ /* 0x000fe4000bf01270 */
[----:B------:R-:W-:-:S02]  /*3af0*/  ULOP3.LUT UR16, UR6, 0x10000, URZ, 0xfc, !UPT ;  /* 0x0001000006107892 */ /* 0x000fc4000f8efcff */
[----:B------:R-:W-:Y:S02]  /*3b00*/  USEL UR23, UR22, 0x1, !UP0 ;  /* 0x0000000116177887 */ /* 0x000fe4000c000000 */
[----:B------:R-:W-:Y:S02]  /*3b10*/  ULOP3.LUT UR17, UR5, 0x10000, URZ, 0xfc, !UPT ;  /* 0x0001000005117892 */ /* 0x000fe4000f8efcff */
[----:B------:R-:W-:Y:S02]  /*3b20*/  UIADD3 UR23, UPT, UPT, -UR23, URZ, URZ ;  /* 0x000000ff17177290 */ /* 0x000fe4000fffe1ff */
[----:B----4-:R-:W-:Y:S01]  /*3b30*/  UISETP.GE.AND UP4, UPT, UR8, 0x1, UPT ;  /* 0x000000010800788c */ /* 0x010fe2000bf86270 */
[----:B-1----:R-:W-:-:S15]  /*3b40*/  R2UR UR24, R0 ;  /* 0x00000000001872ca */ /* 0x002fde00000e0000 */
.L_x_77:
[----:B------:R-:W-:Y:S02]  /*3b50*/  LEA R0, R10, UR13, 0x3 ;  /* 0x0000000d0a007c11 */ /* 0x000fe4000f8e18ff */
[----:B------:R-:W-:Y:S02]  /*3b60*/  SHF.L.U32 R5, R9, 0x1f, RZ ;  /* 0x0000001f09057819 */ /* 0x000fe400000006ff */
[----:B------:R-:W-:Y:S01]  /*3b70*/  PLOP3.LUT P0, PT, PT, PT, UP4, 0x80, 0x8 ;  /* 0x000000000008781c */ /* 0x000fe20003f0f048 */
[----:B------:R-:W-:Y:S01]  /*3b80*/  VIADD R3, R0, 0x140 ;  /* 0x0000014000037836 */ /* 0x000fe20000000000 */
[----:B-1----:R-:W1:Y:S02]  /*3b90*/  SYNCS.PHASECHK.TRANS64.TRYWAIT P1, [R0+URZ+0x130], R5 ;  /* 0x00013005000075a7 */ /* 0x002e6400080211ff */
[----:B-1-3--:R-:W-:Y:S09]  /*3ba0*/  @!P1 BRA `(.L_x_71) ;  /* 0x0000008800a49947 */ /* 0x00aff20003800000 */
.L_x_176:
[----:B------:R-:W-:Y:S01]  /*3bb0*/  LEA R4, R10, UR13, 0x4 ;  /* 0x0000000d0a047c11 */ /* 0x000fe2000f8e20ff */
[----:B------:R-:W-:Y:S01]  /*3bc0*/  @UP4 ULEA UR4, UR10, UR13, 0x3 ;  /* 0x0000000d0a044291 */ /* 0x000fe2000f8e18ff */
[----:B------:R-:W-:Y:S01]  /*3bd0*/  PLOP3.LUT P2, PT, PT, PT, PT, 0x80, 0x8 ;  /* 0x000000000008781c */ /* 0x000fe20003f4f070 */
[----:B------:R-:W-:Y:S01]  /*3be0*/  ULEA UR18, UR19, UR13, 0x3 ;  /* 0x0000000d13127291 */ /* 0x000fe2000f8e18ff */
[----:B------:R-:W-:Y:S02]  /*3bf0*/  PRMT R3, RZ, 0x654, R3 ;  /* 0x00000654ff037816 */ /* 0x000fe40000000003 */
[----:B-1----:R-:W1:Y:S01]  /*3c00*/  LDS.128 R4, [R4+0x1a0] ;  /* 0x0001a00004047984 */ /* 0x002e620000000c00 */
[----:B------:R-:W-:Y:S02]  /*3c10*/  @P0 SHF.L.U32 R2, R8, 0x1f, RZ ;  /* 0x0000001f08020819 */ /* 0x000fe400000006ff */
[----:B------:R-:W-:Y:S01]  /*3c20*/  SHF.L.U32 R0, R11, 0x1f, RZ ;  /* 0x0000001f0b007819 */ /* 0x000fe200000006ff */
[----:B------:R-:W-:Y:S01]  /*3c30*/  @!PT LDS RZ, [RZ] ;  /* 0x00000000fffff984 */ /* 0x000fe20000000800 */
[----:B------:R-:W-:Y:S01]  /*3c40*/  @!PT LDS RZ, [RZ] ;  /* 0x00000000fffff984 */ /* 0x000fe20000000800 */
[----:B------:R-:W-:Y:S01]  /*3c50*/  @!PT LDS RZ, [RZ] ;  /* 0x00000000fffff984 */ /* 0x000fe20000000800 */
[----:B------:R-:W-:Y:S01]  /*3c60*/  @!PT LDS RZ, [RZ] ;  /* 0x00000000fffff984 */ /* 0x000fe20000000800 */
[----:B------:R2:W-:Y:S06]  /*3c70*/  MEMBAR.ALL.CTA ;  /* 0x0000000000007992 */ /* 0x0005ec0000008000 */
[----:B--2---:R-:W2:Y:S02]  /*3c80*/  FENCE.VIEW.ASYNC.S ;  /* 0x00000000000073c6 */ /* 0x004ea40000000000 */
[----:B--2---:R2:W-:Y:S01]  /*3c90*/  SYNCS.ARRIVE.TRANS64.RED.A1T0 RZ, [R3+URZ], RZ ;  /* 0x000000ff03ff79a7 */ /* 0x0045e200081004ff */
[----:B------:R2:W3:Y:S01]  /*3ca0*/  @P0 SYNCS.PHASECHK.TRANS64.TRYWAIT P2, [UR4], R2 ;  /* 0x00000002ff0005a7 */ /* 0x0004e20008041104 */
[----:B-1----:R-:W-:Y:S01]  /*3cb0*/  LOP3.LUT P1, RZ, R6, 0x1, RZ, 0xc0, !PT ;  /* 0x0000000106ff7812 */ /* 0x002fe2000782c0ff */
[----:B------:R-:W1:Y:S02]  /*3cc0*/  SYNCS.PHASECHK.TRANS64.TRYWAIT P0, [UR18+0x160], R0 ;  /* 0x00016000ff0075a7 */ /* 0x000e640008001112 */
[----:B-123--:R-:W-:Y:S10]  /*3cd0*/  @!P0 BRA `(.L_x_72) ;  /* 0x00000088006c8947 */ /* 0x00eff40003800000 */
.L_x_178:
[----:B------:R-:W-:Y:S01]  /*3ce0*/  IADD3 R10, PT, PT, R10, 0x1, RZ ;  /* 0x000000010a0a7810 */ /* 0x000fe20007ffe0ff */
[----:B------:R-:W-:Y:S06]  /*3cf0*/  BRA.U !UP4, `(.L_x_73) ;  /* 0x000000010c887547 */ /* 0x000fec000b800000 */
[----:B------:R-:W-:Y:S02]  /*3d00*/  ULEA UR14, UR19, UR24, 0x8 ;  /* 0x00000018130e7291 */ /* 0x000fe4000f8e40ff */
[----:B------:R-:W-:Y:S01]  /*3d10*/  UPLOP3.LUT UP2, UPT, UPT, UPT, UPT, 0x40, 0x4 ;  /* 0x000000000004789c */ /* 0x000fe20003f4e870 */
[----:B------:R-:W-:Y:S01]  /*3d20*/  UMOV UR12, UR23 ;  /* 0x00000017000c7c82 */ /* 0x000fe20008000000 */
[----:B------:R-:W-:Y:S01]  /*3d30*/  UMOV UR11, UR22 ;  /* 0x00000016000b7c82 */ /* 0x000fe20008000000 */
[----:B------:R-:W-:-:S08]  /*3d40*/  UMOV UR5, UR10 ;  /* 0x0000000a00057c82 */ /* 0x000fd00008000000 */
.L_x_76:
[----:B------:R-:W-:Y:S02]  /*3d50*/  UIADD3 UR12, UPT, UPT, UR12, 0x1, URZ ;  /* 0x000000010c0c7890 */ /* 0x000fe4000fffe0ff */
[----:B--2---:R-:W-:Y:S02]  /*3d60*/  ULEA UR6, UR5, UR13, 0x3 ;  /* 0x0000000d05067291 */ /* 0x004fe4000f8e18ff */
[----:B------:R-:W-:Y:S01]  /*3d70*/  UISETP.NE.AND UP3, UPT, UR12, URZ, UPT ;  /* 0x000000ff0c00728c */ /* 0x000fe2000bf65270 */
[----:B---3--:R-:W-:Y:S10]  /*3d80*/  @P2 BRA `(.L_x_74) ;  /* 0x00000000000c2947 */ /* 0x008ff40003800000 */
[----:B-1----:R-:W-:Y:S04]  /*3d90*/  SHF.L.U32 R3, R8, 0x1f, RZ ;  /* 0x0000001f08037819 */ /* 0x002fe800000006ff */
[----:B------:R-:W1:Y:S02]  /*3da0*/  SYNCS.PHASECHK.TRANS64.TRYWAIT P0, [UR6], R3 ;  /* 0x00000003ff0075a7 */ /* 0x000e640008001106 */
[----:B-1----:R-:W-:Y:S05]  /*3db0*/  @!P0 BRA `(.L_x_75) ;  /* 0x00000088004c8947 */ /* 0x002fea0003800000 */
.L_x_74:
[----:B------:R-:W-:Y:S01]  /*3dc0*/  UISETP.NE.AND UP0, UPT, UR11, 0x1, UPT ;  /* 0x000000010b00788c */ /* 0x000fe2000bf05270 */
[----:B------:R-:W-:Y:S01]  /*3dd0*/  PLOP3.LUT P2, PT, PT, PT, PT, 0x80, 0x8 ;  /* 0x000000000008781c */ /* 0x000fe20003f4f070 */
[----:B------:R-:W-:Y:S02]  /*3de0*/  UIADD3 UR4, UPT, UPT, UR5, 0x1, URZ ;  /* 0x0000000105047890 */ /* 0x000fe4000fffe0ff */
[----:B------:R-:W-:Y:S02]  /*3df0*/  ULEA UR8, UR5, UR17, 0x9 ;  /* 0x0000001105087291 */ /* 0x000fe4000f8e48ff */
[----:B------:R-:W-:Y:S01]  /*3e00*/  UISETP.NE.AND UP1, UPT, UR4, 0xe, UPT ;  /* 0x0000000e0400788c */ /* 0x000fe2000bf25270 */
[----:B------:R-:W-:Y:S01]  /*3e10*/  PLOP3.LUT P0, PT, PT, PT, UP0, 0x80, 0x8 ;  /* 0x000000000008781c */ /* 0x000fe20003f0f008 */
[----:B------:R-:W-:Y:S02]  /*3e20*/  UIADD3 UR11, UPT, UPT, UR11, -0x1, URZ ;  /* 0xffffffff0b0b7890 */ /* 0x000fe4000fffe0ff */
[----:B------:R-:W-:Y:S02]  /*3e30*/  USEL UR7, URZ, 0x1, UP1 ;  /* 0x00000001ff077887 */ /* 0x000fe40008800000 */
[----:B------:R-:W-:Y:S01]  /*3e40*/  USEL UR10, UR4, URZ, UP1 ;  /* 0x000000ff040a7287 */ /* 0x000fe20008800000 */
[----:B------:R-:W-:Y:S03]  /*3e50*/  UMOV UR9, 0xc0004010 ;  /* 0xc000401000097882 */ /* 0x000fe60000000000 */
[----:B------:R-:W-:Y:S01]  /*3e60*/  @UP0 ULEA UR4, UR10, UR13, 0x3 ;  /* 0x0000000d0a040291 */ /* 0x000fe2000f8e18ff */
[----:B------:R-:W-:Y:S01]  /*3e70*/  LOP3.LUT R8, R8, UR7, RZ, 0x3c, !PT ;  /* 0x0000000708087c12 */ /* 0x000fe2000f8e3cff */
[----:B------:R-:W-:Y:S03]  /*3e80*/  UMOV UR7, 0xc0004010 ;  /* 0xc000401000077882 */ /* 0x000fe60000000000 */
[----:B-1----:R-:W-:Y:S04]  /*3e90*/  @P0 SHF.L.U32 R0, R8, 0x1f, RZ ;  /* 0x0000001f08000819 */ /* 0x002fe800000006ff */
[----:B------:R2:W3:Y:S01]  /*3ea0*/  @P0 SYNCS.PHASECHK.TRANS64.TRYWAIT P2, [UR4], R0 ;  /* 0x00000000ff0005a7 */ /* 0x0004e20008041104 */
[----:B------:R-:W-:Y:S02]  /*3eb0*/  UIADD3 UR4, UPT, UPT, UR6, 0x70, URZ ;  /* 0x0000007006047890 */ /* 0x000fe4000fffe0ff */
[----:B------:R-:W-:Y:S03]  /*3ec0*/  ULEA UR6, UR5, UR16, 0x8 ;  /* 0x0000001005067291 */ /* 0x000fe6000f8e40ff */
[----:B------:R-:W-:Y:S06]  /*3ed0*/  UMOV UR5, UR10 ;  /* 0x0000000a00057c82 */ /* 0x000fec0008000000 */
[----:B------:R2:W-:Y:S01]  /*3ee0*/  UTCIMMA gdesc[UR6], gdesc[UR8], tmem[UR14], tmem[UR20], idesc[UR21], UP2 ;  /* 0x00ff1408060075ea */ /* 0x0005e2000900010e */
[----:B------:R-:W-:Y:S01]  /*3ef0*/  UPLOP3.LUT UP2, UPT, UPT, UPT, UPT, 0x80, 0x8 ;  /* 0x000000000008789c */ /* 0x000fe20003f4f070 */
[----:B------:R2:W-:Y:S01]  /*3f00*/  UTCBAR.MULTICAST [UR4], URZ, UR15 ;  /* 0x000000ff040073e9 */ /* 0x0005e2000800080f */
[----:B------:R-:W-:Y:S09]  /*3f10*/  BRA.U UP3, `(.L_x_76) ;  /* 0xfffffffd038c7547 */ /* 0x000ff2000b83ffff */
.L_x_73:
[----:B--2---:R-:W-:Y:S01]  /*3f20*/  UIADD3 UR4, UPT, UPT, UR19, 0x1, URZ ;  /* 0x0000000113047890 */ /* 0x004fe2000fffe0ff */
[C---:B------:R-:W-:Y:S01]  /*3f30*/  ISETP.NE.AND P0, PT, R10.reuse, 0x2, PT ;  /* 0x000000020a00780c */ /* 0x040fe20003f05270 */
[----:B------:R-:W-:Y:S02]  /*3f40*/  UIADD3 UR5, UPT, UPT, UR18, 0x150, URZ ;  /* 0x0000015012057890 */ /* 0x000fe4000fffe0ff */
[----:B------:R-:W-:Y:S01]  /*3f50*/  UISETP.NE.AND UP0, UPT, UR4, 0x2, UPT ;  /* 0x000000020400788c */ /* 0x000fe2000bf05270 */
[----:B-1----:R-:W-:Y:S02]  /*3f60*/  SEL R0, RZ, 0x1, P0 ;  /* 0x00000001ff007807 */ /* 0x002fe40000000000 */
[----:B------:R-:W-:Y:S01]  /*3f70*/  SEL R10, R10, RZ, P0 ;  /* 0x000000ff0a0a7207 */ /* 0x000fe20000000000 */
[----:B------:R-:W-:Y:S01]  /*3f80*/  USEL UR6, URZ, 0x1, UP0 ;  /* 0x00000001ff067887 */ /* 0x000fe20008000000 */
[----:B------:R-:W-:Y:S01]  /*3f90*/  LOP3.LUT R9, R9, R0, RZ, 0x3c, !PT ;  /* 0x0000000009097212 */ /* 0x000fe200078e3cff */
[----:B------:R-:W-:Y:S01]  /*3fa0*/  USEL UR19, UR4, URZ, UP0 ;  /* 0x000000ff04137287 */ /* 0x000fe20008000000 */
[----:B------:R1:W-:Y:S03]  /*3fb0*/  UTCBAR [UR5], URZ ;  /* 0x000000ff050073e9 */ /* 0x0003e600080000ff */
[----:B------:R-:W-:Y:S01]  /*3fc0*/  LOP3.LUT R11, R11, UR6, RZ, 0x3c, !PT ;  /* 0x000000060b0b7c12 */ /* 0x000fe2000f8e3cff */
[----:B------:R-:W-:Y:S07]  /*3fd0*/  @P1 BRA `(.L_x_77) ;  /* 0xfffffff800dc1947 */ /* 0x000fee000383ffff */
[----:B------:R-:W2:Y:S01]  /*3fe0*/  S2UR UR7, SR_CgaCtaId ;  /* 0x00000000000779c3 */ /* 0x000ea20000008800 */
[----:B------:R-:W-:Y:S01]  /*3ff0*/  ELECT P0, URZ, PT ;  /* 0x0000000000ff782f */ /* 0x000fe20003800000 */
[----:B------:R-:W-:Y:S01]  /*4000*/  IMAD.MOV.U32 R0, RZ, RZ, 0x1 ;  /* 0x00000001ff007424 */ /* 0x000fe200078e00ff */
[----:B------:R-:W-:Y:S01]  /*4010*/  UIADD3 UR13, UPT, UPT, UR13, 0x160, URZ ;  /* 0x000001600d0d7890 */ /* 0x000fe2000fffe0ff */
[----:B------:R-:W-:Y:S01]  /*4020*/  SHF.L.U32 R3, R11, 0x1f, RZ ;  /* 0x0000001f0b037819 */ /* 0x000fe200000006ff */
[----:B------:R-:W-:-:S03]  /*4030*/  UMOV UR4, 0x40 ;  /* 0x0000004000047882 */ /* 0x000fc60000000000 */
[----:B------:R-:W-:Y:S01]  /*4040*/  UVIRTCOUNT.DEALLOC.SMPOOL 0x80 ;  /* 0x000000800000784c */ /* 0x000fe20000000000 */
[----:B--2---:R-:W-:Y:S02]  /*4050*/  ULEA UR7, UR7, UR4, 0x18 ;  /* 0x0000000407077291 */ /* 0x004fe4000f8ec0ff */
[----:B------:R-:W-:-:S07]  /*4060*/  ULEA UR4, UR19, UR13, 0x3 ;  /* 0x0000000d13047291 */ /* 0x000fce000f8e18ff */
[----:B------:R2:W-:Y:S02]  /*4070*/  @P0 STS.U8 [UR7+0x1c], R0 ;  /* 0x00001c00ff000988 */ /* 0x0005e40008000007 */
[----:B------:R-:W4:Y:S02]  /*4080*/  SYNCS.PHASECHK.TRANS64.TRYWAIT P0, [UR4], R3 ;  /* 0x00000003ff0075a7 */ /* 0x000f240008001104 */
[----:B--2-4-:R-:W-:Y:S05]  /*4090*/  @!P0 BRA `(.L_x_78) ;  /* 0x0000008400ac8947 */ /* 0x014fea0003800000 */
.L_x_181:
[----:B------:R-:W-:-:S04]  /*40a0*/  UIADD3 UR4, UPT, UPT, UR19, 0x1, URZ ;  /* 0x0000000113047890 */ /* 0x000fc8000fffe0ff */
[----:B------:R-:W-:-:S04]  /*40b0*/  UISETP.NE.AND UP0, UPT, UR4, 0x2, UPT ;  /* 0x000000020400788c */ /* 0x000fc8000bf05270 */
[----:B-1----:R-:W-:Y:S02]  /*40c0*/  USEL UR5, URZ, 0x1, UP0 ;  /* 0x00000001ff057887 */ /* 0x002fe40008000000 */
[----:B------:R-:W-:-:S04]  /*40d0*/  USEL UR4, UR4, URZ, UP0 ;  /* 0x000000ff04047287 */ /* 0x000fc80008000000 */
[----:B------:R-:W-:Y:S01]  /*40e0*/  ULEA UR4, UR4, UR13, 0x3 ;  /* 0x0000000d04047291 */ /* 0x000fe2000f8e18ff */
[----:B--2---:R-:W-:-:S04]  /*40f0*/  LOP3.LUT R3, R11, UR5, RZ, 0x3c, !PT ;  /* 0x000000050b037c12 */ /* 0x004fc8000f8e3cff */
[----:B------:R-:W-:-:S04]  /*4100*/  SHF.L.U32 R3, R3, 0x1f, RZ ;  /* 0x0000001f03037819 */ /* 0x000fc800000006ff */
[----:B------:R-:W1:Y:S02]  /*4110*/  SYNCS.PHASECHK.TRANS64.TRYWAIT P0, [UR4], R3 ;  /* 0x00000003ff0075a7 */ /* 0x000e640008001104 */
[----:B-1----:R-:W-:Y:S05]  /*4120*/  @!P0 BRA `(.L_x_79) ;  /* 0x0000008400a08947 */ /* 0x002fea0003800000 */
.L_x_183:
[----:B------:R-:W-:Y:S01]  /*4130*/  NOP ;  /* 0x0000000000007918 */ /* 0x000fe20000000000 */
[----:B-1----:R-:W1:Y:S01]  /*4140*/  LDS R0, [UR7+0x14] ;  /* 0x00001407ff007984 */ /* 0x002e620008000800 */
[----:B------:R-:W-:Y:S01]  /*4150*/  ULOP3.LUT UR4, UR24, 0xffff, URZ, 0xc0, !UPT ;  /* 0x0000ffff18047892 */ /* 0x000fe2000f8ec0ff */
[----:B------:R-:W-:Y:S01]  /*4160*/  UMOV UR5, 0xffff ;  /* 0x0000ffff00057882 */ /* 0x000fe20000000000 */
[----:B------:R-:W-:Y:S02]  /*4170*/  UMOV UR6, 0x1 ;  /* 0x0000000100067882 */ /* 0x000fe40000000000 */
[----:B------:R-:W-:-:S04]  /*4180*/  USHF.R.U32.HI UR4, URZ, 0x5, UR4 ;  /* 0x00000005ff047899 */ /* 0x000fc80008011604 */
[----:B------:R-:W-:Y:S02]  /*4190*/  USHF.L.U32 UR5, UR5, UR4, URZ ;  /* 0x0000000405057299 */ /* 0x000fe400080006ff */
[----:B------:R-:W-:-:S04]  /*41a0*/  USHF.L.U32 UR4, UR6, UR4, URZ ;  /* 0x0000000406047299 */ /* 0x000fc800080006ff */
[----:B-1----:R-:W-:-:S04]  /*41b0*/  LOP3.LUT R0, R0, UR5, RZ, 0xc0, !PT ;  /* 0x0000000500007c12 */ /* 0x002fc8000f8ec0ff */
[----:B------:R-:W-:-:S13]  /*41c0*/  ISETP.NE.AND P0, PT, R0, UR5, PT ;  /* 0x0000000500007c0c */ /* 0x000fda000bf05270 */
[----:B------:R-:W-:Y:S05]  /*41d0*/  @P0 BRA `(.L_x_80) ;  /* 0x0000000000580947 */ /* 0x000fea0003800000 */
[----:B------:R-:W1:Y:S02]  /*41e0*/  LDS R0, [UR7+0x18] ;  /* 0x00001807ff007984 */ /* 0x000e640008000800 */
[----:B-1----:R-:W-:-:S04]  /*41f0*/  LOP3.LUT R0, R0, UR4, RZ, 0xc0, !PT ;  /* 0x0000000400007c12 */ /* 0x002fc8000f8ec0ff */
[----:B------:R-:W-:-:S13]  /*4200*/  ISETP.NE.AND P0, PT, R0, UR4, PT ;  /* 0x0000000400007c0c */ /* 0x000fda000bf05270 */
[----:B------:R-:W-:Y:S05]  /*4210*/  @P0 BRA `(.L_x_81) ;  /* 0x00000000003c0947 */ /* 0x000fea0003800000 */
[----:B------:R-:W1:Y:S01]  /*4220*/  S2R R2, SR_LANEID ;  /* 0x0000000000027919 */ /* 0x000e620000000000 */
[----:B------:R-:W-:Y:S01]  /*4230*/  ULOP3.LUT UR5, URZ, UR5, URZ, 0x33, !UPT ;  /* 0x00000005ff057292 */ /* 0x000fe2000f8e33ff */
[----:B------:R-:W-:Y:S01]  /*4240*/  LOP3.LUT R4, RZ, UR4, RZ, 0x33, !PT ;  /* 0x00000004ff047c12 */ /* 0x000fe2000f8e33ff */
[----:B------:R-:W-:Y:S02]  /*4250*/  VOTEU.ANY UR4, UPT, PT ;  /* 0x0000000000047886 */ /* 0x000fe400038e0100 */
[----:B------:R-:W-:Y:S01]  /*4260*/  UFLO.U32 UR4, UR4 ;  /* 0x00000004000472bd */ /* 0x000fe200080e0000 */
[----:B------:R-:W2:Y:S01]  /*4270*/  REDUX UR6, R4 ;  /* 0x00000000040673c4 */ /* 0x000ea20000000000 */
[----:B------:R-:W-:-:S06]  /*4280*/  IMAD.U32 R0, RZ, RZ, UR5 ;  /* 0x00000005ff007e24 */ /* 0x000fcc000f8e00ff */
[----:B------:R4:W-:Y:S01]  /*4290*/  UTCATOMSWS.AND URZ, UR5 ;  /* 0x0000000500ff79e3 */ /* 0x0009e20008000000 */
[----:B------:R-:W3:Y:S01]  /*42a0*/  REDUX UR8, R0 ;  /* 0x00000000000873c4 */ /* 0x000ee20000000000 */
[----:B-1----:R-:W-:Y:S01]  /*42b0*/  ISETP.EQ.U32.AND P0, PT, R2, UR4, PT ;  /* 0x0000000402007c0c */ /* 0x002fe2000bf02070 */
[----:B--2---:R-:W-:Y:S01]  /*42c0*/  IMAD.U32 R2, RZ, RZ, UR6 ;  /* 0x00000006ff027e24 */ /* 0x004fe2000f8e00ff */
[----:B---3--:R-:W-:-:S11]  /*42d0*/  MOV R3, UR8 ;  /* 0x0000000800037c02 */ /* 0x008fd60008000f00 */
[----:B------:R4:W-:Y:S04]  /*42e0*/  @P0 ATOMS.AND RZ, [UR7+0x14], R3 ;  /* 0x00001403ffff098c */ /* 0x0009e8000a800007 */
[----:B------:R4:W-:Y:S01]  /*42f0*/  @P0 ATOMS.AND RZ, [UR7+0x18], R2 ;  /* 0x00001802ffff098c */ /* 0x0009e2000a800007 */
[----:B------:R-:W-:Y:S05]  /*4300*/  BRA `(.L_x_82) ;  /* 0x0000000000147947 */ /* 0x000fea0003800000 */
.L_x_81:
[----:B------:R-:W-:Y:S02]  /*4310*/  MOV R2, 0x4330 ;  /* 0x0000433000027802 */ /* 0x000fe40000000f00 */
[----:B---3-5:R-:W-:Y:S05]  /*4320*/  CALL.REL.NOINC `($__internal_0_$__cuda_sm10x_tcgen05_guardrail_trap_col_being_dealloced_not_returned_by_alloc) ;  /* 0x0000008800847944 */ /* 0x028fea0003c00000 */
[----:B------:R-:W-:Y:S05]  /*4330*/  BRA `(.L_x_82) ;  /* 0x0000000000087947 */ /* 0x000fea0003800000 */
.L_x_80:
[----:B------:R-:W-:Y:S02]  /*4340*/  MOV R2, 0x4360 ;  /* 0x0000436000027802 */ /* 0x000fe40000000f00 */
[----:B---3-5:R-:W-:Y:S05]  /*4350*/  CALL.REL.NOINC `($__internal_2_$__cuda_sm10x_tcgen05_guardrail_trap_unallocated_columns_being_dealloced) ;  /* 0x0000008800907944 */ /* 0x028fea0003c00000 */
.L_x_82:
[----:B------:R-:W-:Y:S01]  /*4360*/  NOP ;  /* 0x0000000000007918 */ /* 0x000fe20000000000 */
[----:B----4-:R-:W-:Y:S05]  /*4370*/  EXIT ;  /* 0x000000000000794d */ /* 0x010fea0003800000 */
.L_x_66:
[----:B------:R-:W-:-:S09]  /*4380*/  UISETP.NE.OR UP0, UPT, UR17, 0x3, !UP3 ;  /* 0x000000031100788c */ /* 0x000fd2000df05670 */
[----:B------:R-:W-:Y:S05]  /*4390*/  BRA.U UP0, `(.L_x_83) ;  /* 0x0000001100587547 */ /* 0x000fea000b800000 */
[----:B------:R-:W1:Y:S01]  /*43a0*/  LDCU UR31, c[0x0][0x370] ;  /* 0x00006e00ff1f77ac */ /* 0x000e620008000800 */
[----:B------:R-:W2:Y:S01]  /*43b0*/  LDC.64 R16, c[0x0][0x348] ;  /* 0x0000d200ff107b82 */ /* 0x000ea20000000a00 */
[----:B------:R-:W-:Y:S02]  /*43c0*/  HFMA2 R13, -RZ, RZ, 0, 0 ;  /* 0x00000000ff0d7431 */ /* 0x000fe400000001ff */
[----:B------:R-:W-:Y:S01]  /*43d0*/  IMAD.MOV.U32 R15, RZ, RZ, 0x1 ;  /* 0x00000001ff0f7424 */ /* 0x000fe200078e00ff */
[----:B------:R-:W1:Y:S01]  /*43e0*/  LDCU.128 UR48, c[0x0][0xb10] ;  /* 0x00016200ff3077ac */ /* 0x000e620008000c00 */
[----:B------:R-:W-:Y:S01]  /*43f0*/  IMAD.MOV.U32 R14, RZ, RZ, RZ ;  /* 0x000000ffff0e7224 */ /* 0x000fe200078e00ff */
[----:B------:R-:W-:Y:S01]  /*4400*/  MOV R7, 0x2000 ;  /* 0x0000200000077802 */ /* 0x000fe20000000f00 */
[----:B------:R-:W3:Y:S01]  /*4410*/  LDCU UR30, c[0x0][0x374] ;  /* 0x00006e80ff1e77ac */ /* 0x000ee20008000800 */
[----:B------:R-:W4:Y:S01]  /*4420*/  LDC.64 R2, c[0x0][0x888] ;  /* 0x00022200ff027b82 */ /* 0x000f220000000a00 */
[----:B------:R-:W3:Y:S01]  /*4430*/  LDCU UR15, c[0x0][0xb0c] ;  /* 0x00016180ff0f77ac */ /* 0x000ee20008000800 */
[----:B------:R-:W2:Y:S06]  /*4440*/  LDCU UR40, c[0x0][0xb20] ;  /* 0x00016400ff2877ac */ /* 0x000eac0008000800 */
[----:B------:R-:W4:Y:S01]  /*4450*/  LDC.64 R4, c[0x0][0x890] ;  /* 0x00022400ff047b82 */ /* 0x000f220000000a00 */
[----:B------:R-:W2:Y:S01]  /*4460*/  LDCU UR4, c[0x0][0xb30] ;  /* 0x00016600ff0477ac */ /* 0x000ea20008000800 */
[----:B------:R-:W-:Y:S01]  /*4470*/  UMOV UR21, 0x400 ;  /* 0x0000040000157882 */ /* 0x000fe20000000000 */
[----:B-1----:R-:W-:-:S02]  /*4480*/  UIMAD.WIDE.U32 UR6, UR31, UR48, URZ ;  /* 0x000000301f0672a5 */ /* 0x002fc4000f8e00ff */
[----:B---3--:R-:W-:Y:S02]  /*4490*/  UIMAD.WIDE.U32 UR8, UR30, UR51, URZ ;  /* 0x000000331e0872a5 */ /* 0x008fe4000f8e00ff */
[----:B------:R-:W-:Y:S02]  /*44a0*/  ULEA UR21, UR45, UR21, 0x18 ;  /* 0x000000152d157291 */ /* 0x000fe4000f8ec0ff */
[----:B------:R-:W-:Y:S02]  /*44b0*/  UPLOP3.LUT UP3, UPT, UPT, UPT, UPT, 0x40, 0x4 ;  /* 0x000000000004789c */ /* 0x000fe40003f6e870 */
[----:B------:R-:W-:Y:S01]  /*44c0*/  UIADD3 UR37, UPT, UPT, UR21, 0xf8, URZ ;  /* 0x000000f815257890 */ /* 0x000fe2000fffe0ff */
[----:B------:R-:W-:Y:S01]  /*44d0*/  UMOV UR6, UR7 ;  /* 0x0000000700067c82 */ /* 0x000fe20008000000 */
[----:B------:R-:W-:Y:S01]  /*44e0*/  UMOV UR38, UR9 ;  /* 0x0000000900267c82 */ /* 0x000fe20008000000 */
[----:B------:R-:W-:Y:S02]  /*44f0*/  UISETP.GE.AND UP0, UPT, UR42, 0x1, UPT ;  /* 0x000000012a00788c */ /* 0x000fe4000bf06270 */
[----:B------:R-:W-:Y:S01]  /*4500*/  UISETP.NE.AND UP4, UPT, UR42, 0x1, UPT ;  /* 0x000000012a00788c */ /* 0x000fe2000bf85270 */
[----:B------:R-:W1:Y:S01]  /*4510*/  LDCU.64 UR22, c[0x0][0xb28] ;  /* 0x00016500ff1677ac */ /* 0x000e620008000a00 */
[----:B------:R-:W-:-:S02]  /*4520*/  UISETP.NE.AND UP6, UPT, UR15, 0x1, UPT ;  /* 0x000000010f00788c */ /* 0x000fc4000bfc5270 */
[----:B------:R-:W-:Y:S02]  /*4530*/  UISETP.NE.AND UP5, UPT, UR50, 0x1, UPT ;  /* 0x000000013200788c */ /* 0x000fe4000bfa5270 */
[----:B------:R-:W-:Y:S02]  /*4540*/  UIADD3 UR33, UPT, UPT, UR21, 0xe0, URZ ;  /* 0x000000e015217890 */ /* 0x000fe4000fffe0ff */
[----:B------:R-:W-:Y:S02]  /*4550*/  UIADD3 UR25, UPT, UPT, UR21, 0xe8, URZ ;  /* 0x000000e815197890 */ /* 0x000fe4000fffe0ff */
[----:B------:R-:W-:Y:S02]  /*4560*/  UIADD3 UR17, UPT, UPT, UR21, 0xf0, URZ ;  /* 0x000000f015117890 */ /* 0x000fe4000fffe0ff */
[----:B------:R-:W-:Y:S02]  /*4570*/  UPRMT UR37, UR45, 0x654, UR37 ;  /* 0x000006542d257896 */ /* 0x000fe40008000025 */
[----:B------:R-:W-:-:S02]  /*4580*/  USHF.R.U32.HI UR39, URZ, UR49, UR6 ;  /* 0x00000031ff277299 */ /* 0x000fc40008011606 */
[----:B--2---:R-:W-:Y:S02]  /*4590*/  USHF.R.U32.HI UR38, URZ, UR40, UR38 ;  /* 0x00000028ff267299 */ /* 0x004fe40008011626 */
[----:B------:R-:W-:-:S11]  /*45a0*/  UISETP.NE.AND UP2, UPT, UR4, 0x1, UPT ;  /* 0x000000010400788c */ /* 0x000fd6000bf45270 */
.L_x_94:
[C---:B------:R-:W-:Y:S02]  /*45b0*/  LEA R12, R14.reuse, UR21, 0x3 ;  /* 0x000000150e0c7c11 */ /* 0x040fe4000f8e18ff */
[----:B------:R-:W-:Y:S02]  /*45c0*/  SHF.L.U32 R9, R13, 0x1f, RZ ;  /* 0x0000001f0d097819 */ /* 0x000fe400000006ff */
[----:B------:R-:W-:Y:S02]  /*45d0*/  LEA R10, R14, UR21, 0x4 ;  /* 0x000000150e0a7c11 */ /* 0x000fe4000f8e20ff */
[----:B--2---:R-:W2:Y:S02]  /*45e0*/  SYNCS.PHASECHK.TRANS64.TRYWAIT P0, [R12+URZ+0x130], R9 ;  /* 0x000130090c0075a7 */ /* 0x004ea400080011ff */
[----:B--2---:R-:W-:Y:S05]  /*45f0*/  @!P0 BRA `(.L_x_84) ;  /* 0x0000008000848947 */ /* 0x004fea0003800000 */
.L_x_184:
[----:B--2---:R-:W2:Y:S01]  /*4600*/  LDS.128 R8, [R10+0x1a0] ;  /* 0x0001a0000a087984 */ /* 0x004ea20000000c00 */
[----:B------:R-:W-:Y:S01]  /*4610*/  UISETP.GE.AND UP0, UPT, UR42, 0x1, UPT ;  /* 0x000000012a00788c */ /* 0x000fe2000bf06270 */
[----:B------:R-:W-:Y:S01]  /*4620*/  @!PT LDS RZ, [RZ] ;  /* 0x00000000fffff984 */ /* 0x000fe20000000800 */
[----:B------:R-:W-:Y:S01]  /*4630*/  @!PT LDS RZ, [RZ] ;  /* 0x00000000fffff984 */ /* 0x000fe20000000800 */
[----:B------:R-:W-:Y:S01]  /*4640*/  @!PT LDS RZ, [RZ] ;  /* 0x00000000fffff984 */ /* 0x000fe20000000800 */
[----:B------:R-:W-:Y:S01]  /*4650*/  @!PT LDS RZ, [RZ] ;  /* 0x00000000fffff984 */ /* 0x000fe20000000800 */
[----:B------:R3:W-:Y:S06]  /*4660*/  MEMBAR.ALL.CTA ;  /* 0x0000000000007992 */ /* 0x0007ec0000008000 */
[----:B---3--:R-:W3:Y:S01]  /*4670*/  FENCE.VIEW.ASYNC.S ;  /* 0x00000000000073c6 */ /* 0x008ee20000000000 */
[----:B--2---:R-:W-:Y:S11]  /*4680*/  LOP3.LUT P0, RZ, R10, 0x1, RZ, 0xc0, !PT ;  /* 0x000000010aff7812 */ /* 0x004ff6000780c0ff */
[----:B------:R-:W-:Y:S02]  /*4690*/  @!UPT UIADD3 URZ, UPT, UPT, URZ, URZ, URZ ;  /* 0x000000fffffff290 */ /* 0x000fe4000fffe0ff */
[----:B---3--:R-:W-:Y:S01]  /*46a0*/  VOTEU.ANY UP1, P0 ;  /* 0x0000000000ff7886 */ /* 0x008fe20000020100 */
[----:B------:R-:W-:Y:S11]  /*46b0*/  PLOP3.LUT P0, PT, PT, PT, UP1, 0x80, 0x8 ;  /* 0x000000000008781c */ /* 0x000ff60003f0f018 */
[----:B------:R-:W-:Y:S02]  /*46c0*/  @!UPT UIADD3 URZ, UPT, UPT, URZ, URZ, URZ ;  /* 0x000000fffffff290 */ /* 0x000fe4000fffe0ff */
[----:B------:R-:W-:Y:S02]  /*46d0*/  @P0 SHF.R.U32.HI R0, RZ, 0x10, R9 ;  /* 0x00000010ff000819 */ /* 0x000fe40000011609 */
[----:B------:R-:W-:Y:S02]  /*46e0*/  @P0 MOV R6, R8 ;  /* 0x0000000800060202 */ /* 0x000fe40000000f00 */
[----:B------:R-:W-:Y:S01]  /*46f0*/  @P0 R2UR UR4, R0 ;  /* 0x00000000000402ca */ /* 0x000fe200000e0000 */
[----:B------:R-:W-:Y:S01]  /*4700*/  VIADD R0, R12, 0x140 ;  /* 0x000001400c007836 */ /* 0x000fe20000000000 */
[----:B------:R-:W-:Y:S02]  /*4710*/  @P0 LOP3.LUT R8, R9, 0xffff, RZ, 0xc0, !PT ;  /* 0x0000ffff09080812 */ /* 0x000fe400078ec0ff */
[----:B------:R-:W-:Y:S02]  /*4720*/  @P0 R2UR UR6, R6 ;  /* 0x00000000060602ca */ /* 0x000fe400000e0000 */
[----:B------:R-:W-:Y:S02]  /*4730*/  PRMT R0, RZ, 0x654, R0 ;  /* 0x00000654ff007816 */ /* 0x000fe40000000000 */
[----:B------:R-:W-:Y:S02]  /*4740*/  @P0 R2UR UR5, R8 ;  /* 0x00000000080502ca */ /* 0x000fe400000e0000 */
[----:B------:R2:W-:Y:S03]  /*4750*/  SYNCS.ARRIVE.TRANS64.RED.A1T0 RZ, [R0+URZ], RZ ;  /* 0x000000ff00ff79a7 */ /* 0x0005e600081004ff */
[----:B------:R-:W-:Y:S04]  /*4760*/  @UP1 UMOV UR29, UR4 ;  /* 0x00000004001d1c82 */ /* 0x000fe80008000000 */
[----:B------:R-:W-:Y:S04]  /*4770*/  @UP1 UMOV UR14, UR6 ;  /* 0x00000006000e1c82 */ /* 0x000fe80008000000 */
[----:B------:R-:W-:Y:S01]  /*4780*/  @UP1 UMOV UR13, UR5 ;  /* 0x00000005000d1c82 */ /* 0x000fe20008000000 */
[----:B------:R-:W-:Y:S05]  /*4790*/  BRA.U !UP0, `(.L_x_85) ;  /* 0x0000000108a47547 */ /* 0x000fea000b800000 */
[----:B------:R-:W-:Y:S02]  /*47a0*/  UIMAD.WIDE.U32 UR18, UR13, UR51, URZ ;  /* 0x000000330d1272a5 */ /* 0x000fe4000f8e00ff */
[----:B------:R-:W-:Y:S02]  /*47b0*/  UIMAD.WIDE.U32 UR26, UR14, UR48, URZ ;  /* 0x000000300e1a72a5 */ /* 0x000fe4000f8e00ff */
[----:B------:R-:W-:Y:S02]  /*47c0*/  USEL UR4, UR30, UR38, !UP5 ;  /* 0x000000261e047287 */ /* 0x000fe4000e800000 */
[----:B------:R-:W-:Y:S02]  /*47d0*/  USEL UR7, UR31, UR39, !UP6 ;  /* 0x000000271f077287 */ /* 0x000fe4000f000000 */
[----:B-1----:R-:W-:Y:S02]  /*47e0*/  UIMAD.WIDE.U32 UR8, UR4, UR22, URZ ;  /* 0x00000016040872a5 */ /* 0x002fe4000f8e00ff */
[----:B------:R-:W-:Y:S01]  /*47f0*/  UIMAD.WIDE.U32 UR10, UR7, UR22, URZ ;  /* 0x00000016070a72a5 */ /* 0x000fe2000f8e00ff */
[----:B------:R-:W-:Y:S02]  /*4800*/  UMOV UR5, UR19 ;  /* 0x0000001300057c82 */ /* 0x000fe40008000000 */
[----:B------:R-:W-:Y:S03]  /*4810*/  USHF.R.U32.HI UR6, URZ, UR40, UR5 ;  /* 0x00000028ff067299 */ /* 0x000fe60008011605 */
[----:B------:R-:W-:Y:S01]  /*4820*/  UMOV UR5, UR27 ;  /* 0x0000001b00057c82 */ /* 0x000fe20008000000 */
[----:B------:R-:W-:Y:S02]  /*4830*/  USEL UR6, UR13, UR6, !UP5 ;  /* 0x000000060d067287 */ /* 0x000fe4000e800000 */
[----:B------:R-:W-:Y:S03]  /*4840*/  USHF.R.U32.HI UR12, URZ, UR49, UR5 ;  /* 0x00000031ff0c7299 */ /* 0x000fe60008011605 */
[----:B------:R-:W-:Y:S02]  /*4850*/  UMOV UR5, UR9 ;  /* 0x0000000900057c82 */ /* 0x000fe40008000000 */
[----:B------:R-:W-:Y:S03]  /*4860*/  @UP4 USHF.R.U32.HI UR4, URZ, UR23, UR5 ;  /* 0x00000017ff044299 */ /* 0x000fe60008011605 */
[----:B------:R-:W-:Y:S01]  /*4870*/  UMOV UR5, UR11 ;  /* 0x0000000b00057c82 */ /* 0x000fe20008000000 */
[----:B------:R-:W-:Y:S02]  /*4880*/  UIMAD UR4, UR42, UR4, URZ ;  /* 0x000000042a0472a4 */ /* 0x000fe4000f8e02ff */
[----:B------:R-:W-:Y:S02]  /*4890*/  @UP4 USHF.R.U32.HI UR7, URZ, UR23, UR5 ;  /* 0x00000017ff074299 */ /* 0x000fe40008011605 */
[----:B------:R-:W-:Y:S02]  /*48a0*/  UIMAD.WIDE.U32 UR10, UR6, UR22, URZ ;  /* 0x00000016060a72a5 */ /* 0x000fe4000f8e00ff */
[----:B------:R-:W-:Y:S02]  /*48b0*/  USEL UR5, UR14, UR12, !UP6 ;  /* 0x0000000c0e057287 */ /* 0x000fe4000f000000 */
[----:B------:R-:W-:Y:S02]  /*48c0*/  UIMAD UR8, UR42, UR7, URZ ;  /* 0x000000072a0872a4 */ /* 0x000fe4000f8e02ff */
[----:B------:R-:W-:Y:S03]  /*48d0*/  UISETP.GE.AND UP0, UPT, UR6, UR4, UPT ;  /* 0x000000040600728c */ /* 0x000fe6000bf06270 */
[----:B------:R-:W-:Y:S01]  /*48e0*/  UMOV UR4, UR11 ;  /* 0x0000000b00047c82 */ /* 0x000fe20008000000 */
[----:B------:R-:W-:Y:S02]  /*48f0*/  UISETP.GE.OR UP0, UPT, UR5, UR8, UP0 ;  /* 0x000000080500728c */ /* 0x000fe40008706670 */
[----:B------:R-:W-:Y:S02]  /*4900*/  USHF.R.U32.HI UR4, URZ, UR23, UR4 ;  /* 0x00000017ff047299 */ /* 0x000fe40008011604 */
[----:B------:R-:W-:Y:S02]  /*4910*/  UIMAD.WIDE.U32 UR8, UR5, UR22, URZ ;  /* 0x00000016050872a5 */ /* 0x000fe4000f8e00ff */
[----:B------:R-:W-:Y:S04]  /*4920*/  USEL UR10, UR6, UR4, !UP4 ;  /* 0x00000004060a7287 */ /* 0x000fe8000e000000 */
[----:B------:R-:W-:Y:S01]  /*4930*/  UIADD3 UR11, UPT, UPT, -UR10, URZ, URZ ;  /* 0x000000ff0a0b7290 */ /* 0x000fe2000fffe1ff */
[----:B------:R-:W-:Y:S02]  /*4940*/  @!UP0 UMOV UR4, UR9 ;  /* 0x0000000900048c82 */ /* 0x000fe40008000000 */
[----:B------:R-:W-:Y:S02]  /*4950*/  @!UP0 USHF.R.U32.HI UR4, URZ, UR23, UR4 ;  /* 0x00000017ff048299 */ /* 0x000fe40008011604 */
[----:B------:R-:W-:Y:S02]  /*4960*/  UIMAD UR8, UR42, UR11, UR6 ;  /* 0x0000000b2a0872a4 */ /* 0x000fe4000f8e0206 */
[----:B------:R-:W-:Y:S04]  /*4970*/  @!UP0 USEL UR4, UR5, UR4, !UP4 ;  /* 0x0000000405048287 */ /* 0x000fe8000e000000 */
[----:B------:R-:W-:Y:S02]  /*4980*/  @!UP0 UIMAD UR8, UR7, UR8, UR4 ;  /* 0x00000008070882a4 */ /* 0x000fe4000f8e0204 */
[----:B------:R-:W-:Y:S02]  /*4990*/  @!UP0 UIADD3 UR9, UPT, UPT, UR10, -UR4, URZ ;  /* 0x800000040a098290 */ /* 0x000fe4000fffe0ff */
[----:B------:R-:W-:Y:S02]  /*49a0*/  UIADD3 UR4, UPT, UPT, -UR5, URZ, URZ ;  /* 0x000000ff05047290 */ /* 0x000fe4000fffe1ff */
[----:B------:R-:W-:Y:S02]  /*49b0*/  UIADD3 UR7, UPT, UPT, -UR6, URZ, URZ ;  /* 0x000000ff06077290 */ /* 0x000fe4000fffe1ff */
[----:B------:R-:W-:Y:S02]  /*49c0*/  @!UP0 UIMAD UR6, UR9, UR42, UR5 ;  /* 0x0000002a090682a4 */ /* 0x000fe4000f8e0205 */
[----:B------:R-:W-:Y:S02]  /*49d0*/  UIMAD UR14, UR15, UR4, UR14 ;  /* 0x000000040f0e72a4 */ /* 0x000fe4000f8e020e */
[----:B------:R-:W-:Y:S01]  /*49e0*/  UIMAD UR13, UR50, UR7, UR13 ;  /* 0x00000007320d72a4 */ /* 0x000fe2000f8e020d */
[----:B------:R-:W-:Y:S02]  /*49f0*/  @!UP0 UMOV UR5, UR8 ;  /* 0x0000000800058c82 */ /* 0x000fe40008000000 */
[----:B------:R-:W-:Y:S02]  /*4a00*/  UIMAD UR14, UR5, UR15, UR14 ;  /* 0x0000000f050e72a4 */ /* 0x000fe4000f8e020e */
[----:B------:R-:W-:Y:S11]  /*4a10*/  UIMAD UR13, UR6, UR50, UR13 ;  /* 0x00000032060d72a4 */ /* 0x000ff6000f8e020d */
[----:B------:R-:W-:Y:S01]  /*4a20*/  @!UPT UIADD3 URZ, UPT, UPT, URZ, URZ, URZ ;  /* 0x000000fffffff290 */ /* 0x000fe2000fffe0ff */
.L_x_85:
[----:B------:R-:W3:Y:S01]  /*4a30*/  @!UP2 LDCU.128 UR8, c[0x0][0xb10] ;  /* 0x00016200ff08a7ac */ /* 0x000ee20008000c00 */
[C---:B----4-:R-:W-:Y:S02]  /*4a40*/  ISETP.NE.U32.AND P1, PT, R4.reuse, RZ, PT ;  /* 0x000000ff0400720c */ /* 0x050fe40003f25070 */
[----:B------:R-:W-:Y:S02]  /*4a50*/  ISETP.NE.U32.AND P0, PT, R4, RZ, PT ;  /* 0x000000ff0400720c */ /* 0x000fe40003f05070 */
[C---:B------:R-:W-:Y:S02]  /*4a60*/  ISETP.NE.AND.EX P1, PT, R5.reuse, RZ, PT, P1 ;  /* 0x000000ff0500720c */ /* 0x040fe40003f25310 */
[----:B------:R-:W-:Y:S01]  /*4a70*/  ISETP.NE.AND.EX P0, PT, R5, RZ, PT, P0 ;  /* 0x000000ff0500720c */ /* 0x000fe20003f05300 */
[----:B------:R-:W4:Y:S01]  /*4a80*/  @!UP2 LDCU UR5, c[0x0][0xb0c] ;  /* 0x00016180ff05a7ac */ /* 0x000f220008000800 */
[----:B------:R-:W-:Y:S01]  /*4a90*/  SHF.L.U32 R9, R15, 0x1f, RZ ;  /* 0x0000001f0f097819 */ /* 0x000fe200000006ff */
[----:B------:R-:W-:Y:S02]  /*4aa0*/  USHF.L.U32 UR35, UR16, 0x7, URZ ;  /* 0x0000000710237899 */ /* 0x000fe400080006ff */
[----:B------:R-:W-:Y:S02]  /*4ab0*/  USHF.L.U32 UR34, UR20, 0x8, URZ ;  /* 0x0000000814227899 */ /* 0x000fe400080006ff */
[----:B---3--:R-:W-:Y:S07]  /*4ac0*/  UIMAD.WIDE.U32 UR6, UR14, UR8, URZ ;  /* 0x000000080e0672a5 */ /* 0x008fee000f8e00ff */
[----:B------:R-:W-:Y:S01]  /*4ad0*/  @!UP2 UMOV UR4, UR7 ;  /* 0x000000070004ac82 */ /* 0x000fe20008000000 */
[----:B----4-:R-:W-:Y:S02]  /*4ae0*/  @!UP2 UISETP.NE.AND UP0, UPT, UR5, 0x1, UPT ;  /* 0x000000010500a88c */ /* 0x010fe4000bf05270 */
[----:B------:R-:W-:Y:S02]  /*4af0*/  @!UP2 USHF.R.U32.HI UR4, URZ, UR9, UR4 ;  /* 0x00000009ff04a299 */ /* 0x000fe40008011604 */
[----:B------:R-:W-:Y:S02]  /*4b00*/  UIMAD.WIDE.U32 UR6, UR13, UR11, URZ ;  /* 0x0000000b0d0672a5 */ /* 0x000fe4000f8e00ff */
[----:B------:R-:W-:Y:S02]  /*4b10*/  @!UP2 USEL UR8, UR14, UR4, !UP0 ;  /* 0x000000040e08a287 */ /* 0x000fe4000c000000 */
[----:B------:R-:W-:Y:S03]  /*4b20*/  @!UP2 UISETP.NE.AND UP0, UPT, UR10, 0x1, UPT ;  /* 0x000000010a00a88c */ /* 0x000fe6000bf05270 */
[----:B------:R-:W-:Y:S02]  /*4b30*/  @!UP2 UMOV UR6, UR7 ;  /* 0x000000070006ac82 */ /* 0x000fe40008000000 */
[----:B------:R-:W3:Y:S02]  /*4b40*/  @!UP2 LDCU UR4, c[0x0][0xb20] ;  /* 0x00016400ff04a7ac */ /* 0x000ee40008000800 */
[----:B---3--:R-:W-:Y:S04]  /*4b50*/  @!UP2 USHF.R.U32.HI UR6, URZ, UR4, UR6 ;  /* 0x00000004ff06a299 */ /* 0x008fe80008011606 */
[----:B------:R-:W-:Y:S04]  /*4b60*/  @!UP2 USEL UR6, UR13, UR6, !UP0 ;  /* 0x000000060d06a287 */ /* 0x000fe8000c000000 */
[----:B------:R-:W-:Y:S02]  /*4b70*/  @!UP2 UIADD3 UR4, UPT, UPT, -UR8, UR6, URZ ;  /* 0x000000060804a290 */ /* 0x000fe4000fffe1ff */
[----:B------:R-:W-:Y:S02]  /*4b80*/  @!UP2 UIADD3 UR6, UPT, UPT, UR8, -UR6, URZ ;  /* 0x800000060806a290 */ /* 0x000fe4000fffe0ff */
[----:B------:R-:W-:Y:S02]  /*4b90*/  @!UP2 UIMAD UR14, UR4, UR5, UR14 ;  /* 0x00000005040ea2a4 */ /* 0x000fe4000f8e020e */
[----:B------:R-:W-:Y:S01]  /*4ba0*/  @!UP2 UIMAD UR13, UR6, UR10, UR13 ;  /* 0x0000000a060da2a4 */ /* 0x000fe2000f8e020d */
[----:B------:R-:W-:Y:S11]  /*4bb0*/  BRA.U UP3, `(.L_x_86) ;  /* 0x0000000103107547 */ /* 0x000ff6000b800000 */
[----:B--2---:R-:W-:Y:S04]  /*4bc0*/  MOV R0, UR43 ;  /* 0x0000002b00007c02 */ /* 0x004fe80008000f00 */
[----:B------:R-:W-:Y:S04]  /*4bd0*/  SHF.L.U32 R11, R0, 0x1f, RZ ;  /* 0x0000001f000b7819 */ /* 0x000fe800000006ff */
[----:B------:R-:W2:Y:S02]  /*4be0*/  SYNCS.PHASECHK.TRANS64.TRYWAIT P2, [UR21+0x128], R11 ;  /* 0x0001280bff0075a7 */ /* 0x000ea40008041115 */
[----:B--2---:R-:W-:Y:S05]  /*4bf0*/  @!P2 BRA `(.L_x_87) ;  /* 0x0000007c0018a947 */ /* 0x004fea0003800000 */
.L_x_86:
[----:B------:R-:W-:Y:S05]  /*4c00*/  @!P1 BRA `(.L_x_88) ;  /* 0x0000000000309947 */ /* 0x000fea0003800000 */
[----:B------:R-:W-:Y:S01]  /*4c10*/  ISETP.NE.U32.AND P1, PT, R2, RZ, PT ;  /* 0x000000ff0200720c */ /* 0x000fe20003f25070 */
[----:B------:R-:W3:Y:S01]  /*4c20*/  LDCU.64 UR4, c[0x0][0x358] ;  /* 0x00006b00ff0477ac */ /* 0x000ee20008000a00 */
[----:B------:R-:W-:Y:S02]  /*4c30*/  IMAD.MOV.U32 R140, RZ, RZ, 0x1 ;  /* 0x00000001ff8c7424 */ /* 0x000fe400078e00ff */
[----:B------:R-:W-:Y:S11]  /*4c40*/  ISETP.NE.AND.EX P1, PT, R3, RZ, PT, P1 ;  /* 0x000000ff0300720c */ /* 0x000ff60003f25310 */
[----:B------:R-:W-:Y:S02]  /*4c50*/  @!UPT UIADD3 URZ, UPT, UPT, URZ, URZ, URZ ;  /* 0x000000fffffff290 */ /* 0x000fe4000fffe0ff */
[----:B--2---:R-:W2:Y:S01]  /*4c60*/  @P1 LDC.64 R10, c[0x0][0x888] ;  /* 0x00022200ff0a1b82 */ /* 0x004ea20000000a00 */
[----:B------:R-:W-:Y:S04]  /*4c70*/  @P1 IMAD R0, R4, UR36, RZ ;  /* 0x0000002404001c24 */ /* 0x000fe8000f8e02ff */
[----:B--2---:R-:W-:Y:S04]  /*4c80*/  @P1 IMAD.WIDE R10, R0, 0x4, R10 ;  /* 0x00000004000a1825 */ /* 0x004fe800078e020a */
[----:B------:R-:W-:Y:S01]  /*4c90*/  HFMA2 R0, -RZ, RZ, 0, 5.9604644775390625e-08 ;  /* 0x00000001ff007431 */ /* 0x000fe200000001ff */
[----:B---3-5:R3:W5:Y:S04]  /*4ca0*/  @P1 LDG.E R72, desc[UR4][R10.64] ;  /* 0x000000040a481981 */ /* 0x028768000c1e1900 */
[----:B------:R-:W-:Y:S01]  /*4cb0*/  @!P1 PRMT R140, R0, 0x7610, R140 ;  /* 0x00007610008c9816 */ /* 0x000fe2000000008c */
[----:B---3--:R-:W4:Y:S06]  /*4cc0*/  @!P1 LDC R72, c[0x0][0x880] ;  /* 0x00022000ff489b82 */ /* 0x008f2c0000000800 */
.L_x_88:
[----:B----45:R-:W-:Y:S01]  /*4cd0*/  @!P0 ISETP.EQ.AND P1, PT, R72, RZ, PT ;  /* 0x000000ff4800820c */ /* 0x030fe20003f22270 */
[----:B------:R-:W-:Y:S01]  /*4ce0*/  @!UPT UIADD3 URZ, UPT, UPT, URZ, URZ, URZ ;  /* 0x000000fffffff290 */ /* 0x000fe2000fffe0ff */
[----:B------:R-:W-:Y:S11]  /*4cf0*/  @!P0 BRA `(.L_x_89) ;  /* 0x0000000000188947 */ /* 0x000ff60003800000 */
[----:B------:R-:W-:Y:S02]  /*4d00*/  LOP3.LUT P0, RZ, R140, 0xff, RZ, 0xc0, !PT ;  /* 0x000000ff8cff7812 */ /* 0x000fe4000780c0ff */
[----:B------:R-:W-:Y:S04]  /*4d10*/  ISETP.NE.U32.AND P1, PT, R2, RZ, PT ;  /* 0x000000ff0200720c */ /* 0x000fe80003f25070 */
[----:B------:R-:W-:Y:S04]  /*4d20*/  ISETP.NE.AND.EX P1, PT, R3, RZ, PT, P1 ;  /* 0x000000ff0300720c */ /* 0x000fe80003f25310 */
[----:B------:R-:W-:Y:S03]  /*4d30*/  PLOP3.LUT P1, PT, P1, PT, PT, 0x8, 0x80 ;  /* 0x000000000080781c */ /* 0x000fe60000f2e170 */
[----:B------:R-:W-:Y:S11]  /*4d40*/  @P0 ISETP.EQ.AND P1, PT, R72, RZ, PT ;  /* 0x000000ff4800020c */ /* 0x000ff60003f22270 */
[----:B------:R-:W-:Y:S02]  /*4d50*/  @!UPT UIADD3 URZ, UPT, UPT, URZ, URZ, URZ ;  /* 0x000000fffffff290 */ /* 0x000fe4000fffe0ff */
.L_x_89:
[----:B------:R-:W3:Y:S01]  /*4d60*/  SYNCS.PHASECHK.TRANS64.TRYWAIT P2, [UR21+0x100], R9 ;  /* 0x00010009ff0075a7 */ /* 0x000ee20008041115 */
[----:B------:R-:W-:Y:S04]  /*4d70*/  ELECT P0, URZ, PT ;  /* 0x0000000000ff782f */ /* 0x000fe80003800000 */
[----:B------:R-:W-:Y:S11]  /*4d80*/  PLOP3.LUT P1, PT, P1, P0, PT, 0xf2, 0x2f ;  /* 0x00000000002f781c */ /* 0x000ff60000f21e72 */
[----:B------:R-:W-:Y:S02]  /*4d90*/  @!UPT UIADD3 URZ, UPT, UPT, URZ, URZ, URZ ;  /* 0x000000fffffff290 */ /* 0x000fe4000fffe0ff */
[----:B------:R-:W-:Y:S05]  /*4da0*/  @!P1 IADD3 R8, P0, PT, R16, 0x580, RZ ;  /* 0x0000058010089810 */ /* 0x000fea0007f1e0ff */
[----:B------:R-:W-:Y:S01]  /*4db0*/  @!P1 IMAD.X R6, RZ, RZ, R17, P0 ;  /* 0x000000ffff069224 */ /* 0x000fe200000e0611 */
[----:B---3--:R-:W-:Y:S07]  /*4dc0*/  @!P2 BRA `(.L_x_90) ;  /* 0x0000007800bca947 */ /* 0x008fee0003800000 */
.L_x_187:
[----:B------:R-:W-:Y:S01]  /*4dd0*/  @!P1 R2UR UR5, R8 ;  /* 0x00000000080592ca */ /* 0x000fe200000e0000 */
[----:B------:R-:W-:Y:S01]  /*4de0*/  VOTEU.ALL UP0, P1 ;  /* 0x0000000000ff7886 */ /* 0x000fe20000800000 */
[----:B------:R-:W-:Y:S01]  /*4df0*/  @!P1 R2UR UR4, R6 ;  /* 0x00000000060492ca */ /* 0x000fe200000e0000 */
[----:B--2---:R-:W-:Y:S01]  /*4e00*/  @!P1 IMAD.MOV.U32 R0, RZ, RZ, 0x2000 ;  /* 0x00002000ff009424 */ /* 0x004fe200078e00ff */
[----:B------:R-:W-:Y:S01]  /*4e10*/  UMOV UR8, 0x0 ;  /* 0x0000000000087882 */ /* 0x000fe20000000000 */
[----:B------:R-:W-:Y:S01]  /*4e20*/  UMOV UR9, 0x10000000 ;  /* 0x1000000000097882 */ /* 0x000fe20000000000 */
[----:B------:R-:W-:Y:S01]  /*4e30*/  @!UP0 UIADD3 UR32, UPT, UPT, UR21, 0x200, URZ ;  /* 0x0000020015208890 */ /* 0x000fe2000fffe0ff */
[----:B------:R-:W-:Y:S01]  /*4e40*/  @!P1 IADD3 R8, P0, PT, R16, 0x580, RZ ;  /* 0x0000058010089810 */ /* 0x000fe20007f1e0ff */
[----:B------:R-:W-:Y:S01]  /*4e50*/  VOTEU.ALL UP0, P1 ;  /* 0x0000000000ff7886 */ /* 0x000fe20000800000 */
[----:B------:R-:W-:Y:S03]  /*4e60*/  UPRMT UR6, UR45, 0x654, UR33 ;  /* 0x000006542d067896 */ /* 0x000fe60008000021 */
[----:B------:R-:W-:Y:S02]  /*4e70*/  @!P1 IMAD.X R6, RZ, RZ, R17, P0 ;  /* 0x000000ffff069224 */ /* 0x000fe400000e0611 */
[----:B------:R-:W-:Y:S02]  /*4e80*/  IMAD.U32 R10, RZ, RZ, UR5 ;  /* 0x00000005ff0a7e24 */ /* 0x000fe4000f8e00ff */
[----:B------:R-:W-:Y:S03]  /*4e90*/  IMAD.U32 R11, RZ, RZ, UR4 ;  /* 0x00000004ff0b7e24 */ /* 0x000fe6000f8e00ff */
[----:B------:R-:W-:Y:S02]  /*4ea0*/  @!P1 R2UR UR4, R10 ;  /* 0x000000000a0492ca */ /* 0x000fe400000e0000 */
[----:B------:R-:W-:Y:S11]  /*4eb0*/  @!P1 R2UR UR5, R11 ;  /* 0x000000000b0592ca */ /* 0x000ff600000e0000 */
[----:B------:R-:W-:Y:S02]  /*4ec0*/  @!UPT UIADD3 URZ, UPT, UPT, URZ, URZ, URZ ;  /* 0x000000fffffff290 */ /* 0x000fe4000fffe0ff */
[----:B------:R2:W-:Y:S01]  /*4ed0*/  @!UP0 UTMALDG.3D [UR32], [UR4], desc[UR8] ;  /* 0x00000820040085b4 */ /* 0x0005e20008011000 */
[----:B------:R2:W-:Y:S01]  /*4ee0*/  @!P1 SYNCS.ARRIVE.TRANS64.RED.A0TR RZ, [UR21+0xe0], R0 ;  /* 0x0000e000ffff99a7 */ /* 0x0005e20008300415 */
[----:B------:R-:W-:Y:S01]  /*4ef0*/  SYNCS.ARRIVE.TRANS64.RED.A1T0 RZ, [UR6], RZ ;  /* 0x000000ffffff79a7 */ /* 0x000fe20008100406 */
[----:B------:R-:W3:Y:S02]  /*4f00*/  SYNCS.PHASECHK.TRANS64.TRYWAIT P2, [UR21+0x108], R9 ;  /* 0x00010809ff0075a7 */ /* 0x000ee40008041115 */
[----:B--23--:R-:W-:Y:S05]  /*4f10*/  @!P2 BRA `(.L_x_91) ;  /* 0x000000780080a947 */ /* 0x00cfea0003800000 */
.L_x_189:
        /* <DEDUP_REMOVED lines=8> */
[----:B------:R-:W-:Y:S01]  /*4fa0*/  @!UP0 UIADD3 UR24, UPT, UPT, UR21, 0x2200, URZ ;  /* 0x0000220015188890 */ /* 0x000fe2000fffe0ff */
[----:B------:R-:W-:Y:S01]  /*4fb0*/  VOTEU.ALL UP0, P1 ;  /* 0x0000000000ff7886 */ /* 0x000fe20000800000 */
[----:B------:R-:W-:Y:S01]  /*4fc0*/  UMOV UR27, UR35 ;  /* 0x00000023001b7c82 */ /* 0x000fe20008000000 */
[----:B------:R-:W-:Y:S02]  /*4fd0*/  UMOV UR28, UR36 ;  /* 0x00000024001c7c82 */ /* 0x000fe40008000000 */
[----:B------:R-:W-:Y:S01]  /*4fe0*/  IMAD.U32 R10, RZ, RZ, UR5 ;  /* 0x00000005ff0a7e24 */ /* 0x000fe2000f8e00ff */
[----:B------:R-:W-:Y:S01]  /*4ff0*/  UPRMT UR6, UR45, 0x654, UR25 ;  /* 0x000006542d067896 */ /* 0x000fe20008000019 */
[----:B------:R-:W-:Y:S02]  /*5000*/  IMAD.U32 R11, RZ, RZ, UR4 ;  /* 0x00000004ff0b7e24 */ /* 0x000fe4000f8e00ff */
[----:B------:R-:W-:Y:S01]  /*5010*/  @!P1 IMAD.X R6, RZ, RZ, R17, P0 ;  /* 0x000000ffff069224 */ /* 0x000fe200000e0611 */
        /* <DEDUP_REMOVED lines=8> */
.L_x_191:
[----:B------:R-:W-:Y:S01]  /*50a0*/  @!P1 R2UR UR5, R8 ;  /* 0x00000000080592ca */ /* 0x000fe200000e0000 */
[----:B------:R-:W-:Y:S01]  /*50b0*/  VOTEU.ALL UP0, P1 ;  /* 0x0000000000ff7886 */ /* 0x000fe20000800000 */
[----:B------:R-:W-:Y:S01]  /*50c0*/  @!P1 R2UR UR4, R6 ;  /* 0x00000000060492ca */ /* 0x000fe200000e0000 */
[----:B--2---:R-:W-:Y:S01]  /*50d0*/  @!P1 IMAD.MOV.U32 R0, RZ, RZ, 0x2000 ;  /* 0x00002000ff009424 */ /* 0x004fe200078e00ff */
[----:B------:R-:W-:Y:S01]  /*50e0*/  UMOV UR8, 0x0 ;  /* 0x0000000000087882 */ /* 0x000fe20000000000 */
[----:B------:R-:W-:Y:S01]  /*50f0*/  UMOV UR9, 0x10000000 ;  /* 0x1000000000097882 */ /* 0x000fe20000000000 */
[----:B------:R-:W-:Y:S01]  /*5100*/  @!UP0 UIADD3 UR18, UPT, UPT, UR34, 0x80, URZ ;  /* 0x0000008022128890 */ /* 0x000fe2000fffe0ff */
[----:B------:R-:W-:Y:S01]  /*5110*/  VIADD R14, R14, 0x1 ;  /* 0x000000010e0e7836 */ /* 0x000fe20000000000 */
[----:B------:R-:W-:Y:S01]  /*5120*/  @!UP0 UIADD3 UR16, UPT, UPT, UR21, 0x4200, URZ ;  /* 0x0000420015108890 */ /* 0x000fe2000fffe0ff */
[----:B------:R-:W-:Y:S01]  /*5130*/  VOTEU.ALL UP0, P1 ;  /* 0x0000000000ff7886 */ /* 0x000fe20000800000 */
[----:B------:R-:W-:Y:S01]  /*5140*/  UMOV UR19, UR35 ;  /* 0x0000002300137c82 */ /* 0x000fe20008000000 */
[----:B------:R-:W-:Y:S02]  /*5150*/  UMOV UR20, UR36 ;  /* 0x0000002400147c82 */ /* 0x000fe40008000000 */
[----:B------:R-:W-:Y:S01]  /*5160*/  IMAD.U32 R10, RZ, RZ, UR5 ;  /* 0x00000005ff0a7e24 */ /* 0x000fe2000f8e00ff */
[----:B------:R-:W-:Y:S01]  /*5170*/  UPRMT UR6, UR45, 0x654, UR17 ;  /* 0x000006542d067896 */ /* 0x000fe20008000011 */
        /* <DEDUP_REMOVED lines=9> */
.L_x_193:
[----:B------:R-:W-:Y:S01]  /*5210*/  @!P1 IADD3 R6, P0, PT, R16, 0x580, RZ ;  /* 0x0000058010069810 */ /* 0x000fe20007f1e0ff */
[----:B------:R-:W-:Y:S01]  /*5220*/  VOTEU.ALL UP0, P1 ;  /* 0x0000000000ff7886 */ /* 0x000fe20000800000 */
[----:B------:R-:W-:Y:S01]  /*5230*/  UMOV UR6, 0x0 ;  /* 0x0000000000067882 */ /* 0x000fe20000000000 */
[----:B------:R-:W-:Y:S01]  /*5240*/  UMOV UR7, 0x10000000 ;  /* 0x1000000000077882 */ /* 0x000fe20000000000 */
[----:B------:R-:W-:Y:S01]  /*5250*/  @!P1 R2UR UR5, R6 ;  /* 0x00000000060592ca */ /* 0x000fe200000e0000 */
[----:B--2---:R-:W-:Y:S01]  /*5260*/  @!P1 IMAD.X R0, RZ, RZ, R17, P0 ;  /* 0x000000ffff009224 */ /* 0x004fe200000e0611 */
[----:B------:R-:W-:Y:S01]  /*5270*/  @!UP0 UIADD3 UR10, UPT, UPT, UR34, 0xc0, URZ ;  /* 0x000000c0220a8890 */ /* 0x000fe2000fffe0ff */
[----:B------:R-:W-:Y:S01]  /*5280*/  R2UR UR18, R142 ;  /* 0x000000008e1272ca */ /* 0x000fe200000e0000 */
[----:B------:R-:W-:Y:S01]  /*5290*/  @!UP0 UIADD3 UR8, UPT, UPT, UR21, 0x6200, URZ ;  /* 0x0000620015088890 */ /* 0x000fe2000fffe0ff */
[----:B------:R-:W-:Y:S01]  /*52a0*/  R2UR UR16, R143 ;  /* 0x000000008f1072ca */ /* 0x000fe200000e0000 */
[----:B------:R-:W-:Y:S01]  /*52b0*/  @!UP0 UIADD3 UR9, UPT, UPT, UR21, 0xf8, URZ ;  /* 0x000000f815098890 */ /* 0x000fe2000fffe0ff */
[----:B------:R-:W-:Y:S01]  /*52c0*/  @!P1 R2UR UR4, R0 ;  /* 0x00000000000492ca */ /* 0x000fe200000e0000 */
[----:B------:R-:W-:Y:S01]  /*52d0*/  VOTEU.ALL UP0, P1 ;  /* 0x0000000000ff7886 */ /* 0x000fe20000800000 */
[----:B------:R-:W-:Y:S01]  /*52e0*/  UMOV UR11, UR35 ;  /* 0x00000023000b7c82 */ /* 0x000fe20008000000 */
[----:B------:R-:W-:Y:S01]  /*52f0*/  UMOV UR12, UR36 ;  /* 0x00000024000c7c82 */ /* 0x000fe20008000000 */
[C---:B------:R-:W-:Y:S01]  /*5300*/  ISETP.NE.AND P0, PT, R14.reuse, 0x2, PT ;  /* 0x000000020e00780c */ /* 0x040fe20003f05270 */
[----:B------:R-:W-:Y:S01]  /*5310*/  UPLOP3.LUT UP3, UPT, UPT, UPT, UPT, 0x80, 0x8 ;  /* 0x000000000008789c */ /* 0x000fe20003f6f070 */
[----:B------:R-:W-:Y:S01]  /*5320*/  IMAD.U32 R8, RZ, RZ, UR5 ;  /* 0x00000005ff087e24 */ /* 0x000fe2000f8e00ff */
[----:B------:R-:W-:Y:S01]  /*5330*/  LOP3.LUT R15, R15, 0x1, RZ, 0x3c, !PT ;  /* 0x000000010f0f7812 */ /* 0x000fe200078e3cff */
[----:B------:R-:W-:Y:S01]  /*5340*/  UMOV UR36, UR29 ;  /* 0x0000001d00247c82 */ /* 0x000fe20008000000 */
[----:B------:R-:W-:Y:S01]  /*5350*/  SEL R0, RZ, 0x1, P0 ;  /* 0x00000001ff007807 */ /* 0x000fe20000000000 */
[----:B------:R-:W-:Y:S01]  /*5360*/  UIADD3 UR20, UPT, UPT, UR13, UR18, URZ ;  /* 0x000000120d147290 */ /* 0x000fe2000fffe0ff */
[----:B------:R-:W-:Y:S01]  /*5370*/  SEL R14, R14, RZ, P0 ;  /* 0x000000ff0e0e7207 */ /* 0x000fe20000000000 */
[----:B------:R-:W-:Y:S01]  /*5380*/  UIADD3 UR16, UPT, UPT, UR14, UR16, URZ ;  /* 0x000000100e107290 */ /* 0x000fe2000fffe0ff */
[----:B------:R-:W-:Y:S01]  /*5390*/  IMAD.U32 R9, RZ, RZ, UR4 ;  /* 0x00000004ff097e24 */ /* 0x000fe2000f8e00ff */
[----:B------:R-:W-:Y:S02]  /*53a0*/  @!P1 R2UR UR4, R8 ;  /* 0x00000000080492ca */ /* 0x000fe400000e0000 */
[----:B------:R-:W-:Y:S02]  /*53b0*/  LOP3.LUT R13, R13, R0, RZ, 0x3c, !PT ;  /* 0x000000000d0d7212 */ /* 0x000fe400078e3cff */
[----:B------:R-:W-:Y:S11]  /*53c0*/  @!P1 R2UR UR5, R9 ;  /* 0x00000000090592ca */ /* 0x000ff600000e0000 */
[----:B------:R-:W-:Y:S02]  /*53d0*/  @!UPT UIADD3 URZ, UPT, UPT, URZ, URZ, URZ ;  /* 0x000000fffffff290 */ /* 0x000fe4000fffe0ff */
[----:B------:R2:W-:Y:S01]  /*53e0*/  @!UP0 UTMALDG.3D [UR8], [UR4], desc[UR6] ;  /* 0x00000608040085b4 */ /* 0x0005e20008011000 */
[----:B------:R2:W-:Y:S01]  /*53f0*/  @!P1 SYNCS.ARRIVE.TRANS64.RED.A0TR RZ, [UR21+0xf8], R7 ;  /* 0x0000f807ffff99a7 */ /* 0x0005e20008300415 */
[----:B------:R-:W-:Y:S01]  /*5400*/  SYNCS.ARRIVE.TRANS64.RED.A1T0 RZ, [UR37], RZ ;  /* 0x000000ffffff79a7 */ /* 0x000fe20008100425 */
[----:B------:R-:W-:Y:S05]  /*5410*/  BRA.U UP1, `(.L_x_94) ;  /* 0xfffffff101647547 */ /* 0x000fea000b83ffff */
[----:B------:R-:W-:-:S04]  /*5420*/  SHF.L.U32 R3, R15, 0x1f, RZ ;  /* 0x0000001f0f037819 */ /* 0x000fc800000006ff */
[----:B------:R-:W3:Y:S02]  /*5430*/  SYNCS.PHASECHK.TRANS64.TRYWAIT P0, [UR21+0x100], R3 ;  /* 0x00010003ff0075a7 */ /* 0x000ee40008001115 */
[----:B---3--:R-:W-:Y:S05]  /*5440*/  @!P0 BRA `(.L_x_95) ;  /* 0x00000074007c8947 */ /* 0x008fea0003800000 */
.L_x_195:
[----:B------:R-:W4:Y:S02]  /*5450*/  SYNCS.PHASECHK.TRANS64.TRYWAIT P0, [UR21+0x108], R3 ;  /* 0x00010803ff0075a7 */ /* 0x000f240008001115 */
[----:B----4-:R-:W-:Y:S05]  /*5460*/  @!P0 BRA `(.L_x_96) ;  /* 0x00000074008c8947 */ /* 0x010fea0003800000 */
.L_x_197:
[----:B------:R-:W4:Y:S02]  /*5470*/  SYNCS.PHASECHK.TRANS64.TRYWAIT P0, [UR21+0x110], R3 ;  /* 0x00011003ff0075a7 */ /* 0x000f240008001115 */
[----:B----4-:R-:W-:Y:S05]  /*5480*/  @!P0 BRA `(.L_x_97) ;  /* 0x00000074009c8947 */ /* 0x010fea0003800000 */
.L_x_199:
[----:B---3--:R-:W-:-:S07]  /*5490*/  MOV R0, UR21 ;  /* 0x0000001500007c02 */ /* 0x008fce0008000f00 */
.L_x_98:
[----:B---3--:R-:W-:-:S04]  /*54a0*/  SHF.L.U32 R3, R15, 0x1f, RZ ;  /* 0x0000001f0f037819 */ /* 0x008fc800000006ff */
[----:B------:R3:W4:Y:S03]  /*54b0*/  SYNCS.PHASECHK.TRANS64.TRYWAIT P0, [R0+URZ+0x118], R3 ;  /* 0x00011803000075a7 */ /* 0x00072600080011ff */
[----:B----4-:R-:W-:Y:S05]  /*54c0*/  @!P0 NANOSLEEP.SYNCS 0x989680 ;  /* 0x009896800000895d */ /* 0x010fea0003900000 */
[----:B------:R-:W4:Y:S02]  /*54d0*/  @!P0 SYNCS.PHASECHK.TRANS64 P0, [R0+URZ+0x118], R3 ;  /* 0x00011803000085a7 */ /* 0x000f2400080010ff */
[----:B-12-4-:R-:W-:Y:S05]  /*54e0*/  @P0 EXIT ;  /* 0x000000000000094d */ /* 0x016fea0003800000 */
[----:B------:R-:W-:Y:S05]  /*54f0*/  BRA `(.L_x_98) ;  /* 0xfffffffc00e87947 */ /* 0x000fea000383ffff */
.L_x_83:
[----:B------:R-:W-:-:S06]  /*5500*/  UISETP.GE.AND UP0, UPT, UR17, 0x4, UPT ;  /* 0x000000041100788c */ /* 0x000fcc000bf06270 */
[----:B------:R-:W-:-:S13]  /*5510*/  PLOP3.LUT P0, PT, PT, PT, UP0, 0x80, 0x8 ;  /* 0x000000000008781c */ /* 0x000fda0003f0f008 */
[----:B------:R-:W-:Y:S05]  /*5520*/  @!P0 EXIT ;  /* 0x000000000000894d */ /* 0x000fea0003800000 */
[----:B------:R-:W-:Y:S01]  /*5530*/  BAR.SYNC.DEFER_BLOCKING 0x6, 0xa0 ;  /* 0x0182800000007b1d */ /* 0x000fe20000010000 */
[C---:B------:R-:W-:Y:S01]  /*5540*/  IMAD.SHL.U32 R2, R154.reuse, 0x40, RZ ;  /* 0x000000409a027824 */ /* 0x040fe200078e00ff */
[C---:B------:R-:W-:Y:S01]  /*5550*/  R2P PR, R154.reuse, 0x6 ;  /* 0x000000069a007804 */ /* 0x040fe20000000000 */
[----:B------:R-:W-:Y:S01]  /*5560*/  IMAD.MOV.U32 R151, RZ, RZ, 0x20 ;  /* 0x00000020ff977424 */ /* 0x000fe200078e00ff */
[----:B------:R-:W-:Y:S01]  /*5570*/  CS2R R148, SRZ ;  /* 0x0000000000947805 */ /* 0x000fe2000001ff00 */
[C---:B------:R-:W-:Y:S01]  /*5580*/  IMAD.U32 R69, R154.reuse, 0x10000, RZ ;  /* 0x000100009a457824 */ /* 0x040fe200078e00ff */
[----:B------:R-:W-:Y:S02]  /*5590*/  UMOV UR44, 0x400 ;  /* 0x00000400002c7882 */ /* 0x000fe40000000000 */
[----:B------:R-:W1:Y:S01]  /*55a0*/  LDC.64 R138, c[0x0][0x8b0] ;  /* 0x00022c00ff8a7b82 */ /* 0x000e620000000a00 */
[----:B------:R-:W-:Y:S01]  /*55b0*/  ULEA UR44, UR45, UR44, 0x18 ;  /* 0x0000002c2d2c7291 */ /* 0x000fe2000f8ec0ff */
[----:B------:R-:W-:Y:S01]  /*55c0*/  IMAD.SHL.U32 R135, R154, 0x8, RZ ;  /* 0x000000089a877824 */ /* 0x000fe200078e00ff */
[----:B------:R-:W-:Y:S01]  /*55d0*/  LOP3.LUT R6, R2, 0x180, RZ, 0xc0, !PT ;  /* 0x0000018002067812 */ /* 0x000fe200078ec0ff */
[----:B------:R-:W-:Y:S01]  /*55e0*/  IMAD.MOV.U32 R152, RZ, RZ, 0x10 ;  /* 0x00000010ff987424 */ /* 0x000fe200078e00ff */
[----:B------:R-:W-:Y:S01]  /*55f0*/  SEL R151, R151, 0xffffffe0, !P2 ;  /* 0xffffffe097977807 */ /* 0x000fe20005000000 */
[----:B------:R-:W-:Y:S01]  /*5600*/  UIADD3 UR5, UPT, UPT, UR44, 0x200, URZ ;  /* 0x000002002c057890 */ /* 0x000fe2000fffe0ff */
[----:B------:R-:W-:Y:S01]  /*5610*/  LOP3.LUT R69, R69, 0x600000, RZ, 0xc0, !PT ;  /* 0x0060000045457812 */ /* 0x000fe200078ec0ff */
[----:B------:R-:W2:Y:S01]  /*5620*/  LDC.64 R136, c[0x0][0x8a8] ;  /* 0x00022a00ff887b82 */ /* 0x000ea20000000a00 */
[----:B------:R-:W-:Y:S01]  /*5630*/  UIADD3 UR4, UPT, UPT, UR44, 0x8200, URZ ;  /* 0x000082002c047890 */ /* 0x000fe2000fffe0ff */
[----:B------:R-:W-:Y:S01]  /*5640*/  LOP3.LUT R135, R6, 0x30, R135, 0xf8, !PT ;  /* 0x0000003006877812 */ /* 0x000fe200078ef887 */
[----:B------:R-:W-:Y:S01]  /*5650*/  IMAD.MOV.U32 R68, RZ, RZ, RZ ;  /* 0x000000ffff447224 */ /* 0x000fe200078e00ff */
[----:B------:R-:W-:Y:S01]  /*5660*/  SEL R152, R152, 0xfffffff0, !P1 ;  /* 0xfffffff098987807 */ /* 0x000fe20004800000 */
[----:B------:R-:W-:Y:S01]  /*5670*/  IMAD.MOV.U32 R145, RZ, RZ, RZ ;  /* 0x000000ffff917224 */ /* 0x000fe200078e00ff */
[----:B------:R-:W-:Y:S01]  /*5680*/  SHF.R.S32.HI R3, RZ, 0x4, R151 ;  /* 0x00000004ff037819 */ /* 0x000fe20000011497 */
[----:B------:R-:W-:Y:S01]  /*5690*/  IMAD.U32 R155, RZ, RZ, UR5 ;  /* 0x00000005ff9b7e24 */ /* 0x000fe2000f8e00ff */
[----:B------:R-:W-:Y:S01]  /*56a0*/  LOP3.LUT R135, R135, 0x1e40, R2, 0xf8, !PT ;  /* 0x00001e4087877812 */ /* 0x000fe200078ef802 */
[----:B------:R-:W3:Y:S01]  /*56b0*/  LDS R0, [UR44+0x1c0] ;  /* 0x0001c02cff007984 */ /* 0x000ee20008000800 */
[----:B------:R-:W-:-:S02]  /*56c0*/  LOP3.LUT R154, R154, 0x60, RZ, 0xc0, !PT ;  /* 0x000000609a9a7812 */ /* 0x000fc400078ec0ff */
[----:B------:R-:W-:Y:S02]  /*56d0*/  CS2R R146, SRZ ;  /* 0x0000000000927805 */ /* 0x000fe4000001ff00 */
[----:B------:R-:W-:Y:S01]  /*56e0*/  LEA.HI.SX32 R150, R152, R3, 0x1c ;  /* 0x0000000398967211 */ /* 0x000fe200078fe2ff */
[----:B------:R-:W-:Y:S01]  /*56f0*/  IMAD.U32 R153, RZ, RZ, UR4 ;  /* 0x00000004ff997e24 */ /* 0x000fe2000f8e00ff */
[----:B------:R-:W4:Y:S01]  /*5700*/  LDCU UR58, c[0x0][0x370] ;  /* 0x00006e00ff3a77ac */ /* 0x000f220008000800 */
[----:B------:R-:W1:Y:S01]  /*5710*/  LDCU.64 UR62, c[0x0][0x348] ;  /* 0x00006900ff3e77ac */ /* 0x000e620008000a00 */
[----:B------:R-:W1:Y:S01]  /*5720*/  LDCU UR43, c[0x0][0xb0c] ;  /* 0x00016180ff2b77ac */ /* 0x000e620008000800 */
[----:B------:R-:W1:Y:S01]  /*5730*/  LDCU UR39, c[0x0][0xb30] ;  /* 0x00016600ff2777ac */ /* 0x000e620008000800 */
[----:B------:R-:W1:Y:S01]  /*5740*/  LDCU.64 UR56, c[0x0][0x888] ;  /* 0x00011100ff3877ac */ /* 0x000e620008000a00 */
[----:B------:R-:W1:Y:S01]  /*5750*/  LDCU.64 UR40, c[0x0][0xb28] ;  /* 0x00016500ff2877ac */ /* 0x000e620008000a00 */
[----:B------:R-:W1:Y:S01]  /*5760*/  LDCU.64 UR60, c[0x0][0x890] ;  /* 0x00011200ff3c77ac */ /* 0x000e620008000a00 */
[----:B------:R-:W1:Y:S01]  /*5770*/  LDCU.128 UR52, c[0x0][0xb10] ;  /* 0x00016200ff3477ac */ /* 0x000e620008000c00 */
[----:B------:R-:W1:Y:S02]  /*5780*/  LDCU UR47, c[0x0][0x374] ;  /* 0x00006e80ff2f77ac */ /* 0x000e640008000800 */
[----:B-1234-:R-:W-:-:S07]  /*5790*/  IMAD.IADD R69, R0, 0x1, R69 ;  /* 0x0000000100457824 */ /* 0x01efce00078e0245 */
.L_x_140:
[----:B------:R-:W-:Y:S02]  /*57a0*/  LEA R3, R145, UR44, 0x3 ;  /* 0x0000002c91037c11 */ /* 0x000fe4000f8e18ff */
[----:B------:R-:W-:Y:S02]  /*57b0*/  SHF.L.U32 R0, R147, 0x1f, RZ ;  /* 0x0000001f93007819 */ /* 0x000fe400000006ff */
[----:B------:R-:W-:Y:S02]  /*57c0*/  LEA R5, R145, UR44, 0x4 ;  /* 0x0000002c91057c11 */ /* 0x000fe4000f8e20ff */
[----:B-1----:R-:W1:Y:S02]  /*57d0*/  SYNCS.PHASECHK.TRANS64.TRYWAIT P0, [R3+URZ+0x130], R0 ;  /* 0x00013000030075a7 */ /* 0x002e6400080011ff */
[----:B-1----:R-:W-:Y:S05]  /*57e0*/  @!P0 BRA `(.L_x_99) ;  /* 0x0000007000dc8947 */ /* 0x002fea0003800000 */
.L_x_200:
        /* <DEDUP_REMOVED lines=11> */
[----:B------:R-:W-:Y:S01]  /*58a0*/  PLOP3.LUT P0, PT, PT, PT, UP1, 0x80, 0x8 ;  /* 0x000000000008781c */ /* 0x000fe20003f0f018 */
[----:B------:R-:W-:Y:S11]  /*58b0*/  UP2UR UR46, UPR, URZ, 0x2 ;  /* 0x00000002ff2e7883 */ /* 0x000ff60008000000 */
[----:B------:R-:W-:Y:S01]  /*58c0*/  @!UPT UIADD3 URZ, UPT, UPT, URZ, URZ, URZ ;  /* 0x000000fffffff290 */ /* 0x000fe2000fffe0ff */
[----:B-1----:R-:W-:Y:S02]  /*58d0*/  @P0 SHF.R.U32.HI R0, RZ, 0x10, R5 ;  /* 0x00000010ff000819 */ /* 0x002fe40000011605 */
        /* <DEDUP_REMOVED lines=12> */
[----:B------:R-:W2:Y:S01]  /*59a0*/  LDCU UR12, c[0x0][0xb20] ;  /* 0x00016400ff0c77ac */ /* 0x000ea20008000800 */
[----:B------:R-:W-:Y:S02]  /*59b0*/  UIMAD.WIDE.U32 UR4, UR47, UR55, URZ ;  /* 0x000000372f0472a5 */ /* 0x000fe4000f8e00ff */
[----:B------:R-:W-:Y:S02]  /*59c0*/  UIMAD.WIDE.U32 UR6, UR58, UR52, URZ ;  /* 0x000000343a0672a5 */ /* 0x000fe4000f8e00ff */
[----:B------:R-:W-:Y:S02]  /*59d0*/  UISETP.NE.AND UP0, UPT, UR54, 0x1, UPT ;  /* 0x000000013600788c */ /* 0x000fe4000bf05270 */
[----:B------:R-:W-:Y:S02]  /*59e0*/  UIMAD.WIDE.U32 UR8, UR37, UR55, URZ ;  /* 0x00000037250872a5 */ /* 0x000fe4000f8e00ff */
[----:B------:R-:W-:Y:S02]  /*59f0*/  UIMAD.WIDE.U32 UR10, UR38, UR52, URZ ;  /* 0x00000034260a72a5 */ /* 0x000fe4000f8e00ff */
[----:B------:R-:W-:Y:S02]  /*5a00*/  UISETP.NE.AND UP1, UPT, UR43, 0x1, UPT ;  /* 0x000000012b00788c */ /* 0x000fe4000bf25270 */
[----:B------:R-:W-:Y:S01]  /*5a10*/  UISETP.NE.AND UP2, UPT, UR42, 0x1, UPT ;  /* 0x000000012a00788c */ /* 0x000fe2000bf45270 */
[----:B------:R-:W-:Y:S02]  /*5a20*/  UMOV UR4, UR5 ;  /* 0x0000000500047c82 */ /* 0x000fe40008000000 */
[----:B--2---:R-:W-:Y:S03]  /*5a30*/  USHF.R.U32.HI UR5, URZ, UR12, UR4 ;  /* 0x0000000cff057299 */ /* 0x004fe60008011604 */
[----:B------:R-:W-:Y:S02]  /*5a40*/  UMOV UR4, UR7 ;  /* 0x0000000700047c82 */ /* 0x000fe40008000000 */
[----:B------:R-:W-:Y:S02]  /*5a50*/  USHF.R.U32.HI UR7, URZ, UR53, UR4 ;  /* 0x00000035ff077299 */ /* 0x000fe40008011604 */
[----:B------:R-:W-:Y:S02]  /*5a60*/  USEL UR4, UR47, UR5, !UP0 ;  /* 0x000000052f047287 */ /* 0x000fe4000c000000 */
[----:B------:R-:W-:Y:S01]  /*5a70*/  USEL UR7, UR58, UR7, !UP1 ;  /* 0x000000073a077287 */ /* 0x000fe2000c800000 */
[----:B------:R-:W-:Y:S01]  /*5a80*/  UMOV UR5, UR9 ;  /* 0x0000000900057c82 */ /* 0x000fe20008000000 */
[----:B------:R-:W-:Y:S02]  /*5a90*/  UIMAD.WIDE.U32 UR8, UR4, UR40, URZ ;  /* 0x00000028040872a5 */ /* 0x000fe4000f8e00ff */
[----:B------:R-:W-:Y:S03]  /*5aa0*/  USHF.R.U32.HI UR6, URZ, UR12, UR5 ;  /* 0x0000000cff067299 */ /* 0x000fe60008011605 */
[----:B------:R-:W-:Y:S01]  /*5ab0*/  UMOV UR5, UR11 ;  /* 0x0000000b00057c82 */ /* 0x000fe20008000000 */
[----:B------:R-:W-:Y:S02]  /*5ac0*/  UIMAD.WIDE.U32 UR10, UR7, UR40, URZ ;  /* 0x00000028070a72a5 */ /* 0x000fe4000f8e00ff */
[----:B------:R-:W-:Y:S02]  /*5ad0*/  USHF.R.U32.HI UR12, URZ, UR53, UR5 ;  /* 0x00000035ff0c7299 */ /* 0x000fe40008011605 */
[----:B------:R-:W-:Y:S01]  /*5ae0*/  USEL UR6, UR37, UR6, !UP0 ;  /* 0x0000000625067287 */ /* 0x000fe2000c000000 */
[----:B------:R-:W-:Y:S02]  /*5af0*/  UMOV UR5, UR9 ;  /* 0x0000000900057c82 */ /* 0x000fe40008000000 */
[----:B------:R-:W-:Y:S01]  /*5b00*/  UMOV UR10, UR11 ;  /* 0x0000000b000a7c82 */ /* 0x000fe20008000000 */
[----:B------:R-:W-:Y:S02]  /*5b10*/  @UP2 USHF.R.U32.HI UR4, URZ, UR41, UR5 ;  /* 0x00000029ff042299 */ /* 0x000fe40008011605 */
[----:B------:R-:W-:Y:S02]  /*5b20*/  @UP2 USHF.R.U32.HI UR7, URZ, UR41, UR10 ;  /* 0x00000029ff072299 */ /* 0x000fe4000801160a */
[----:B------:R-:W-:Y:S02]  /*5b30*/  UIMAD UR4, UR42, UR4, URZ ;  /* 0x000000042a0472a4 */ /* 0x000fe4000f8e02ff */
        /* <DEDUP_REMOVED lines=8> */
[----:B------:R-:W-:Y:S02]  /*5bc0*/  USEL UR11, UR6, UR4, !UP2 ;  /* 0x00000004060b7287 */ /* 0x000fe4000d000000 */
[----:B------:R-:W-:Y:S02]  /*5bd0*/  UIADD3 UR8, UPT, UPT, -UR5, URZ, URZ ;  /* 0x000000ff05087290 */ /* 0x000fe4000fffe1ff */
[----:B------:R-:W-:Y:S01]  /*5be0*/  UIADD3 UR10, UPT, UPT, -UR11, URZ, URZ ;  /* 0x000000ff0b0a7290 */ /* 0x000fe2000fffe1ff */
[----:B------:R-:W-:Y:S01]  /*5bf0*/  @!UP0 UMOV UR4, UR9 ;  /* 0x0000000900048c82 */ /* 0x000fe20008000000 */
[----:B------:R-:W-:Y:S02]  /*5c00*/  UIADD3 UR9, UPT, UPT, -UR6, URZ, URZ ;  /* 0x000000ff06097290 */ /* 0x000fe4000fffe1ff */
[----:B------:R-:W-:Y:S02]  /*5c10*/  @!UP0 USHF.R.U32.HI UR4, URZ, UR41, UR4 ;  /* 0x00000029ff048299 */ /* 0x000fe40008011604 */
[----:B------:R-:W-:Y:S02]  /*5c20*/  UIMAD UR10, UR42, UR10, UR6 ;  /* 0x0000000a2a0a72a4 */ /* 0x000fe4000f8e0206 */
[----:B------:R-:W-:Y:S04]  /*5c30*/  @!UP0 USEL UR4, UR5, UR4, !UP2 ;  /* 0x0000000405048287 */ /* 0x000fe8000d000000 */
[----:B------:R-:W-:Y:S02]  /*5c40*/  @!UP0 UIMAD UR10, UR7, UR10, UR4 ;  /* 0x0000000a070a82a4 */ /* 0x000fe4000f8e0204 */
[----:B------:R-:W-:Y:S02]  /*5c50*/  @!UP0 UIADD3 UR11, UPT, UPT, UR11, -UR4, URZ ;  /* 0x800000040b0b8290 */ /* 0x000fe4000fffe0ff */
[----:B------:R-:W-:Y:S02]  /*5c60*/  UIMAD UR7, UR43, UR8, UR38 ;  /* 0x000000082b0772a4 */ /* 0x000fe4000f8e0226 */
[----:B------:R-:W-:Y:S02]  /*5c70*/  @!UP0 UIMAD UR6, UR11, UR42, UR5 ;  /* 0x0000002a0b0682a4 */ /* 0x000fe4000f8e0205 */
[----:B------:R-:W-:Y:S01]  /*5c80*/  UIMAD UR4, UR54, UR9, UR37 ;  /* 0x00000009360472a4 */ /* 0x000fe2000f8e0225 */
[----:B------:R-:W-:Y:S02]  /*5c90*/  @!UP0 UMOV UR5, UR10 ;  /* 0x0000000a00058c82 */ /* 0x000fe40008000000 */
[----:B------:R-:W-:Y:S02]  /*5ca0*/  UIMAD UR38, UR5, UR43, UR7 ;  /* 0x0000002b052672a4 */ /* 0x000fe4000f8e0207 */
[----:B------:R-:W-:Y:S11]  /*5cb0*/  UIMAD UR37, UR6, UR54, UR4 ;  /* 0x00000036062572a4 */ /* 0x000ff6000f8e0204 */
[----:B------:R-:W-:Y:S01]  /*5cc0*/  @!UPT UIADD3 URZ, UPT, UPT, URZ, URZ, URZ ;  /* 0x000000fffffff290 */ /* 0x000fe2000fffe0ff */
.L_x_100:
[----:B------:R-:W-:Y:S01]  /*5cd0*/  UISETP.NE.AND UP0, UPT, UR39, 0x1, UPT ;  /* 0x000000012700788c */ /* 0x000fe2000bf05270 */
[----:B------:R-:W-:Y:S01]  /*5ce0*/  R2UR UR11, R155 ;  /* 0x000000009b0b72ca */ /* 0x000fe200000e0000 */
[----:B------:R-:W-:Y:S01]  /*5cf0*/  USHF.L.U32 UR50, UR16, 0x7, URZ ;  /* 0x0000000710327899 */ /* 0x000fe200080006ff */
[----:B------:R-:W-:Y:S01]  /*5d00*/  IADD3 R145, PT, PT, R145, 0x1, RZ ;  /* 0x0000000191917810 */ /* 0x000fe20007ffe0ff */
[----:B------:R-:W-:Y:S07]  /*5d10*/  USHF.L.U32 UR49, UR20, 0x8, URZ ;  /* 0x0000000814317899 */ /* 0x000fee00080006ff */
[----:B------:R-:W2:Y:S01]  /*5d20*/  @!UP0 LDCU.128 UR12, c[0x0][0xb10] ;  /* 0x00016200ff0c87ac */ /* 0x000ea20008000c00 */
[----:B------:R-:W3:Y:S01]  /*5d30*/  @!UP0 LDCU UR5, c[0x0][0xb0c] ;  /* 0x00016180ff0587ac */ /* 0x000ee20008000800 */
[----:B------:R-:W4:Y:S01]  /*5d40*/  @!UP0 LDCU UR10, c[0x0][0xb20] ;  /* 0x00016400ff0a87ac */ /* 0x000f220008000800 */
[----:B--2---:R-:W-:Y:S02]  /*5d50*/  UIMAD.WIDE.U32 UR8, UR38, UR12, URZ ;  /* 0x0000000c260872a5 */ /* 0x004fe4000f8e00ff */
[----:B------:R-:W-:Y:S02]  /*5d60*/  UIMAD.WIDE.U32 UR6, UR37, UR15, URZ ;  /* 0x0000000f250672a5 */ /* 0x000fe4000f8e00ff */
[----:B------:R-:W-:Y:S03]  /*5d70*/  @!UP0 UISETP.NE.AND UP1, UPT, UR14, 0x1, UPT ;  /* 0x000000010e00888c */ /* 0x000fe6000bf25270 */
[----:B------:R-:W-:Y:S01]  /*5d80*/  @!UP0 UMOV UR4, UR9 ;  /* 0x0000000900048c82 */ /* 0x000fe20008000000 */
[----:B---3--:R-:W-:Y:S02]  /*5d90*/  @!UP0 UISETP.NE.AND UP2, UPT, UR5, 0x1, UPT ;  /* 0x000000010500888c */ /* 0x008fe4000bf45270 */
[----:B------:R-:W-:Y:S01]  /*5da0*/  @!UP0 USHF.R.U32.HI UR4, URZ, UR13, UR4 ;  /* 0x0000000dff048299 */ /* 0x000fe20008011604 */
[----:B------:R-:W-:Y:S02]  /*5db0*/  @!UP0 UMOV UR6, UR7 ;  /* 0x0000000700068c82 */ /* 0x000fe40008000000 */
[----:B----4-:R-:W-:Y:S02]  /*5dc0*/  @!UP0 USHF.R.U32.HI UR6, URZ, UR10, UR6 ;  /* 0x0000000aff068299 */ /* 0x010fe40008011606 */
[----:B------:R-:W-:Y:S02]  /*5dd0*/  @!UP0 USEL UR7, UR38, UR4, !UP2 ;  /* 0x0000000426078287 */ /* 0x000fe4000d000000 */
[----:B------:R-:W-:Y:S04]  /*5de0*/  @!UP0 USEL UR6, UR37, UR6, !UP1 ;  /* 0x0000000625068287 */ /* 0x000fe8000c800000 */
[----:B------:R-:W-:Y:S02]  /*5df0*/  @!UP0 UIADD3 UR4, UPT, UPT, -UR7, UR6, URZ ;  /* 0x0000000607048290 */ /* 0x000fe4000fffe1ff */
[----:B------:R-:W-:Y:S02]  /*5e00*/  @!UP0 UIADD3 UR6, UPT, UPT, UR7, -UR6, URZ ;  /* 0x8000000607068290 */ /* 0x000fe4000fffe0ff */
[----:B------:R-:W-:Y:S02]  /*5e10*/  @!UP0 UIMAD UR38, UR4, UR5, UR38 ;  /* 0x00000005042682a4 */ /* 0x000fe4000f8e0226 */
[----:B------:R-:W-:Y:S02]  /*5e20*/  @!UP0 UIMAD UR37, UR6, UR14, UR37 ;  /* 0x0000000e062582a4 */ /* 0x000fe4000f8e0225 */
[----:B------:R-:W-:Y:S09]  /*5e30*/  ULOP3.LUT UP0, URZ, UR11, 0x1b0, URZ, 0xc0, !UPT ;  /* 0x000001b00bff7892 */ /* 0x000ff2000f80c0ff */
[----:B------:R-:W-:Y:S05]  /*5e40*/  BRA.U !UP0, `(.L_x_101) ;  /* 0x0000000108407547 */ /* 0x000fea000b800000 */
[----:B------:R-:W2:Y:S01]  /*5e50*/  LDCU.64 UR8, c[0x4][0x88] ;  /* 0x01001100ff0877ac */ /* 0x000ea20008000a00 */
[----:B------:R-:W-:Y:S01]  /*5e60*/  MOV R3, 0x0 ;  /* 0x0000000000037802 */ /* 0x000fe20000000f00 */
[----:B------:R-:W-:Y:S02]  /*5e70*/  HFMA2 R12, -RZ, RZ, 0, 5.9604644775390625e-08 ;  /* 0x00000001ff0c7431 */ /* 0x000fe400000001ff */
[----:B------:R-:W-:Y:S02]  /*5e80*/  IMAD.MOV.U32 R8, RZ, RZ, 0x70 ;  /* 0x00000070ff087424 */ /* 0x000fe400078e00ff */
[----:B------:R-:W-:Y:S01]  /*5e90*/  IMAD.MOV.U32 R13, RZ, RZ, RZ ;  /* 0x000000ffff0d7224 */ /* 0x000fe200078e00ff */
[----:B------:R-:W3:Y:S01]  /*5ea0*/  LDCU.64 UR6, c[0x4][0x90] ;  /* 0x01001200ff0677ac */ /* 0x000ee20008000a00 */
[----:B------:R-:W4:Y:S01]  /*5eb0*/  LDC.64 R2, c[0x4][R3] ;  /* 0x0100000003027b82 */ /* 0x000f220000000a00 */
[----:B------:R-:W1:Y:S01]  /*5ec0*/  LDCU.64 UR4, c[0x4][0x8] ;  /* 0x01000100ff0477ac */ /* 0x000e620008000a00 */
[----:B--2---:R-:W-:Y:S01]  /*5ed0*/  MOV R5, UR9 ;  /* 0x0000000900057c02 */ /* 0x004fe20008000f00 */
[----:B------:R-:W-:Y:S01]  /*5ee0*/  IMAD.U32 R4, RZ, RZ, UR8 ;  /* 0x00000008ff047e24 */ /* 0x000fe2000f8e00ff */
[----:B---3--:R-:W-:Y:S01]  /*5ef0*/  MOV R7, UR7 ;  /* 0x0000000700077c02 */ /* 0x008fe20008000f00 */
[----:B------:R-:W-:Y:S01]  /*5f00*/  IMAD.U32 R6, RZ, RZ, UR6 ;  /* 0x00000006ff067e24 */ /* 0x000fe2000f8e00ff */
[----:B-1----:R-:W-:Y:S01]  /*5f10*/  MOV R11, UR5 ;  /* 0x00000005000b7c02 */ /* 0x002fe20008000f00 */
[----:B------:R-:W-:Y:S02]  /*5f20*/  IMAD.U32 R10, RZ, RZ, UR4 ;  /* 0x00000004ff0a7e24 */ /* 0x000fe4000f8e00ff */
[----:B------:R-:W-:Y:S07]  /*5f30*/  LEPC R20, `(.L_x_101) ;  /* 0x000000001014794e */ /* 0x000fee0000000000 */
[----:B----45:R-:W-:Y:S05]  /*5f40*/  CALL.ABS.NOINC R2 ;  /* 0x0000000002007343 */ /* 0x030fea0003c00000 */
.L_x_101:
[----:B------:R-:W-:Y:S01]  /*5f50*/  LOP3.LUT P0, RZ, R153, 0x1b0, RZ, 0xc0, !PT ;  /* 0x000001b099ff7812 */ /* 0x000fe2000780c0ff */
[----:B------:R-:W-:Y:S11]  /*5f60*/  BSSY.RECONVERGENT B6, `(.L_x_102) ;  /* 0x0000013000067945 */ /* 0x000ff60003800200 */
[----:B------:R-:W-:Y:S01]  /*5f70*/  @!UPT UIADD3 URZ, UPT, UPT, URZ, URZ, URZ ;  /* 0x000000fffffff290 */ /* 0x000fe2000fffe0ff */
[----:B------:R-:W-:Y:S05]  /*5f80*/  @!P0 BRA `(.L_x_103) ;  /* 0x0000000000408947 */ /* 0x000fea0003800000 */
        /* <DEDUP_REMOVED lines=16> */
.L_x_103:
[----:B------:R-:W-:Y:S05]  /*6090*/  BSYNC.RECONVERGENT B6 ;  /* 0x0000000000067941 */ /* 0x000fea0003800200 */
.L_x_102:
[----:B------:R-:W-:Y:S01]  /*60a0*/  R2UR UR4, R144 ;  /* 0x00000000900472ca */ /* 0x000fe200000e0000 */
[----:B------:R-:W-:Y:S01]  /*60b0*/  UISETP.NE.U32.AND UP0, UPT, UR60, URZ, UPT ;  /* 0x000000ff3c00728c */ /* 0x000fe2000bf05070 */
[----:B------:R-:W-:Y:S02]  /*60c0*/  ISETP.NE.U32.AND P4, PT, R138, RZ, PT ;  /* 0x000000ff8a00720c */ /* 0x000fe40003f85070 */
[----:B------:R-:W-:Y:S01]  /*60d0*/  ISETP.NE.U32.AND P2, PT, RZ, UR56, PT ;  /* 0x00000038ff007c0c */ /* 0x000fe2000bf45070 */
[----:B------:R-:W-:Y:S01]  /*60e0*/  UISETP.NE.AND.EX UP1, UPT, UR61, URZ, UPT, UP0 ;  /* 0x000000ff3d00728c */ /* 0x000fe2000bf25300 */
[----:B------:R-:W-:Y:S01]  /*60f0*/  ISETP.NE.AND.EX P4, PT, R139, RZ, PT, P4 ;  /* 0x000000ff8b00720c */ /* 0x000fe20003f85340 */
[----:B------:R-:W-:Y:S01]  /*6100*/  UPLOP3.LUT UP0, UPT, UPT, UPT, UPT, 0x40, 0x4 ;  /* 0x000000000004789c */ /* 0x000fe20003f0e870 */
[----:B------:R-:W-:Y:S05]  /*6110*/  ISETP.NE.AND.EX P2, PT, RZ, UR57, PT, P2 ;  /* 0x00000039ff007c0c */ /* 0x000fea000bf45320 */
[----:B------:R-:W-:Y:S06]  /*6120*/  UISETP.NE.AND UP2, UPT, UR4, URZ, UPT ;  /* 0x000000ff0400728c */ /* 0x000fec000bf45270 */
[----:B------:R-:W-:Y:S05]  /*6130*/  PLOP3.LUT P1, PT, PT, PT, UP2, 0x80, 0x8 ;  /* 0x000000000008781c */ /* 0x000fea0003f2f028 */
[----:B------:R-:W-:Y:S06]  /*6140*/  @UP2 UPLOP3.LUT UP0, UPT, UPT, UPT, UP1, 0x80, 0x8 ;  /* 0x000000000008289c */ /* 0x000fec0003f0f010 */
[----:B------:R-:W-:Y:S01]  /*6150*/  PLOP3.LUT P0, PT, PT, PT, UP0, 0x80, 0x8 ;  /* 0x000000000008781c */ /* 0x000fe20003f0f008 */
[----:B------:R-:W-:Y:S01]  /*6160*/  @!UPT UIADD3 URZ, UPT, UPT, URZ, URZ, URZ ;  /* 0x000000fffffff290 */ /* 0x000fe2000fffe0ff */
[----:B------:R-:W-:Y:S11]  /*6170*/  BRA.U !UP1, `(.L_x_104) ;  /* 0x00000001093c7547 */ /* 0x000ff6000b800000 */
[----:B------:R-:W-:Y:S01]  /*6180*/  UISETP.NE.U32.AND UP0, UPT, UR56, URZ, UPT ;  /* 0x000000ff3800728c */ /* 0x000fe2000bf05070 */
[----:B-1----:R-:W-:Y:S01]  /*6190*/  HFMA2 R0, -RZ, RZ, 0, 5.9604644775390625e-08 ;  /* 0x00000001ff007431 */ /* 0x002fe200000001ff */
[----:B------:R-:W1:Y:S01]  /*61a0*/  LDCU.64 UR8, c[0x0][0x358] ;  /* 0x00006b00ff0877ac */ /* 0x000e620008000a00 */
[----:B------:R-:W-:Y:S01]  /*61b0*/  IMAD.MOV.U32 R140, RZ, RZ, 0x1 ;  /* 0x00000001ff8c7424 */ /* 0x000fe200078e00ff */
[----:B------:R-:W-:Y:S06]  /*61c0*/  UISETP.NE.AND.EX UP0, UPT, UR57, URZ, UPT, UP0 ;  /* 0x000000ff3900728c */ /* 0x000fec000bf05300 */
[----:B------:R-:W-:Y:S05]  /*61d0*/  PLOP3.LUT P3, PT, PT, PT, UP0, 0x80, 0x8 ;  /* 0x000000000008781c */ /* 0x000fea0003f6f008 */
[----:B------:R-:W2:Y:S01]  /*61e0*/  @UP0 LDCU.64 UR4, c[0x0][0x888] ;  /* 0x00011100ff0407ac */ /* 0x000ea20008000a00 */
[----:B------:R-:W-:Y:S07]  /*61f0*/  @UP0 UIMAD UR6, UR36, UR60, URZ ;  /* 0x0000003c240602a4 */ /* 0x000fee000f8e02ff */
[----:B------:R-:W-:Y:S01]  /*6200*/  @!P3 PRMT R140, R0, 0x7610, R140 ;  /* 0x00007610008cb816 */ /* 0x000fe2000000008c */
[----:B--2---:R-:W-:Y:S06]  /*6210*/  @UP0 UIMAD.WIDE UR4, UR6, 0x4, UR4 ;  /* 0x00000004060408a5 */ /* 0x004fec000f8e0204 */
[----:B------:R-:W-:Y:S01]  /*6220*/  IMAD.U32 R2, RZ, RZ, UR4 ;  /* 0x00000004ff027e24 */ /* 0x000fe2000f8e00ff */
[----:B------:R-:W-:Y:S04]  /*6230*/  MOV R3, UR5 ;  /* 0x0000000500037c02 */ /* 0x000fe80008000f00 */
[----:B------:R-:W2:Y:S01]  /*6240*/  @!UP0 LDCU UR4, c[0x0][0x880] ;  /* 0x00011000ff0487ac */ /* 0x000ea20008000800 */
[----:B-1---5:R3:W5:Y:S02]  /*6250*/  @P3 LDG.E R72, desc[UR8][R2.64] ;  /* 0x0000000802483981 */ /* 0x022764000c1e1900 */
[----:B--23--:R-:W-:Y:S02]  /*6260*/  @!P3 IMAD.U32 R72, RZ, RZ, UR4 ;  /* 0x00000004ff48be24 */ /* 0x00cfe4000f8e00ff */
.L_x_104:
[----:B------:R-:W-:Y:S05]  /*6270*/  @!P4 BRA `(.L_x_105) ;  /* 0x000000000024c947 */ /* 0x000fea0003800000 */
[----:B------:R-:W-:Y:S01]  /*6280*/  ISETP.NE.U32.AND P3, PT, R136, RZ, PT ;  /* 0x000000ff8800720c */ /* 0x000fe20003f65070 */
[----:B------:R-:W2:Y:S03]  /*6290*/  LDCU.64 UR4, c[0x0][0x358] ;  /* 0x00006b00ff0477ac */ /* 0x000ea60008000a00 */
[----:B------:R-:W-:Y:S11]  /*62a0*/  ISETP.NE.AND.EX P3, PT, R137, RZ, PT, P3 ;  /* 0x000000ff8900720c */ /* 0x000ff60003f65330 */
[----:B------:R-:W-:Y:S02]  /*62b0*/  @!UPT UIADD3 URZ, UPT, UPT, URZ, URZ, URZ ;  /* 0x000000fffffff290 */ /* 0x000fe4000fffe0ff */
[----:B------:R-:W3:Y:S01]  /*62c0*/  @P3 LDC.64 R2, c[0x0][0x8a8] ;  /* 0x00022a00ff023b82 */ /* 0x000ee20000000a00 */
[----:B-1----:R-:W-:Y:S04]  /*62d0*/  @P3 IMAD R0, R138, UR36, RZ ;  /* 0x000000248a003c24 */ /* 0x002fe8000f8e02ff */
[----:B---3--:R-:W-:Y:S05]  /*62e0*/  @P3 IMAD.WIDE R2, R0, 0x4, R2 ;  /* 0x0000000400023825 */ /* 0x008fea00078e0202 */
[----:B--2--5:R2:W5:Y:S02]  /*62f0*/  @P3 LDG.E R70, desc[UR4][R2.64] ;  /* 0x0000000402463981 */ /* 0x024564000c1e1900 */
[----:B--2---:R-:W3:Y:S02]  /*6300*/  @!P3 LDC R70, c[0x0][0x8a0] ;  /* 0x00022800ff46bb82 */ /* 0x004ee40000000800 */
.L_x_105:
[----:B-----5:R-:W-:Y:S01]  /*6310*/  ISETP.NE.AND P4, PT, R72, RZ, PT ;  /* 0x000000ff4800720c */ /* 0x020fe20003f85270 */
[----:B------:R-:W-:Y:S01]  /*6320*/  BSSY B1, `(.L_x_106) ;  /* 0x0000048000017945 */ /* 0x000fe20003800000 */
[----:B------:R-:W-:Y:S01]  /*6330*/  SEL R7, RZ, 0xffffffff, P2 ;  /* 0xffffffffff077807 */ /* 0x000fe20001000000 */
[----:B------:R-:W-:Y:S01]  /*6340*/  IMAD.MOV.U32 R79, RZ, RZ, 0x1 ;  /* 0x00000001ff4f7424 */ /* 0x000fe200078e00ff */
[----:B------:R-:W-:Y:S01]  /*6350*/  LOP3.LUT P3, RZ, R140, 0xff, RZ, 0xc0, !PT ;  /* 0x000000ff8cff7812 */ /* 0x000fe2000786c0ff */
[----:B------:R-:W-:Y:S01]  /*6360*/  IMAD R71, R68, 0x100, R69 ;  /* 0x0000010044477824 */ /* 0x000fe200078e0245 */
[----:B-1----:R-:W-:Y:S02]  /*6370*/  @P1 SEL R0, RZ, 0xffffffff, P4 ;  /* 0xffffffffff001807 */ /* 0x002fe40002000000 */
[----:B------:R-:W-:Y:S02]  /*6380*/  CS2R R90, SRZ ;  /* 0x00000000005a7805 */ /* 0x000fe4000001ff00 */
[----:B------:R-:W-:Y:S02]  /*6390*/  LEA R3, R148, UR44, 0x3 ;  /* 0x0000002c94037c11 */ /* 0x000fe4000f8e18ff */
[----:B------:R-:W-:Y:S02]  /*63a0*/  CS2R R88, SRZ ;  /* 0x0000000000587805 */ /* 0x000fe4000001ff00 */
[----:B------:R-:W-:Y:S02]  /*63b0*/  @P0 SEL R0, R7, R0, !P3 ;  /* 0x0000000007000207 */ /* 0x000fe40005800000 */
[----:B------:R-:W-:Y:S02]  /*63c0*/  CS2R R86, SRZ ;  /* 0x0000000000567805 */ /* 0x000fe4000001ff00 */
[----:B------:R-:W-:Y:S02]  /*63d0*/  LEA R78, R68, UR44, 0x3 ;  /* 0x0000002c444e7c11 */ /* 0x000fe4000f8e18ff */
[----:B------:R-:W-:Y:S02]  /*63e0*/  CS2R R84, SRZ ;  /* 0x0000000000547805 */ /* 0x000fe4000001ff00 */
[----:B------:R-:W-:Y:S02]  /*63f0*/  @P1 LOP3.LUT R0, R0, 0x1, RZ, 0xc0, !PT ;  /* 0x0000000100001812 */ /* 0x000fe400078ec0ff */
[----:B------:R-:W-:Y:S02]  /*6400*/  CS2R R82, SRZ ;  /* 0x0000000000527805 */ /* 0x000fe4000001ff00 */
[----:B------:R-:W-:Y:S02]  /*6410*/  SHF.L.U32 R5, R149, 0x1f, RZ ;  /* 0x0000001f95057819 */ /* 0x000fe400000006ff */
[----:B------:R-:W-:Y:S02]  /*6420*/  CS2R R80, SRZ ;  /* 0x0000000000507805 */ /* 0x000fe4000001ff00 */
[----:B------:R-:W-:Y:S02]  /*6430*/  ISETP.NE.U32.OR P6, PT, R0, 0x1, !P1 ;  /* 0x000000010000780c */ /* 0x000fe40004fc5470 */
[----:B------:R-:W-:Y:S02]  /*6440*/  CS2R R94, SRZ ;  /* 0x00000000005e7805 */ /* 0x000fe4000001ff00 */
[----:B------:R-:W-:Y:S02]  /*6450*/  PLOP3.LUT P2, PT, PT, PT, UP1, 0x80, 0x8 ;  /* 0x000000000008781c */ /* 0x000fe40003f4f018 */
[----:B------:R-:W-:Y:S02]  /*6460*/  CS2R R92, SRZ ;  /* 0x00000000005c7805 */ /* 0x000fe4000001ff00 */
[----:B------:R-:W-:Y:S02]  /*6470*/  SEL R0, RZ, 0xffffffff, P4 ;  /* 0xffffffffff007807 */ /* 0x000fe40002000000 */
[----:B------:R-:W-:Y:S03]  /*6480*/  P2R R99, PR, RZ, 0x40 ;  /* 0x00000040ff637803 */ /* 0x000fe60000000000 */
[----:B------:R-:W-:Y:S04]  /*6490*/  @P6 SHF.L.U32 R2, R146, 0x1f, RZ ;  /* 0x0000001f92026819 */ /* 0x000fe800000006ff */
[----:B------:R-:W-:Y:S01]  /*64a0*/  @P2 SEL R0, R7, R0, !P3 ;  /* 0x0000000007002207 */ /* 0x000fe20005800000 */
[----:B------:R-:W1:Y:S03]  /*64b0*/  @P6 SYNCS.PHASECHK.TRANS64.TRYWAIT P1, [R3+URZ+0xe0], R2 ;  /* 0x0000e002030065a7 */ /* 0x000e6600080211ff */
[----:B------:R-:W-:Y:S04]  /*64c0*/  LOP3.LUT R0, R0, 0x1, RZ, 0xc0, !PT ;  /* 0x0000000100007812 */ /* 0x000fe800078ec0ff */
[----:B------:R-:W-:Y:S04]  /*64d0*/  ISETP.NE.U32.AND P5, PT, R0, 0x1, PT ;  /* 0x000000010000780c */ /* 0x000fe80003fa5070 */
[----:B------:R-:W-:Y:S01]  /*64e0*/  P2R R96, PR, RZ, 0x20 ;  /* 0x00000020ff607803 */ /* 0x000fe20000000000 */
[----:B------:R2:W4:Y:S01]  /*64f0*/  SYNCS.PHASECHK.TRANS64.TRYWAIT P0, [R78+URZ+0x150], R5 ;  /* 0x000150054e0075a7 */ /* 0x00052200080011ff */
[----:B-1----:R-:W-:Y:S01]  /*6500*/  @P6 SEL R79, RZ, 0x1, !P1 ;  /* 0x00000001ff4f6807 */ /* 0x002fe20004800000 */
[----:B--2---:R-:W-:Y:S06]  /*6510*/  @!P6 BRA `(.L_x_107) ;  /* 0x0000000000a0e947 */ /* 0x004fec0003800000 */
[----:B------:R-:W-:Y:S01]  /*6520*/  @P5 IMAD R7, R148, 0x2000, R135 ;  /* 0x0000200094075824 */ /* 0x000fe200078e0287 */
[----:B------:R-:W-:Y:S01]  /*6530*/  ISETP.NE.AND P1, PT, R79, RZ, PT ;  /* 0x000000ff4f00720c */ /* 0x000fe20003f25270 */
[----:B------:R-:W-:Y:S01]  /*6540*/  BSSY B0, `(.L_x_108) ;  /* 0x0000011000007945 */ /* 0x000fe20003800000 */
[----:B------:R-:W-:Y:S01]  /*6550*/  CS2R R94, SRZ ;  /* 0x00000000005e7805 */ /* 0x000fe2000001ff00 */
[----:B------:R-:W-:Y:S01]  /*6560*/  @P5 VIADD R9, R7, UR44 ;  /* 0x0000002c07095c36 */ /* 0x000fe20008000000 */
[----:B------:R-:W-:Y:S02]  /*6570*/  CS2R R92, SRZ ;  /* 0x00000000005c7805 */ /* 0x000fe4000001ff00 */
[----:B------:R-:W-:Y:S02]  /*6580*/  CS2R R82, SRZ ;  /* 0x0000000000527805 */ /* 0x000fe4000001ff00 */
[----:B------:R-:W-:Y:S01]  /*6590*/  CS2R R80, SRZ ;  /* 0x0000000000507805 */ /* 0x000fe2000001ff00 */
[--C-:B------:R-:W-:Y:S01]  /*65a0*/  @P5 IMAD.IADD R6, R152, 0x1, R9.reuse ;  /* 0x0000000198065824 */ /* 0x100fe200078e0209 */
[----:B------:R-:W-:Y:S01]  /*65b0*/  CS2R R86, SRZ ;  /* 0x0000000000567805 */ /* 0x000fe2000001ff00 */
[--C-:B------:R-:W-:Y:S01]  /*65c0*/  @P5 IMAD.IADD R4, R151, 0x1, R9.reuse ;  /* 0x0000000197045824 */ /* 0x100fe200078e0209 */
[----:B------:R-:W-:Y:S01]  /*65d0*/  CS2R R84, SRZ ;  /* 0x0000000000547805 */ /* 0x000fe2000001ff00 */
[----:B------:R-:W-:Y:S01]  /*65e0*/  @P5 IMAD R2, R150, 0x10, R9 ;  /* 0x0000001096025824 */ /* 0x000fe200078e0209 */
[----:B------:R-:W-:Y:S02]  /*65f0*/  CS2R R90, SRZ ;  /* 0x00000000005a7805 */ /* 0x000fe4000001ff00 */
[----:B------:R-:W-:Y:S01]  /*6600*/  CS2R R88, SRZ ;  /* 0x0000000000587805 */ /* 0x000fe2000001ff00 */
[----:B------:R-:W-:Y:S06]  /*6610*/  @P1 BRA `(.L_x_109) ;  /* 0x00000000000c1947 */ /* 0x000fec0003800000 */
[----:B------:R-:W-:Y:S04]  /*6620*/  SHF.L.U32 R0, R146, 0x1f, RZ ;  /* 0x0000001f92007819 */ /* 0x000fe800000006ff */
[----:B------:R-:W1:Y:S02]  /*6630*/  SYNCS.PHASECHK.TRANS64.TRYWAIT P1, [R3+URZ+0xe0], R0 ;  /* 0x0000e000030075a7 */ /* 0x000e6400080211ff */
[----:B-1----:R-:W-:Y:S05]  /*6640*/  @!P1 BRA `(.L_x_110) ;  /* 0x0000006400589947 */ /* 0x002fea0003800000 */
.L_x_109:
[----:B------:R-:W-:Y:S05]  /*6650*/  BSYNC B0 ;  /* 0x0000000000007941 */ /* 0x000fea0003800000 */
.L_x_108:
[----:B------:R-:W-:Y:S01]  /*6660*/  ISETP.NE.AND P1, PT, R96, RZ, PT ;  /* 0x000000ff6000720c */ /* 0x000fe20003f25270 */
[----:B-1----:R-:W-:Y:S02]  /*6670*/  VIADD R3, R3, 0x100 ;  /* 0x0000010003037836 */ /* 0x002fe40000000000 */
[----:B------:R-:W-:Y:S02]  /*6680*/  IMAD.U32 R0, RZ, RZ, UR45 ;  /* 0x0000002dff007e24 */ /* 0x000fe4000f8e00ff */
[----:B------:R-:W-:Y:S03]  /*6690*/  VIADD R148, R148, 0x1 ;  /* 0x0000000194947836 */ /* 0x000fe60000000000 */
[----:B------:R-:W-:Y:S05]  /*66a0*/  PRMT R0, R0, 0x654, R3 ;  /* 0x0000065400007816 */ /* 0x000fea0000000003 */
[----:B------:R1:W2:Y:S04]  /*66b0*/  @P1 LDS.128 R92, [R7+UR44+0x200] ;  /* 0x0002002c075c1984 */ /* 0x0002a80008000c00 */
[----:B------:R1:W1:Y:S04]  /*66c0*/  @P1 LDS.128 R80, [R6+0x200] ;  /* 0x0002000006501984 */ /* 0x0002680000000c00 */
[----:B------:R1:W1:Y:S04]  /*66d0*/  @P1 LDS.128 R84, [R4+0x200] ;  /* 0x0002000004541984 */ /* 0x0002680000000c00 */
[----:B------:R1:W1:Y:S01]  /*66e0*/  @P1 LDS.128 R88, [R2+0x200] ;  /* 0x0002000002581984 */ /* 0x0002620000000c00 */
[C---:B------:R-:W-:Y:S01]  /*66f0*/  ISETP.NE.AND P1, PT, R148.reuse, 0x4, PT ;  /* 0x000000049400780c */ /* 0x040fe20003f25270 */
[----:B------:R-:W-:Y:S01]  /*6700*/  @!PT LDS RZ, [RZ] ;  /* 0x00000000fffff984 */ /* 0x000fe20000000800 */
[----:B------:R-:W-:Y:S01]  /*6710*/  @!PT LDS RZ, [RZ] ;  /* 0x00000000fffff984 */ /* 0x000fe20000000800 */
[----:B------:R-:W-:Y:S01]  /*6720*/  @!PT LDS RZ, [RZ] ;  /* 0x00000000fffff984 */ /* 0x000fe20000000800 */
[----:B------:R-:W-:Y:S01]  /*6730*/  @!PT LDS RZ, [RZ] ;  /* 0x00000000fffff984 */ /* 0x000fe20000000800 */
[----:B------:R5:W-:Y:S06]  /*6740*/  MEMBAR.ALL.CTA ;  /* 0x0000000000007992 */ /* 0x000bec0000008000 */
[----:B-----5:R-:W5:Y:S01]  /*6750*/  FENCE.VIEW.ASYNC.S ;  /* 0x00000000000073c6 */ /* 0x020f620000000000 */
[----:B------:R-:W-:Y:S02]  /*6760*/  SEL R3, RZ, 0x1, P1 ;  /* 0x00000001ff037807 */ /* 0x000fe40000800000 */
[----:B------:R-:W-:Y:S02]  /*6770*/  SEL R148, R148, RZ, P1 ;  /* 0x000000ff94947207 */ /* 0x000fe40000800000 */
[----:B------:R-:W-:Y:S01]  /*6780*/  LOP3.LUT R146, R146, R3, RZ, 0x3c, !PT ;  /* 0x0000000392927212 */ /* 0x000fe200078e3cff */
[----:B-----5:R1:W-:Y:S06]  /*6790*/  SYNCS.ARRIVE.TRANS64.RED.A1T0 RZ, [R0+URZ], RZ ;  /* 0x000000ff00ff79a7 */ /* 0x0203ec00081004ff */
.L_x_107:
[----:B------:R-:W-:Y:S05]  /*67a0*/  BSYNC B1 ;  /* 0x0000000000017941 */ /* 0x000fea0003800000 */
.L_x_106:
[----:B-1----:R-:W-:Y:S04]  /*67b0*/  SHF.R.U32.HI R0, RZ, 0x15, R71 ;  /* 0x00000015ff007819 */ /* 0x002fe80000011647 */
[----:B------:R-:W-:Y:S01]  /*67c0*/  LOP3.LUT P1, RZ, R0, 0x3, R141, 0x48, !PT ;  /* 0x0000000300ff7812 */ /* 0x000fe2000782488d */
[----:B------:R-:W-:Y:S01]  /*67d0*/  @!UPT UIADD3 URZ, UPT, UPT, URZ, URZ, URZ ;  /* 0x000000fffffff290 */ /* 0x000fe2000fffe0ff */
[----:B----4-:R-:W-:Y:S11]  /*67e0*/  @P0 BRA `(.L_x_111) ;  /* 0x0000000000080947 */ /* 0x010ff60003800000 */
[----:B------:R-:W1:Y:S02]  /*67f0*/  SYNCS.PHASECHK.TRANS64.TRYWAIT P0, [R78+URZ+0x150], R5 ;  /* 0x000150054e0075a7 */ /* 0x000e6400080011ff */
[----:B-1----:R-:W-:Y:S05]  /*6800*/  @!P0 BRA `(.L_x_112) ;  /* 0x0000006000fc8947 */ /* 0x002fea0003800000 */
.L_x_111:
[----:B------:R-:W-:Y:S05]  /*6810*/  @!P1 BRA `(.L_x_113) ;  /* 0x0000000000409947 */ /* 0x000fea0003800000 */
[----:B------:R-:W1:Y:S01]  /*6820*/  LDCU.64 UR8, c[0x4][0x78] ;  /* 0x01000f00ff0877ac */ /* 0x000e620008000a00 */
[----:B------:R-:W-:Y:S01]  /*6830*/  MOV R3, 0x0 ;  /* 0x0000000000037802 */ /* 0x000fe20000000f00 */
[----:B------:R-:W-:Y:S02]  /*6840*/  HFMA2 R12, -RZ, RZ, 0, 5.9604644775390625e-08 ;  /* 0x00000001ff0c7431 */ /* 0x000fe400000001ff */
[----:B------:R-:W-:Y:S02]  /*6850*/  IMAD.MOV.U32 R8, RZ, RZ, 0x192 ;  /* 0x00000192ff087424 */ /* 0x000fe400078e00ff */
[----:B------:R-:W-:Y:S01]  /*6860*/  IMAD.MOV.U32 R13, RZ, RZ, RZ ;  /* 0x000000ffff0d7224 */ /* 0x000fe200078e00ff */
[----:B------:R-:W4:Y:S01]  /*6870*/  LDCU.64 UR6, c[0x4][0x80] ;  /* 0x01001000ff0677ac */ /* 0x000f220008000a00 */
[----:B------:R-:W2:Y:S01]  /*6880*/  LDC.64 R2, c[0x4][R3] ;  /* 0x0100000003027b82 */ /* 0x000ea20000000a00 */
[----:B------:R-:W5:Y:S01]  /*6890*/  LDCU.64 UR4, c[0x4][0x18] ;  /* 0x01000300ff0477ac */ /* 0x000f620008000a00 */
[----:B-1----:R-:W-:Y:S01]  /*68a0*/  MOV R5, UR9 ;  /* 0x0000000900057c02 */ /* 0x002fe20008000f00 */
[----:B------:R-:W-:Y:S01]  /*68b0*/  IMAD.U32 R4, RZ, RZ, UR8 ;  /* 0x00000008ff047e24 */ /* 0x000fe2000f8e00ff */
[----:B----4-:R-:W-:Y:S01]  /*68c0*/  MOV R7, UR7 ;  /* 0x0000000700077c02 */ /* 0x010fe20008000f00 */
[----:B------:R-:W-:Y:S01]  /*68d0*/  IMAD.U32 R6, RZ, RZ, UR6 ;  /* 0x00000006ff067e24 */ /* 0x000fe2000f8e00ff */
[----:B-----5:R-:W-:Y:S01]  /*68e0*/  MOV R11, UR5 ;  /* 0x00000005000b7c02 */ /* 0x020fe20008000f00 */
[----:B------:R-:W-:Y:S02]  /*68f0*/  IMAD.U32 R10, RZ, RZ, UR4 ;  /* 0x00000004ff0a7e24 */ /* 0x000fe4000f8e00ff */
[----:B------:R-:W-:Y:S07]  /*6900*/  LEPC R20, `(.L_x_113) ;  /* 0x000000001014794e */ /* 0x000fee0000000000 */
[----:B--23--:R-:W-:Y:S05]  /*6910*/  CALL.ABS.NOINC R2 ;  /* 0x0000000002007343 */ /* 0x00cfea0003c00000 */
.L_x_113:
[----:B--2---:R-:W-:Y:S01]  /*6920*/  SHF.L.U32 R75, R92, 0x10, RZ ;  /* 0x000000105c4b7819 */ /* 0x004fe200000006ff */
[----:B------:R-:W-:Y:S05]  /*6930*/  WARPSYNC.ALL ;  /* 0x0000000000007948 */ /* 0x000fea0003800000 */
[----:B------:R-:W-:Y:S01]  /*6940*/  R2UR UR4, R71 ;  /* 0x00000000470472ca */ /* 0x000fe200000e0000 */
[----:B------:R-:W-:Y:S01]  /*6950*/  BSSY.RECONVERGENT B0, `(.L_x_114) ;  /* 0x0000121000007945 */ /* 0x000fe20003800200 */
[----:B------:R-:W-:Y:S02]  /*6960*/  SHF.L.U32 R98, R150, 0x4, RZ ;  /* 0x0000000496627819 */ /* 0x000fe400000006ff */
[C---:B------:R-:W-:Y:S02]  /*6970*/  PRMT R73, R92.reuse, 0x8880, RZ ;  /* 0x000088805c497816 */ /* 0x040fe400000000ff */
[----:B------:R-:W-:Y:S02]  /*6980*/  SHF.R.S32.HI R75, RZ, 0x18, R75 ;  /* 0x00000018ff4b7819 */ /* 0x000fe4000001144b */
[----:B------:R-:W-:Y:S02]  /*6990*/  SHF.R.S32.HI R76, RZ, 0x18, R93 ;  /* 0x00000018ff4c7819 */ /* 0x000fe4000001145d */
[----:B------:R-:W-:Y:S02]  /*69a0*/  SHF.L.U32 R74, R92, 0x8, RZ ;  /* 0x000000085c4a7819 */ /* 0x000fe400000006ff */
[----:B------:R-:W-:Y:S01]  /*69b0*/  SHF.L.U32 R77, R93, 0x8, RZ ;  /* 0x000000085d4d7819 */ /* 0x000fe200000006ff */
[----:B-1----:R-:W3:Y:S01]  /*69c0*/  LDTM.x64 R4, tmem[UR4] ;  /* 0x00000004000479ee */ /* 0x002ee20008340000 */
[----:B------:R-:W-:Y:S02]  /*69d0*/  SHF.R.S32.HI R74, RZ, 0x18, R74 ;  /* 0x00000018ff4a7819 */ /* 0x000fe4000001144a */
[----:B------:R-:W-:Y:S02]  /*69e0*/  SHF.R.S32.HI R77, RZ, 0x18, R77 ;  /* 0x00000018ff4d7819 */ /* 0x000fe4000001144d */
[----:B------:R-:W-:Y:S02]  /*69f0*/  ISETP.NE.AND P0, PT, R154, RZ, PT ;  /* 0x000000ff9a00720c */ /* 0x000fe40003f05270 */
[----:B------:R-:W-:Y:S02]  /*6a00*/  ISETP.NE.AND P6, PT, R99, RZ, PT ;  /* 0x000000ff6300720c */ /* 0x000fe40003fc5270 */
[----:B------:R-:W-:Y:S11]  /*6a10*/  LEA R116, R148, UR44, 0x3 ;  /* 0x0000002c94747c11 */ /* 0x000ff6000f8e18ff */
[----:B------:R-:W-:Y:S01]  /*6a20*/  @P6 SHF.L.U32 R117, R146, 0x1f, RZ ;  /* 0x0000001f92756819 */ /* 0x000fe200000006ff */
[C---:B---3--:R-:W-:Y:S02]  /*6a30*/  IMAD R0, R70.reuse, R4, RZ ;  /* 0x0000000446007224 */ /* 0x048fe400078e02ff */
[C---:B------:R-:W-:Y:S02]  /*6a40*/  IMAD R2, R70.reuse, R5, RZ ;  /* 0x0000000546027224 */ /* 0x040fe400078e02ff */
[----:B------:R-:W-:Y:S02]  /*6a50*/  IMAD R3, R70, R6, RZ ;  /* 0x0000000646037224 */ /* 0x000fe400078e02ff */
[-C--:B------:R-:W-:Y:S01]  /*6a60*/  IMAD R0, R73, R72.reuse, R0 ;  /* 0x0000004849007224 */ /* 0x080fe200078e0200 */
[----:B------:R-:W-:Y:S01]  /*6a70*/  SHF.R.S32.HI R73, RZ, 0x18, R92 ;  /* 0x00000018ff497819 */ /* 0x000fe2000001145c */
[-C--:B------:R-:W-:Y:S01]  /*6a80*/  IMAD R2, R75, R72.reuse, R2 ;  /* 0x000000484b027224 */ /* 0x080fe200078e0202 */
[C---:B------:R-:W-:Y:S01]  /*6a90*/  PRMT R75, R93.reuse, 0x8880, RZ ;  /* 0x000088805d4b7816 */ /* 0x040fe200000000ff */
[----:B------:R-:W-:Y:S01]  /*6aa0*/  IMAD R3, R74, R72, R3 ;  /* 0x000000484a037224 */ /* 0x000fe200078e0203 */
[----:B------:R-:W-:Y:S01]  /*6ab0*/  SHF.L.U32 R74, R93, 0x10, RZ ;  /* 0x000000105d4a7819 */ /* 0x000fe200000006ff */
[C---:B------:R-:W-:Y:S02]  /*6ac0*/  IMAD R7, R70.reuse, R7, RZ ;  /* 0x0000000746077224 */ /* 0x040fe400078e02ff */
[C---:B------:R-:W-:Y:S01]  /*6ad0*/  IMAD R4, R70.reuse, R8, RZ ;  /* 0x0000000846047224 */ /* 0x040fe200078e02ff */
[----:B------:R-:W-:Y:S01]  /*6ae0*/  SHF.R.S32.HI R74, RZ, 0x18, R74 ;  /* 0x00000018ff4a7819 */ /* 0x000fe2000001144a */
[----:B------:R-:W-:Y:S02]  /*6af0*/  IMAD R5, R70, R9, RZ ;  /* 0x0000000946057224 */ /* 0x000fe400078e02ff */
[-C--:B------:R-:W-:Y:S01]  /*6b00*/  IMAD R7, R73, R72.reuse, R7 ;  /* 0x0000004849077224 */ /* 0x080fe200078e0207 */
[C---:B------:R-:W-:Y:S01]  /*6b10*/  PRMT R73, R94.reuse, 0x8880, RZ ;  /* 0x000088805e497816 */ /* 0x040fe200000000ff */
[----:B------:R-:W-:Y:S01]  /*6b20*/  IMAD R4, R75, R72, R4 ;  /* 0x000000484b047224 */ /* 0x000fe200078e0204 */
[----:B------:R-:W-:Y:S01]  /*6b30*/  SHF.L.U32 R75, R94, 0x8, RZ ;  /* 0x000000085e4b7819 */ /* 0x000fe200000006ff */
[----:B------:R-:W-:Y:S01]  /*6b40*/  IMAD R6, R70, R10, RZ ;  /* 0x0000000a46067224 */ /* 0x000fe200078e02ff */
[----:B------:R-:W-:Y:S01]  /*6b50*/  I2IP.S8.S32.SAT R97, R7, R3, RZ ;  /* 0x0000000307617239 */ /* 0x000fe200000014ff */
[----:B------:R-:W-:Y:S01]  /*6b60*/  IMAD R5, R74, R72, R5 ;  /* 0x000000484a057224 */ /* 0x000fe200078e0205 */
[----:B------:R-:W-:Y:S01]  /*6b70*/  SHF.L.U32 R74, R94, 0x10, RZ ;  /* 0x000000105e4a7819 */ /* 0x000fe200000006ff */
[----:B------:R-:W-:Y:S01]  /*6b80*/  IMAD R11, R70, R11, RZ ;  /* 0x0000000b460b7224 */ /* 0x000fe200078e02ff */
[----:B------:R-:W-:Y:S01]  /*6b90*/  I2IP.S8.S32.SAT R100, R2, R0, R97 ;  /* 0x0000000002647239 */ /* 0x000fe20000001461 */
[C---:B------:R-:W-:Y:S01]  /*6ba0*/  IMAD R8, R70.reuse, R12, RZ ;  /* 0x0000000c46087224 */ /* 0x040fe200078e02ff */
[----:B------:R-:W-:Y:S01]  /*6bb0*/  IADD3 R97, PT, PT, R135, UR44, RZ ;  /* 0x0000002c87617c10 */ /* 0x000fe2000fffe0ff */
[-C--:B------:R-:W-:Y:S01]  /*6bc0*/  IMAD R6, R77, R72.reuse, R6 ;  /* 0x000000484d067224 */ /* 0x080fe200078e0206 */
[----:B------:R-:W-:Y:S01]  /*6bd0*/  SHF.R.S32.HI R74, RZ, 0x18, R74 ;  /* 0x00000018ff4a7819 */ /* 0x000fe2000001144a */
[----:B------:R-:W-:Y:S01]  /*6be0*/  IMAD R9, R70, R13, RZ ;  /* 0x0000000d46097224 */ /* 0x000fe200078e02ff */
[-C--:B------:R-:W-:Y:S01]  /*6bf0*/  IADD3 R158, PT, PT, R152, R97.reuse, RZ ;  /* 0x00000061989e7210 */ /* 0x080fe20007ffe0ff */
[-C--:B------:R-:W-:Y:S01]  /*6c00*/  IMAD R11, R76, R72.reuse, R11 ;  /* 0x000000484c0b7224 */ /* 0x080fe200078e020b */
[----:B------:R-:W-:Y:S01]  /*6c10*/  IADD3 R157, PT, PT, R151, R97, RZ ;  /* 0x00000061979d7210 */ /* 0x000fe20007ffe0ff */
[----:B------:R-:W-:Y:S01]  /*6c20*/  IMAD R8, R73, R72, R8 ;  /* 0x0000004849087224 */ /* 0x000fe200078e0208 */
[----:B------:R-:W-:Y:S01]  /*6c30*/  IADD3 R156, PT, PT, R97, R98, RZ ;  /* 0x00000062619c7210 */ /* 0x000fe20007ffe0ff */
[----:B------:R-:W-:Y:S01]  /*6c40*/  IMAD R10, R70, R14, RZ ;  /* 0x0000000e460a7224 */ /* 0x000fe200078e02ff */
[----:B------:R-:W-:Y:S01]  /*6c50*/  I2IP.S8.S32.SAT R101, R11, R6, RZ ;  /* 0x000000060b657239 */ /* 0x000fe200000014ff */
[----:B------:R-:W-:Y:S01]  /*6c60*/  IMAD R9, R74, R72, R9 ;  /* 0x000000484a097224 */ /* 0x000fe200078e0209 */
[----:B------:R-:W-:Y:S01]  /*6c70*/  SHF.R.S32.HI R75, RZ, 0x18, R75 ;  /* 0x00000018ff4b7819 */ /* 0x000fe2000001144b */
[----:B------:R-:W-:Y:S01]  /*6c80*/  IMAD.U32 R74, R95, 0x10000, RZ ;  /* 0x000100005f4a7824 */ /* 0x000fe200078e00ff */
[----:B------:R-:W-:Y:S01]  /*6c90*/  I2IP.S8.S32.SAT R101, R5, R4, R101 ;  /* 0x0000000405657239 */ /* 0x000fe20000001465 */
[C---:B------:R-:W-:Y:S01]  /*6ca0*/  IMAD R15, R70.reuse, R15, RZ ;  /* 0x0000000f460f7224 */ /* 0x040fe200078e02ff */
[----:B------:R-:W-:Y:S01]  /*6cb0*/  SHF.R.S32.HI R73, RZ, 0x18, R94 ;  /* 0x00000018ff497819 */ /* 0x000fe2000001145e */
[----:B------:R-:W-:Y:S01]  /*6cc0*/  IMAD R10, R75, R72, R10 ;  /* 0x000000484b0a7224 */ /* 0x000fe200078e020a */
[----:B------:R-:W-:Y:S01]  /*6cd0*/  PRMT R75, R95, 0x8880, RZ ;  /* 0x000088805f4b7816 */ /* 0x000fe200000000ff */
[C---:B------:R-:W-:Y:S01]  /*6ce0*/  IMAD R12, R70.reuse, R16, RZ ;  /* 0x00000010460c7224 */ /* 0x040fe200078e02ff */
[----:B------:R-:W-:Y:S01]  /*6cf0*/  SHF.R.S32.HI R74, RZ, 0x18, R74 ;  /* 0x00000018ff4a7819 */ /* 0x000fe2000001144a */
[----:B------:R-:W-:Y:S01]  /*6d00*/  IMAD R13, R70, R17, RZ ;  /* 0x00000011460d7224 */ /* 0x000fe200078e02ff */
[----:B------:R-:W-:Y:S01]  /*6d10*/  SHF.R.S32.HI R76, RZ, 0x18, R95 ;  /* 0x00000018ff4c7819 */ /* 0x000fe2000001145f */
[-C--:B------:R-:W-:Y:S01]  /*6d20*/  IMAD R15, R73, R72.reuse, R15 ;  /* 0x00000048490f7224 */ /* 0x080fe200078e020f */
[----:B------:R-:W-:Y:S01]  /*6d30*/  PRMT R73, R80, 0x8880, RZ ;  /* 0x0000888050497816 */ /* 0x000fe200000000ff */
[----:B------:R-:W-:Y:S01]  /*6d40*/  IMAD R12, R75, R72, R12 ;  /* 0x000000484b0c7224 */ /* 0x000fe200078e020c */
[----:B------:R-:W-:Y:S01]  /*6d50*/  SHF.L.U32 R77, R95, 0x8, RZ ;  /* 0x000000085f4d7819 */ /* 0x000fe200000006ff */
[----:B------:R-:W-:Y:S01]  /*6d60*/  IMAD R14, R70, R18, RZ ;  /* 0x00000012460e7224 */ /* 0x000fe200078e02ff */
[----:B------:R-:W-:Y:S01]  /*6d70*/  I2IP.S8.S32.SAT R102, R15, R10, RZ ;  /* 0x0000000a0f667239 */ /* 0x000fe200000014ff */
[----:B------:R-:W-:Y:S01]  /*6d80*/  IMAD R13, R74, R72, R13 ;  /* 0x000000484a0d7224 */ /* 0x000fe200078e020d */
[----:B------:R-:W-:Y:S01]  /*6d90*/  SHF.R.S32.HI R77, RZ, 0x18, R77 ;  /* 0x00000018ff4d7819 */ /* 0x000fe2000001144d */
[C---:B------:R-:W-:Y:S01]  /*6da0*/  IMAD R19, R70.reuse, R19, RZ ;  /* 0x0000001346137224 */ /* 0x040fe200078e02ff */
[----:B------:R-:W-:Y:S01]  /*6db0*/  I2IP.S8.S32.SAT R102, R9, R8, R102 ;  /* 0x0000000809667239 */ /* 0x000fe20000001466 */
[----:B------:R-:W-:Y:S01]  /*6dc0*/  IMAD R16, R70, R20, RZ ;  /* 0x0000001446107224 */ /* 0x000fe200078e02ff */
[C---:B------:R-:W-:Y:S01]  /*6dd0*/  SHF.L.U32 R74, R80.reuse, 0x10, RZ ;  /* 0x00000010504a7819 */ /* 0x040fe200000006ff */
[-C--:B------:R-:W-:Y:S01]  /*6de0*/  IMAD R14, R77, R72.reuse, R14 ;  /* 0x000000484d0e7224 */ /* 0x080fe200078e020e */
[----:B------:R-:W-:Y:S01]  /*6df0*/  SHF.L.U32 R75, R80, 0x8, RZ ;  /* 0x00000008504b7819 */ /* 0x000fe200000006ff */
[----:B------:R-:W-:Y:S01]  /*6e00*/  IMAD R17, R70, R21, RZ ;  /* 0x0000001546117224 */ /* 0x000fe200078e02ff */
[----:B------:R-:W-:Y:S01]  /*6e10*/  SHF.R.S32.HI R74, RZ, 0x18, R74 ;  /* 0x00000018ff4a7819 */ /* 0x000fe2000001144a */
[----:B------:R-:W-:Y:S01]  /*6e20*/  IMAD R19, R76, R72, R19 ;  /* 0x000000484c137224 */ /* 0x000fe200078e0213 */
[----:B------:R-:W-:Y:S01]  /*6e30*/  SHF.R.S32.HI R75, RZ, 0x18, R75 ;  /* 0x00000018ff4b7819 */ /* 0x000fe2000001144b */
[----:B------:R-:W-:Y:S01]  /*6e40*/  IMAD R18, R70, R22, RZ ;  /* 0x0000001646127224 */ /* 0x000fe200078e02ff */
[----:B------:R-:W-:Y:S01]  /*6e50*/  SHF.R.S32.HI R76, RZ, 0x18, R81 ;  /* 0x00000018ff4c7819 */ /* 0x000fe20000011451 */
[----:B------:R-:W-:Y:S01]  /*6e60*/  IMAD R16, R73, R72, R16 ;  /* 0x0000004849107224 */ /* 0x000fe200078e0210 */
[----:B------:R-:W-:Y:S01]  /*6e70*/  I2IP.S8.S32.SAT R103, R19, R14, RZ ;  /* 0x0000000e13677239 */ /* 0x000fe200000014ff */
[-C--:B------:R-:W-:Y:S01]  /*6e80*/  IMAD R17, R74, R72.reuse, R17 ;  /* 0x000000484a117224 */ /* 0x080fe200078e0211 */
[----:B------:R-:W-:Y:S01]  /*6e90*/  SHF.L.U32 R74, R81, 0x10, RZ ;  /* 0x00000010514a7819 */ /* 0x000fe200000006ff */
[C---:B------:R-:W-:Y:S01]  /*6ea0*/  IMAD R23, R70.reuse, R23, RZ ;  /* 0x0000001746177224 */ /* 0x040fe200078e02ff */
[----:B------:R-:W-:Y:S01]  /*6eb0*/  SHF.R.S32.HI R73, RZ, 0x18, R80 ;  /* 0x00000018ff497819 */ /* 0x000fe20000011450 */
[----:B------:R-:W-:Y:S01]  /*6ec0*/  IMAD R18, R75, R72, R18 ;  /* 0x000000484b127224 */ /* 0x000fe200078e0212 */
[----:B------:R-:W-:Y:S01]  /*6ed0*/  PRMT R75, R81, 0x8880, RZ ;  /* 0x00008880514b7816 */ /* 0x000fe200000000ff */
[C---:B------:R-:W-:Y:S01]  /*6ee0*/  IMAD R20, R70.reuse, R24, RZ ;  /* 0x0000001846147224 */ /* 0x040fe200078e02ff */
[----:B------:R-:W-:Y:S01]  /*6ef0*/  SHF.R.S32.HI R74, RZ, 0x18, R74 ;  /* 0x00000018ff4a7819 */ /* 0x000fe2000001144a */
[----:B------:R-:W-:Y:S01]  /*6f00*/  IMAD R21, R70, R25, RZ ;  /* 0x0000001946157224 */ /* 0x000fe200078e02ff */
[----:B------:R-:W-:Y:S01]  /*6f10*/  I2IP.S8.S32.SAT R103, R13, R12, R103 ;  /* 0x0000000c0d677239 */ /* 0x000fe20000001467 */
[-C--:B------:R-:W-:Y:S01]  /*6f20*/  IMAD R23, R73, R72.reuse, R23 ;  /* 0x0000004849177224 */ /* 0x080fe200078e0217 */
[----:B------:R-:W-:Y:S01]  /*6f30*/  SHF.L.U32 R77, R81, 0x8, RZ ;  /* 0x00000008514d7819 */ /* 0x000fe200000006ff */
[-C--:B------:R-:W-:Y:S01]  /*6f40*/  IMAD R20, R75, R72.reuse, R20 ;  /* 0x000000484b147224 */ /* 0x080fe200078e0214 */
[----:B------:R-:W-:Y:S01]  /*6f50*/  PRMT R73, R82, 0x8880, RZ ;  /* 0x0000888052497816 */ /* 0x000fe200000000ff */
[----:B------:R-:W-:Y:S01]  /*6f60*/  IMAD R21, R74, R72, R21 ;  /* 0x000000484a157224 */ /* 0x000fe200078e0215 */
[----:B------:R-:W-:Y:S01]  /*6f70*/  SHF.R.S32.HI R77, RZ, 0x18, R77 ;  /* 0x00000018ff4d7819 */ /* 0x000fe2000001144d */
[----:B------:R-:W-:Y:S01]  /*6f80*/  IMAD R22, R70, R26, RZ ;  /* 0x0000001a46167224 */ /* 0x000fe200078e02ff */
[----:B------:R1:W-:Y:S01]  /*6f90*/  STS.128 [R135+UR44+0x8200], R100 ;  /* 0x0082006487007988 */ /* 0x0003e20008000c2c */
[----:B------:R-:W-:Y:S01]  /*6fa0*/  IMAD.U32 R74, R82, 0x10000, RZ ;  /* 0x00010000524a7824 */ /* 0x000fe200078e00ff */
[----:B------:R-:W-:Y:S01]  /*6fb0*/  I2IP.S8.S32.SAT R104, R23, R18, RZ ;  /* 0x0000001217687239 */ /* 0x000fe200000014ff */
[----:B------:R-:W-:Y:S01]  /*6fc0*/  IMAD R27, R70, R27, RZ ;  /* 0x0000001b461b7224 */ /* 0x000fe200078e02ff */
[----:B------:R-:W-:Y:S01]  /*6fd0*/  SHF.L.U32 R75, R82, 0x8, RZ ;  /* 0x00000008524b7819 */ /* 0x000fe200000006ff */
[C---:B------:R-:W-:Y:S01]  /*6fe0*/  IMAD R24, R70.reuse, R28, RZ ;  /* 0x0000001c46187224 */ /* 0x040fe200078e02ff */
[----:B------:R-:W-:Y:S01]  /*6ff0*/  I2IP.S8.S32.SAT R104, R17, R16, R104 ;  /* 0x0000001011687239 */ /* 0x000fe20000001468 */
[-C--:B------:R-:W-:Y:S01]  /*7000*/  IMAD R22, R77, R72.reuse, R22 ;  /* 0x000000484d167224 */ /* 0x080fe200078e0216 */
[----:B------:R-:W-:Y:S01]  /*7010*/  SHF.R.S32.HI R74, RZ, 0x18, R74 ;  /* 0x00000018ff4a7819 */ /* 0x000fe2000001144a */
[----:B------:R-:W-:Y:S01]  /*7020*/  IMAD R25, R70, R29, RZ ;  /* 0x0000001d46197224 */ /* 0x000fe200078e02ff */
[----:B------:R-:W-:Y:S01]  /*7030*/  SHF.R.S32.HI R75, RZ, 0x18, R75 ;  /* 0x00000018ff4b7819 */ /* 0x000fe2000001144b */
[----:B------:R-:W-:Y:S01]  /*7040*/  IMAD R27, R76, R72, R27 ;  /* 0x000000484c1b7224 */ /* 0x000fe200078e021b */
[----:B------:R-:W-:Y:S01]  /*7050*/  SHF.R.S32.HI R76, RZ, 0x18, R83 ;  /* 0x00000018ff4c7819 */ /* 0x000fe20000011453 */
[----:B------:R-:W-:Y:S01]  /*7060*/  IMAD R26, R70, R30, RZ ;  /* 0x0000001e461a7224 */ /* 0x000fe200078e02ff */
[----:B------:R-:W-:Y:S01]  /*7070*/  SHF.L.U32 R77, R83, 0x8, RZ ;  /* 0x00000008534d7819 */ /* 0x000fe200000006ff */
        /* <DEDUP_REMOVED lines=13> */
[----:B------:R-:W-:Y:S01]  /*7150*/  PRMT R73, R84, 0x8880, RZ ;  /* 0x0000888054497816 */ /* 0x000fe200000000ff */
[----:B------:R-:W-:Y:S01]  /*7160*/  IMAD R28, R75, R72, R28 ;  /* 0x000000484b1c7224 */ /* 0x000fe200078e021c */
[----:B------:R-:W-:Y:S01]  /*7170*/  SHF.R.S32.HI R77, RZ, 0x18, R77 ;  /* 0x00000018ff4d7819 */ /* 0x000fe2000001144d */
[----:B------:R-:W-:Y:S01]  /*7180*/  IMAD R30, R70, R34, RZ ;  /* 0x00000022461e7224 */ /* 0x000fe200078e02ff */
[----:B------:R-:W-:Y:S01]  /*7190*/  I2IP.S8.S32.SAT R106, R31, R26, RZ ;  /* 0x0000001a1f6a7239 */ /* 0x000fe200000014ff */
[----:B------:R-:W-:Y:S01]  /*71a0*/  IMAD R29, R74, R72, R29 ;  /* 0x000000484a1d7224 */ /* 0x000fe200078e021d */
[----:B------:R-:W-:Y:S01]  /*71b0*/  SHF.L.U32 R74, R84, 0x10, RZ ;  /* 0x00000010544a7819 */ /* 0x000fe200000006ff */
        /* <DEDUP_REMOVED lines=9> */
[----:B------:R-:W-:Y:S01]  /*7250*/  PRMT R76, R85, 0x8880, RZ ;  /* 0x00008880554c7816 */ /* 0x000fe200000000ff */
[----:B------:R-:W-:Y:S01]  /*7260*/  IMAD R34, R70, R38, RZ ;  /* 0x0000002646227224 */ /* 0x000fe200078e02ff */
[----:B------:R-:W-:Y:S01]  /*7270*/  SHF.L.U32 R77, R88, 0x10, RZ ;  /* 0x00000010584d7819 */ /* 0x000fe200000006ff */
[----:B------:R-:W-:Y:S01]  /*7280*/  IMAD R32, R73, R72, R32 ;  /* 0x0000004849207224 */ /* 0x000fe200078e0220 */
[----:B------:R-:W-:Y:S01]  /*7290*/  SHF.R.S32.HI R73, RZ, 0x18, R84 ;  /* 0x00000018ff497819 */ /* 0x000fe20000011454 */
[----:B------:R-:W-:Y:S01]  /*72a0*/  IMAD R39, R70, R39, RZ ;  /* 0x0000002746277224 */ /* 0x000fe200078e02ff */
[----:B------:R-:W-:Y:S01]  /*72b0*/  I2IP.S8.S32.SAT R107, R35, R30, RZ ;  /* 0x0000001e236b7239 */ /* 0x000fe200000014ff */
[-C--:B------:R-:W-:Y:S02]  /*72c0*/  IMAD R33, R74, R72.reuse, R33 ;  /* 0x000000484a217224 */ /* 0x080fe400078e0221 */
[----:B------:R-:W-:Y:S01]  /*72d0*/  IMAD R34, R75, R72, R34 ;  /* 0x000000484b227224 */ /* 0x000fe200078e0222 */
[----:B------:R-:W-:Y:S01]  /*72e0*/  I2IP.S8.S32.SAT R107, R29, R28, R107 ;  /* 0x0000001c1d6b7239 */ /* 0x000fe2000000146b */
[C---:B------:R-:W-:Y:S01]  /*72f0*/  IMAD.U32 R74, R85.reuse, 0x10000, RZ ;  /* 0x00010000554a7824 */ /* 0x040fe200078e00ff */
[----:B------:R-:W-:Y:S01]  /*7300*/  SHF.L.U32 R75, R85, 0x8, RZ ;  /* 0x00000008554b7819 */ /* 0x000fe200000006ff */
[----:B------:R-:W-:Y:S01]  /*7310*/  IMAD R39, R73, R72, R39 ;  /* 0x0000004849277224 */ /* 0x000fe200078e0227 */
[----:B------:R-:W-:Y:S01]  /*7320*/  MOV R73, R76 ;  /* 0x0000004c00497202 */ /* 0x000fe20000000f00 */
[C---:B------:R-:W-:Y:S01]  /*7330*/  IMAD R36, R70.reuse, R40, RZ ;  /* 0x0000002846247224 */ /* 0x040fe200078e02ff */
[----:B------:R-:W-:Y:S01]  /*7340*/  SHF.R.S32.HI R74, RZ, 0x18, R74 ;  /* 0x00000018ff4a7819 */ /* 0x000fe2000001144a */
[C---:B------:R-:W-:Y:S01]  /*7350*/  IMAD R37, R70.reuse, R41, RZ ;  /* 0x0000002946257224 */ /* 0x040fe200078e02ff */
[----:B------:R-:W-:Y:S01]  /*7360*/  SHF.R.S32.HI R75, RZ, 0x18, R75 ;  /* 0x00000018ff4b7819 */ /* 0x000fe2000001144b */
[----:B------:R-:W-:Y:S01]  /*7370*/  IMAD R38, R70, R42, RZ ;  /* 0x0000002a46267224 */ /* 0x000fe200078e02ff */
[----:B------:R1:W-:Y:S01]  /*7380*/  STS.128 [R158+0x8200], R104 ;  /* 0x008200689e007388 */ /* 0x0003e20000000c00 */
[----:B------:R-:W-:Y:S01]  /*7390*/  IMAD R36, R73, R72, R36 ;  /* 0x0000004849247224 */ /* 0x000fe200078e0224 */
[----:B------:R-:W-:Y:S01]  /*73a0*/  I2IP.S8.S32.SAT R108, R39, R34, RZ ;  /* 0x00000022276c7239 */ /* 0x000fe200000014ff */
[-C--:B------:R-:W-:Y:S01]  /*73b0*/  IMAD R37, R74, R72.reuse, R37 ;  /* 0x000000484a257224 */ /* 0x080fe200078e0225 */
[----:B------:R-:W-:Y:S01]  /*73c0*/  SHF.R.S32.HI R76, RZ, 0x18, R85 ;  /* 0x00000018ff4c7819 */ /* 0x000fe20000011455 */
[----:B------:R-:W-:Y:S01]  /*73d0*/  IMAD R43, R70, R43, RZ ;  /* 0x0000002b462b7224 */ /* 0x000fe200078e02ff */
[C---:B------:R-:W-:Y:S01]  /*73e0*/  SHF.L.U32 R74, R86.reuse, 0x10, RZ ;  /* 0x00000010564a7819 */ /* 0x040fe200000006ff */
[----:B------:R-:W-:Y:S01]  /*73f0*/  IMAD R38, R75, R72, R38 ;  /* 0x000000484b267224 */ /* 0x000fe200078e0226 */
[----:B------:R-:W-:Y:S01]  /*7400*/  PRMT R73, R86, 0x8880, RZ ;  /* 0x0000888056497816 */ /* 0x000fe200000000ff */
[----:B------:R-:W-:Y:S01]  /*7410*/  IMAD R40, R70, R44, RZ ;  /* 0x0000002c46287224 */ /* 0x000fe200078e02ff */
[----:B------:R-:W-:Y:S01]  /*7420*/  SHF.L.U32 R75, R86, 0x8, RZ ;  /* 0x00000008564b7819 */ /* 0x000fe200000006ff */
[----:B------:R-:W-:Y:S01]  /*7430*/  IMAD R41, R70, R45, RZ ;  /* 0x0000002d46297224 */ /* 0x000fe200078e02ff */
[----:B------:R-:W-:Y:S01]  /*7440*/  SHF.R.S32.HI R74, RZ, 0x18, R74 ;  /* 0x00000018ff4a7819 */ /* 0x000fe2000001144a */
[----:B------:R-:W-:Y:S01]  /*7450*/  IMAD R43, R76, R72, R43 ;  /* 0x000000484c2b7224 */ /* 0x000fe200078e022b */
[----:B------:R-:W-:Y:S01]  /*7460*/  SHF.R.S32.HI R75, RZ, 0x18, R75 ;  /* 0x00000018ff4b7819 */ /* 0x000fe2000001144b */
[C---:B------:R-:W-:Y:S01]  /*7470*/  IMAD R42, R70.reuse, R46, RZ ;  /* 0x0000002e462a7224 */ /* 0x040fe200078e02ff */
[----:B------:R-:W-:Y:S01]  /*7480*/  I2IP.S8.S32.SAT R108, R33, R32, R108 ;  /* 0x00000020216c7239 */ /* 0x000fe2000000146c */
[----:B------:R-:W-:Y:S01]  /*7490*/  IMAD R40, R73, R72, R40 ;  /* 0x0000004849287224 */ /* 0x000fe200078e0228 */
[----:B------:R-:W-:Y:S01]  /*74a0*/  SHF.R.S32.HI R76, RZ, 0x18, R86 ;  /* 0x00000018ff4c7819 */ /* 0x000fe20000011456 */
[----:B------:R-:W-:Y:S01]  /*74b0*/  IMAD R47, R70, R47, RZ ;  /* 0x0000002f462f7224 */ /* 0x000fe200078e02ff */
[----:B------:R-:W-:Y:S01]  /*74c0*/  I2IP.S8.S32.SAT R109, R43, R38, RZ ;  /* 0x000000262b6d7239 */ /* 0x000fe200000014ff */
[-C--:B------:R-:W-:Y:S01]  /*74d0*/  IMAD R41, R74, R72.reuse, R41 ;  /* 0x000000484a297224 */ /* 0x080fe200078e0229 */
[----:B------:R-:W-:Y:S01]  /*74e0*/  PRMT R73, R87, 0x8880, RZ ;  /* 0x0000888057497816 */ /* 0x000fe200000000ff */
[-C--:B------:R-:W-:Y:S01]  /*74f0*/  IMAD R42, R75, R72.reuse, R42 ;  /* 0x000000484b2a7224 */ /* 0x080fe200078e022a */
[----:B------:R-:W-:Y:S01]  /*7500*/  SHF.L.U32 R74, R87, 0x10, RZ ;  /* 0x00000010574a7819 */ /* 0x000fe200000006ff */
[----:B------:R-:W-:Y:S01]  /*7510*/  IMAD R47, R76, R72, R47 ;  /* 0x000000484c2f7224 */ /* 0x000fe200078e022f */
[----:B------:R-:W-:Y:S01]  /*7520*/  I2IP.S8.S32.SAT R109, R37, R36, R109 ;  /* 0x00000024256d7239 */ /* 0x000fe2000000146d */
[C---:B------:R-:W-:Y:S01]  /*7530*/  IMAD R44, R70.reuse, R48, RZ ;  /* 0x00000030462c7224 */ /* 0x040fe200078e02ff */
[----:B------:R-:W-:Y:S01]  /*7540*/  SHF.R.S32.HI R74, RZ, 0x18, R74 ;  /* 0x00000018ff4a7819 */ /* 0x000fe2000001144a */
[----:B------:R-:W-:Y:S01]  /*7550*/  IMAD.SHL.U32 R76, R87, 0x100, RZ ;  /* 0x00000100574c7824 */ /* 0x000fe200078e00ff */
[----:B------:R-:W-:Y:S01]  /*7560*/  I2IP.S8.S32.SAT R110, R47, R42, RZ ;  /* 0x0000002a2f6e7239 */ /* 0x000fe200000014ff */
[----:B------:R-:W-:Y:S01]  /*7570*/  IMAD R45, R70, R49, RZ ;  /* 0x00000031462d7224 */ /* 0x000fe200078e02ff */
[----:B------:R-:W-:Y:S01]  /*7580*/  PRMT R75, R88, 0x8880, RZ ;  /* 0x00008880584b7816 */ /* 0x000fe200000000ff */
[----:B------:R-:W-:Y:S01]  /*7590*/  IMAD R44, R73, R72, R44 ;  /* 0x00000048492c7224 */ /* 0x000fe200078e022c */
[----:B------:R-:W-:Y:S01]  /*75a0*/  SHF.R.S32.HI R73, RZ, 0x18, R76 ;  /* 0x00000018ff497819 */ /* 0x000fe2000001144c */
[----:B------:R-:W-:Y:S01]  /*75b0*/  IMAD R46, R70, R50, RZ ;  /* 0x00000032462e7224 */ /* 0x000fe200078e02ff */
[----:B------:R-:W-:Y:S01]  /*75c0*/  I2IP.S8.S32.SAT R110, R41, R40, R110 ;  /* 0x00000028296e7239 */ /* 0x000fe2000000146e */
[----:B------:R-:W-:Y:S01]  /*75d0*/  IMAD R45, R74, R72, R45 ;  /* 0x000000484a2d7224 */ /* 0x000fe200078e022d */
[----:B------:R-:W-:Y:S01]  /*75e0*/  SHF.R.S32.HI R74, RZ, 0x18, R87 ;  /* 0x00000018ff4a7819 */ /* 0x000fe20000011457 */
[----:B------:R-:W-:Y:S01]  /*75f0*/  IMAD R51, R70, R51, RZ ;  /* 0x0000003346337224 */ /* 0x000fe200078e02ff */
[----:B------:R-:W-:Y:S01]  /*7600*/  SHF.L.U32 R76, R88, 0x8, RZ ;  /* 0x00000008584c7819 */ /* 0x000fe200000006ff */
[----:B------:R-:W-:Y:S02]  /*7610*/  IMAD R48, R70, R52, RZ ;  /* 0x0000003446307224 */ /* 0x000fe400078e02ff */
[-C--:B------:R-:W-:Y:S01]  /*7620*/  IMAD R46, R73, R72.reuse, R46 ;  /* 0x00000048492e7224 */ /* 0x080fe200078e022e */
[----:B------:R-:W-:Y:S01]  /*7630*/  SHF.R.S32.HI R73, RZ, 0x18, R77 ;  /* 0x00000018ff497819 */ /* 0x000fe2000001144d */
[-C--:B------:R-:W-:Y:S01]  /*7640*/  IMAD R51, R74, R72.reuse, R51 ;  /* 0x000000484a337224 */ /* 0x080fe200078e0233 */
[----:B------:R-:W-:Y:S01]  /*7650*/  SHF.R.S32.HI R74, RZ, 0x18, R88 ;  /* 0x00000018ff4a7819 */ /* 0x000fe20000011458 */
[----:B------:R-:W-:Y:S01]  /*7660*/  IMAD R49, R70, R53, RZ ;  /* 0x0000003546317224 */ /* 0x000fe200078e02ff */
[----:B------:R-:W-:Y:S01]  /*7670*/  SHF.L.U32 R77, R90, 0x8, RZ ;  /* 0x000000085a4d7819 */ /* 0x000fe200000006ff */
[----:B------:R-:W-:Y:S01]  /*7680*/  IMAD R48, R75, R72, R48 ;  /* 0x000000484b307224 */ /* 0x000fe200078e0230 */
[----:B------:R-:W-:Y:S01]  /*7690*/  SHF.R.S32.HI R75, RZ, 0x18, R76 ;  /* 0x00000018ff4b7819 */ /* 0x000fe2000001144c */
[C---:B------:R-:W-:Y:S01]  /*76a0*/  IMAD R50, R70.reuse, R54, RZ ;  /* 0x0000003646327224 */ /* 0x040fe200078e02ff */
[----:B------:R-:W-:Y:S01]  /*76b0*/  I2IP.S8.S32.SAT R111, R51, R46, RZ ;  /* 0x0000002e336f7239 */ /* 0x000fe200000014ff */
[C---:B------:R-:W-:Y:S01]  /*76c0*/  IMAD R55, R70.reuse, R55, RZ ;  /* 0x0000003746377224 */ /* 0x040fe200078e02ff */
[----:B------:R-:W-:Y:S01]  /*76d0*/  SHF.L.U32 R76, R89, 0x10, RZ ;  /* 0x00000010594c7819 */ /* 0x000fe200000006ff */
[----:B------:R-:W-:Y:S01]  /*76e0*/  IMAD R49, R73, R72, R49 ;  /* 0x0000004849317224 */ /* 0x000fe200078e0231 */
[----:B------:R-:W-:Y:S01]  /*76f0*/  PRMT R73, R89, 0x8880, RZ ;  /* 0x0000888059497816 */ /* 0x000fe200000000ff */
[----:B------:R-:W-:Y:S01]  /*7700*/  IMAD R52, R70, R56, RZ ;  /* 0x0000003846347224 */ /* 0x000fe200078e02ff */
[----:B------:R-:W-:Y:S01]  /*7710*/  I2IP.S8.S32.SAT R111, R45, R44, R111 ;  /* 0x0000002c2d6f7239 */ /* 0x000fe2000000146f */
[-C--:B------:R-:W-:Y:S01]  /*7720*/  IMAD R50, R75, R72.reuse, R50 ;  /* 0x000000484b327224 */ /* 0x080fe200078e0232 */
[----:B------:R-:W-:Y:S01]  /*7730*/  PRMT R75, R90, 0x8880, RZ ;  /* 0x000088805a4b7816 */ /* 0x000fe200000000ff */
[-C--:B------:R-:W-:Y:S01]  /*7740*/  IMAD R55, R74, R72.reuse, R55 ;  /* 0x000000484a377224 */ /* 0x080fe200078e0237 */
[----:B------:R-:W-:Y:S01]  /*7750*/  SHF.R.S32.HI R74, RZ, 0x18, R76 ;  /* 0x00000018ff4a7819 */ /* 0x000fe2000001144c */
[----:B------:R-:W-:Y:S01]  /*7760*/  IMAD R52, R73, R72, R52 ;  /* 0x0000004849347224 */ /* 0x000fe200078e0234 */
[----:B------:R-:W-:Y:S01]  /*7770*/  SHF.L.U32 R73, R89, 0x8, RZ ;  /* 0x0000000859497819 */ /* 0x000fe200000006ff */
[C---:B------:R-:W-:Y:S01]  /*7780*/  IMAD R53, R70.reuse, R57, RZ ;  /* 0x0000003946357224 */ /* 0x040fe200078e02ff */
[----:B------:R1:W-:Y:S01]  /*7790*/  STS.128 [R157+0x8200], R108 ;  /* 0x0082006c9d007388 */ /* 0x0003e20000000c00 */
[----:B------:R-:W-:Y:S01]  /*77a0*/  IMAD R54, R70, R58, RZ ;  /* 0x0000003a46367224 */ /* 0x000fe200078e02ff */
[----:B------:R-:W-:Y:S01]  /*77b0*/  SHF.R.S32.HI R73, RZ, 0x18, R73 ;  /* 0x00000018ff497819 */ /* 0x000fe20000011449 */
[----:B------:R-:W-:Y:S01]  /*77c0*/  IMAD R53, R74, R72, R53 ;  /* 0x000000484a357224 */ /* 0x000fe200078e0235 */
[----:B------:R-:W-:Y:S01]  /*77d0*/  SHF.L.U32 R76, R90, 0x10, RZ ;  /* 0x000000105a4c7819 */ /* 0x000fe200000006ff */
[C---:B------:R-:W-:Y:S01]  /*77e0*/  IMAD R59, R70.reuse, R59, RZ ;  /* 0x0000003b463b7224 */ /* 0x040fe200078e02ff */
[----:B------:R-:W-:Y:S01]  /*77f0*/  SHF.R.S32.HI R74, RZ, 0x18, R89 ;  /* 0x00000018ff4a7819 */ /* 0x000fe20000011459 */
[C---:B------:R-:W-:Y:S01]  /*7800*/  IMAD R56, R70.reuse, R60, RZ ;  /* 0x0000003c46387224 */ /* 0x040fe200078e02ff */
[----:B------:R-:W-:Y:S01]  /*7810*/  I2IP.S8.S32.SAT R112, R55, R50, RZ ;  /* 0x0000003237707239 */ /* 0x000fe200000014ff */
[----:B------:R-:W-:Y:S01]  /*7820*/  IMAD R54, R73, R72, R54 ;  /* 0x0000004849367224 */ /* 0x000fe200078e0236 */
[----:B------:R-:W-:Y:S01]  /*7830*/  SHF.R.S32.HI R76, RZ, 0x18, R76 ;  /* 0x00000018ff4c7819 */ /* 0x000fe2000001144c */
[----:B------:R-:W-:Y:S01]  /*7840*/  IMAD R57, R70, R61, RZ ;  /* 0x0000003d46397224 */ /* 0x000fe200078e02ff */
[----:B------:R-:W-:Y:S01]  /*7850*/  I2IP.S8.S32.SAT R112, R49, R48, R112 ;  /* 0x0000003031707239 */ /* 0x000fe20000001470 */
[----:B------:R-:W-:Y:S01]  /*7860*/  IMAD R59, R74, R72, R59 ;  /* 0x000000484a3b7224 */ /* 0x000fe200078e023b */
[----:B------:R-:W-:Y:S01]  /*7870*/  SHF.R.S32.HI R77, RZ, 0x18, R77 ;  /* 0x00000018ff4d7819 */ /* 0x000fe2000001144d */
[----:B------:R-:W-:Y:S01]  /*7880*/  IMAD R58, R70, R62, RZ ;  /* 0x0000003e463a7224 */ /* 0x000fe200078e02ff */
[----:B------:R-:W-:Y:S01]  /*7890*/  SHF.R.S32.HI R73, RZ, 0x18, R90 ;  /* 0x00000018ff497819 */ /* 0x000fe2000001145a */
[----:B------:R-:W-:Y:S01]  /*78a0*/  IMAD R56, R75, R72, R56 ;  /* 0x000000484b387224 */ /* 0x000fe200078e0238 */
[----:B------:R-:W-:Y:S01]  /*78b0*/  I2IP.S8.S32.SAT R113, R59, R54, RZ ;  /* 0x000000363b717239 */ /* 0x000fe200000014ff */
[----:B------:R-:W-:Y:S01]  /*78c0*/  IMAD R57, R76, R72, R57 ;  /* 0x000000484c397224 */ /* 0x000fe200078e0239 */
[C---:B------:R-:W-:Y:S01]  /*78d0*/  PRMT R75, R91.reuse, 0x8880, RZ ;  /* 0x000088805b4b7816 */ /* 0x040fe200000000ff */
[----:B------:R-:W-:Y:S01]  /*78e0*/  IMAD.U32 R74, R91, 0x10000, RZ ;  /* 0x000100005b4a7824 */ /* 0x000fe200078e00ff */
[----:B------:R-:W-:Y:S01]  /*78f0*/  I2IP.S8.S32.SAT R113, R53, R52, R113 ;  /* 0x0000003435717239 */ /* 0x000fe20000001471 */
[C---:B------:R-:W-:Y:S01]  /*7900*/  IMAD R63, R70.reuse, R63, RZ ;  /* 0x0000003f463f7224 */ /* 0x040fe200078e02ff */
[----:B------:R-:W-:Y:S01]  /*7910*/  SHF.R.S32.HI R76, RZ, 0x18, R91 ;  /* 0x00000018ff4c7819 */ /* 0x000fe2000001145b */
[----:B------:R-:W-:Y:S01]  /*7920*/  IMAD R58, R77, R72, R58 ;  /* 0x000000484d3a7224 */ /* 0x000fe200078e023a */
[----:B------:R-:W-:Y:S01]  /*7930*/  SHF.L.U32 R77, R91, 0x8, RZ ;  /* 0x000000085b4d7819 */ /* 0x000fe200000006ff */
[C---:B------:R-:W-:Y:S01]  /*7940*/  IMAD R60, R70.reuse, R64, RZ ;  /* 0x00000040463c7224 */ /* 0x040fe200078e02ff */
[----:B------:R-:W-:Y:S01]  /*7950*/  SHF.R.S32.HI R74, RZ, 0x18, R74 ;  /* 0x00000018ff4a7819 */ /* 0x000fe2000001144a */
[C---:B------:R-:W-:Y:S01]  /*7960*/  IMAD R61, R70.reuse, R65, RZ ;  /* 0x00000041463d7224 */ /* 0x040fe200078e02ff */
[----:B------:R-:W-:Y:S01]  /*7970*/  SHF.R.S32.HI R77, RZ, 0x18, R77 ;  /* 0x00000018ff4d7819 */ /* 0x000fe2000001144d */
[-C--:B------:R-:W-:Y:S02]  /*7980*/  IMAD R63, R73, R72.reuse, R63 ;  /* 0x00000048493f7224 */ /* 0x080fe400078e023f */
[----:B------:R-:W-:Y:S02]  /*7990*/  IMAD R60, R75, R72, R60 ;  /* 0x000000484b3c7224 */ /* 0x000fe400078e023c */
[----:B------:R-:W-:Y:S01]  /*79a0*/  IMAD R62, R70, R66, RZ ;  /* 0x00000042463e7224 */ /* 0x000fe200078e02ff */
[----:B------:R-:W-:Y:S01]  /*79b0*/  I2IP.S8.S32.SAT R114, R63, R58, RZ ;  /* 0x0000003a3f727239 */ /* 0x000fe200000014ff */
[----:B------:R-:W-:Y:S02]  /*79c0*/  IMAD R61, R74, R72, R61 ;  /* 0x000000484a3d7224 */ /* 0x000fe400078e023d */
[----:B------:R-:W-:Y:S01]  /*79d0*/  IMAD R67, R70, R67, RZ ;  /* 0x0000004346437224 */ /* 0x000fe200078e02ff */
[----:B------:R-:W-:Y:S01]  /*79e0*/  I2IP.S8.S32.SAT R114, R57, R56, R114 ;  /* 0x0000003839727239 */ /* 0x000fe20000001472 */
[-C--:B------:R-:W-:Y:S02]  /*79f0*/  IMAD R62, R77, R72.reuse, R62 ;  /* 0x000000484d3e7224 */ /* 0x080fe400078e023e */
[----:B------:R-:W-:Y:S05]  /*7a00*/  IMAD R67, R76, R72, R67 ;  /* 0x000000484c437224 */ /* 0x000fea00078e0243 */
[----:B------:R-:W-:Y:S04]  /*7a10*/  I2IP.S8.S32.SAT R115, R67, R62, RZ ;  /* 0x0000003e43737239 */ /* 0x000fe800000014ff */
[----:B------:R-:W-:Y:S05]  /*7a20*/  I2IP.S8.S32.SAT R115, R61, R60, R115 ;  /* 0x0000003c3d737239 */ /* 0x000fea0000001473 */
[----:B------:R1:W-:Y:S01]  /*7a30*/  STS.128 [R156+0x8200], R112 ;  /* 0x008200709c007388 */ /* 0x0003e20000000c00 */
[----:B------:R-:W-:Y:S01]  /*7a40*/  @!PT LDS RZ, [RZ] ;  /* 0x00000000fffff984 */ /* 0x000fe20000000800 */
[----:B------:R-:W-:Y:S01]  /*7a50*/  @!PT LDS RZ, [RZ] ;  /* 0x00000000fffff984 */ /* 0x000fe20000000800 */
[----:B------:R-:W-:Y:S01]  /*7a60*/  @!PT LDS RZ, [RZ] ;  /* 0x00000000fffff984 */ /* 0x000fe20000000800 */
[----:B------:R-:W-:Y:S01]  /*7a70*/  @!PT LDS RZ, [RZ] ;  /* 0x00000000fffff984 */ /* 0x000fe20000000800 */
[----:B------:R2:W-:Y:S07]  /*7a80*/  MEMBAR.ALL.CTA ;  /* 0x0000000000007992 */ /* 0x0005ee0000008000 */
[----:B--2---:R-:W2:Y:S02]  /*7a90*/  FENCE.VIEW.ASYNC.S ;  /* 0x00000000000073c6 */ /* 0x004ea40000000000 */
[----:B--2---:R-:W-:Y:S06]  /*7aa0*/  BAR.SYNC.DEFER_BLOCKING 0x1, 0x80 ;  /* 0x0042000000007b1d */ /* 0x004fec0000010000 */
[----:B------:R-:W-:Y:S05]  /*7ab0*/  @P0 BRA `(.L_x_115) ;  /* 0x0000000000280947 */ /* 0x000fea0003800000 */
[----:B------:R-:W-:Y:S01]  /*7ac0*/  UIADD3 UR4, UPT, UPT, UR44, 0x8200, URZ ;  /* 0x000082002c047890 */ /* 0x000fe2000fffe0ff */
[----:B------:R-:W-:Y:S05]  /*7ad0*/  UMOV UR51, UR36 ;  /* 0x0000002400337c82 */ /* 0x000fea0008000000 */
[----:B------:R-:W-:Y:S01]  /*7ae0*/  MOV R153, UR4 ;  /* 0x0000000400997c02 */ /* 0x000fe20008000f00 */
[----:B------:R-:W-:Y:S03]  /*7af0*/  UIADD3 UR4, UP0, UPT, UR62, 0x680, URZ ;  /* 0x000006803e047890 */ /* 0x000fe6000ff1e0ff */
[----:B------:R-:W-:Y:S01]  /*7b00*/  R2UR UR48, R153 ;  /* 0x00000000993072ca */ /* 0x000fe200000e0000 */
[----:B------:R-:W-:Y:S11]  /*7b10*/  UIADD3.X UR5, UPT, UPT, URZ, UR63, URZ, UP0, !UPT ;  /* 0x0000003fff057290 */ /* 0x000ff600087fe4ff */
[----:B------:R-:W-:Y:S01]  /*7b20*/  @!UPT UIADD3 URZ, UPT, UPT, URZ, URZ, URZ ;  /* 0x000000fffffff290 */ /* 0x000fe2000fffe0ff */
[----:B------:R2:W-:Y:S01]  /*7b30*/  UTMASTG.3D [UR48], [UR4] ;  /* 0x00000030040073b5 */ /* 0x0005e20008010000 */
[----:B------:R0:W-:Y:S01]  /*7b40*/  UTMACMDFLUSH ;  /* 0x00000000000079b7 */ /* 0x0001e20000000000 */
[----:B--2---:R-:W-:Y:S04]  /*7b50*/  DEPBAR.LE SB0, 0x1 ;  /* 0x000080400000791a */ /* 0x004fe80000000000 */
.L_x_115:
[----:B------:R-:W-:Y:S05]  /*7b60*/  BSYNC.RECONVERGENT B0 ;  /* 0x0000000000007941 */ /* 0x000fea0003800200 */
.L_x_114:
[----:B------:R-:W-:Y:S06]  /*7b70*/  BAR.SYNC.DEFER_BLOCKING 0x1, 0x80 ;  /* 0x0042000000007b1d */ /* 0x000fec0000010000 */
[----:B------:R-:W2:Y:S01]  /*7b80*/  @P6 SYNCS.PHASECHK.TRANS64.TRYWAIT P0, [R116+URZ+0xe0], R117 ;  /* 0x0000e075740065a7 */ /* 0x000ea200080011ff */
[----:B------:R-:W-:Y:S01]  /*7b90*/  BSSY B1, `(.L_x_116) ;  /* 0x0000023000017945 */ /* 0x000fe20003800000 */
[----:B--2---:R-:W-:Y:S03]  /*7ba0*/  @P6 SEL R79, RZ, 0x1, !P0 ;  /* 0x00000001ff4f6807 */ /* 0x004fe60004000000 */
[----:B------:R-:W-:Y:S05]  /*7bb0*/  @!P6 BRA `(.L_x_117) ;  /* 0x000000000080e947 */ /* 0x000fea0003800000 */
[----:B------:R-:W-:Y:S01]  /*7bc0*/  ISETP.NE.AND P1, PT, R96, RZ, PT ;  /* 0x000000ff6000720c */ /* 0x000fe20003f25270 */
[----:B------:R-:W-:Y:S01]  /*7bd0*/  BSSY B0, `(.L_x_118) ;  /* 0x000000a000007945 */ /* 0x000fe20003800000 */
[----:B------:R-:W-:Y:S11]  /*7be0*/  ISETP.NE.AND P0, PT, R79, RZ, PT ;  /* 0x000000ff4f00720c */ /* 0x000ff60003f05270 */
[----:B------:R-:W-:Y:S04]  /*7bf0*/  @P1 IMAD R5, R148, 0x2000, R97 ;  /* 0x0000200094051824 */ /* 0x000fe800078e0261 */
[--C-:B------:R-:W-:Y:S01]  /*7c00*/  @P1 IMAD.IADD R4, R152, 0x1, R5.reuse ;  /* 0x0000000198041824 */ /* 0x100fe200078e0205 */
[----:B------:R-:W-:Y:S01]  /*7c10*/  @P1 IADD3 R2, PT, PT, R151, R5, RZ ;  /* 0x0000000597021210 */ /* 0x000fe20007ffe0ff */
[----:B------:R-:W-:Y:S01]  /*7c20*/  @P1 IMAD.IADD R0, R98, 0x1, R5 ;  /* 0x0000000162001824 */ /* 0x000fe200078e0205 */
[----:B------:R-:W-:Y:S06]  /*7c30*/  @P0 BRA `(.L_x_119) ;  /* 0x00000000000c0947 */ /* 0x000fec0003800000 */
[----:B------:R-:W-:Y:S04]  /*7c40*/  SHF.L.U32 R3, R146, 0x1f, RZ ;  /* 0x0000001f92037819 */ /* 0x000fe800000006ff */
[----:B------:R-:W2:Y:S02]  /*7c50*/  SYNCS.PHASECHK.TRANS64.TRYWAIT P0, [R116+URZ+0xe0], R3 ;  /* 0x0000e003740075a7 */ /* 0x000ea400080011ff */
[----:B--2---:R-:W-:Y:S05]  /*7c60*/  @!P0 BRA `(.L_x_120) ;  /* 0x0000004c00f88947 */ /* 0x004fea0003800000 */
.L_x_119:
[----:B------:R-:W-:Y:S05]  /*7c70*/  BSYNC B0 ;  /* 0x0000000000007941 */ /* 0x000fea0003800000 */
.L_x_118:
[----:B------:R-:W-:Y:S01]  /*7c80*/  ISETP.NE.AND P0, PT, R96, RZ, PT ;  /* 0x000000ff6000720c */ /* 0x000fe20003f05270 */
[----:B--2---:R-:W-:Y:S02]  /*7c90*/  VIADD R116, R116, 0x100 ;  /* 0x0000010074747836 */ /* 0x004fe40000000000 */
[----:B------:R-:W-:Y:S02]  /*7ca0*/  IMAD.U32 R3, RZ, RZ, UR45 ;  /* 0x0000002dff037e24 */ /* 0x000fe4000f8e00ff */
[----:B------:R-:W-:Y:S03]  /*7cb0*/  VIADD R148, R148, 0x1 ;  /* 0x0000000194947836 */ /* 0x000fe60000000000 */
[----:B------:R-:W-:Y:S05]  /*7cc0*/  PRMT R3, R3, 0x654, R116 ;  /* 0x0000065403037816 */ /* 0x000fea0000000074 */
[----:B------:R2:W3:Y:S04]  /*7cd0*/  @P0 LDS.128 R92, [R5+0x200] ;  /* 0x00020000055c0984 */ /* 0x0004e80000000c00 */
[----:B------:R2:W4:Y:S04]  /*7ce0*/  @P0 LDS.128 R80, [R4+0x200] ;  /* 0x0002000004500984 */ /* 0x0005280000000c00 */
        /* <DEDUP_REMOVED lines=9> */
[----:B------:R-:W-:Y:S01]  /*7d80*/  SEL R148, R148, RZ, P0 ;  /* 0x000000ff94947207 */ /* 0x000fe20000000000 */
[----:B-----5:R5:W-:Y:S02]  /*7d90*/  SYNCS.ARRIVE.TRANS64.RED.A1T0 RZ, [R3+URZ], RZ ;  /* 0x000000ff03ff79a7 */ /* 0x020be400081004ff */
[----:B-----5:R-:W-:Y:S04]  /*7da0*/  SEL R3, RZ, 0x1, P0 ;  /* 0x00000001ff037807 */ /* 0x020fe80000000000 */
[----:B--234-:R-:W-:Y:S02]  /*7db0*/  LOP3.LUT R146, R146, R3, RZ, 0x3c, !PT ;  /* 0x0000000392927212 */ /* 0x01cfe400078e3cff */
.L_x_117:
[----:B------:R-:W-:Y:S05]  /*7dc0*/  BSYNC B1 ;  /* 0x0000000000017941 */ /* 0x000fea0003800000 */
.L_x_116:
[----:B------:R-:W-:Y:S05]  /*7dd0*/  VIADD R0, R71, 0x40 ;  /* 0x0000004047007836 */ /* 0x000fea0000000000 */
[----:B------:R-:W-:Y:S04]  /*7de0*/  SHF.R.U32.HI R0, RZ, 0x15, R0 ;  /* 0x00000015ff007819 */ /* 0x000fe80000011600 */
[----:B------:R-:W-:Y:S11]  /*7df0*/  LOP3.LUT P0, RZ, R0, 0x3, R141, 0x48, !PT ;  /* 0x0000000300ff7812 */ /* 0x000ff6000780488d */
[----:B------:R-:W-:Y:S02]  /*7e00*/  @!UPT UIADD3 URZ, UPT, UPT, URZ, URZ, URZ ;  /* 0x000000fffffff290 */ /* 0x000fe4000fffe0ff */
        /* <DEDUP_REMOVED lines=8> */
[----:B------:R-:W5:Y:S01]  /*7e90*/  LDCU.64 UR4, c[0x4][0x18] ;  /* 0x01000300ff0477ac */ /* 0x000f620008000a00 */
[----:B--2---:R-:W-:Y:S01]  /*7ea0*/  MOV R5, UR9 ;  /* 0x0000000900057c02 */ /* 0x004fe20008000f00 */
[----:B------:R-:W-:Y:S01]  /*7eb0*/  IMAD.U32 R4, RZ, RZ, UR8 ;  /* 0x00000008ff047e24 */ /* 0x000fe2000f8e00ff */
[----:B---3--:R-:W-:Y:S01]  /*7ec0*/  MOV R7, UR7 ;  /* 0x0000000700077c02 */ /* 0x008fe20008000f00 */
[----:B------:R-:W-:Y:S01]  /*7ed0*/  IMAD.U32 R6, RZ, RZ, UR6 ;  /* 0x00000006ff067e24 */ /* 0x000fe2000f8e00ff */
[----:B-----5:R-:W-:Y:S01]  /*7ee0*/  MOV R11, UR5 ;  /* 0x00000005000b7c02 */ /* 0x020fe20008000f00 */
[----:B------:R-:W-:Y:S02]  /*7ef0*/  IMAD.U32 R10, RZ, RZ, UR4 ;  /* 0x00000004ff0a7e24 */ /* 0x000fe4000f8e00ff */
[----:B------:R-:W-:Y:S07]  /*7f00*/  LEPC R20, `(.L_x_121) ;  /* 0x000000001014794e */ /* 0x000fee0000000000 */
[----:B-1--4-:R-:W-:Y:S05]  /*7f10*/  CALL.ABS.NOINC R2 ;  /* 0x0000000002007343 */ /* 0x012fea0003c00000 */
.L_x_121:
[----:B------:R-:W-:Y:S05]  /*7f20*/  WARPSYNC.ALL ;  /* 0x0000000000007948 */ /* 0x000fea0003800000 */
[----:B------:R-:W-:Y:S01]  /*7f30*/  R2UR UR4, R71 ;  /* 0x00000000470472ca */ /* 0x000fe200000e0000 */
[----:B------:R-:W-:Y:S01]  /*7f40*/  BSSY.RECONVERGENT B0, `(.L_x_122) ;  /* 0x000011c000007945 */ /* 0x000fe20003800200 */
[C---:B------:R-:W-:Y:S02]  /*7f50*/  PRMT R73, R92.reuse, 0x8880, RZ ;  /* 0x000088805c497816 */ /* 0x040fe400000000ff */
[C---:B------:R-:W-:Y:S02]  /*7f60*/  SHF.L.U32 R75, R92.reuse, 0x10, RZ ;  /* 0x000000105c4b7819 */ /* 0x040fe400000006ff */
[----:B------:R-:W-:Y:S02]  /*7f70*/  SHF.L.U32 R77, R93, 0x8, RZ ;  /* 0x000000085d4d7819 */ /* 0x000fe400000006ff */
[----:B------:R-:W-:Y:S02]  /*7f80*/  SHF.R.S32.HI R75, RZ, 0x18, R75 ;  /* 0x00000018ff4b7819 */ /* 0x000fe4000001144b */
[----:B------:R-:W-:Y:S02]  /*7f90*/  SHF.R.S32.HI R77, RZ, 0x18, R77 ;  /* 0x00000018ff4d7819 */ /* 0x000fe4000001144d */
[----:B------:R-:W-:Y:S01]  /*7fa0*/  SHF.R.S32.HI R76, RZ, 0x18, R93 ;  /* 0x00000018ff4c7819 */ /* 0x000fe2000001145d */
[----:B------:R-:W2:Y:S01]  /*7fb0*/  LDTM.x64 R4, tmem[UR4+0x40] ;  /* 0x00004004000479ee */ /* 0x000ea20008340000 */
[----:B------:R-:W-:Y:S02]  /*7fc0*/  SHF.L.U32 R74, R92, 0x8, RZ ;  /* 0x000000085c4a7819 */ /* 0x000fe400000006ff */
[----:B------:R-:W-:Y:S02]  /*7fd0*/  ISETP.NE.AND P0, PT, R154, RZ, PT ;  /* 0x000000ff9a00720c */ /* 0x000fe40003f05270 */
[----:B------:R-:W-:Y:S02]  /*7fe0*/  SHF.R.S32.HI R74, RZ, 0x18, R74 ;  /* 0x00000018ff4a7819 */ /* 0x000fe4000001144a */
[----:B------:R-:W-:Y:S01]  /*7ff0*/  ISETP.NE.AND P6, PT, R99, RZ, PT ;  /* 0x000000ff6300720c */ /* 0x000fe20003fc5270 */
[C---:B--2---:R-:W-:Y:S02]  /*8000*/  IMAD R0, R70.reuse, R4, RZ ;  /* 0x0000000446007224 */ /* 0x044fe400078e02ff */
        /* <DEDUP_REMOVED lines=12> */
[----:B------:R-:W-:Y:S01]  /*80d0*/  IMAD R7, R73, R72, R7 ;  /* 0x0000004849077224 */ /* 0x000fe200078e0207 */
[----:B------:R-:W-:Y:S01]  /*80e0*/  PRMT R73, R94, 0x8880, RZ ;  /* 0x000088805e497816 */ /* 0x000fe200000000ff */
[----:B------:R-:W-:Y:S02]  /*80f0*/  IMAD R6, R70, R10, RZ ;  /* 0x0000000a46067224 */ /* 0x000fe400078e02ff */
[-C--:B------:R-:W-:Y:S01]  /*8100*/  IMAD R4, R75, R72.reuse, R4 ;  /* 0x000000484b047224 */ /* 0x080fe200078e0204 */
[----:B------:R-:W-:Y:S01]  /*8110*/  SHF.L.U32 R75, R94, 0x8, RZ ;  /* 0x000000085e4b7819 */ /* 0x000fe200000006ff */
[-C--:B------:R-:W-:Y:S01]  /*8120*/  IMAD R5, R74, R72.reuse, R5 ;  /* 0x000000484a057224 */ /* 0x080fe200078e0205 */
[----:B------:R-:W-:Y:S01]  /*8130*/  SHF.L.U32 R74, R94, 0x10, RZ ;  /* 0x000000105e4a7819 */ /* 0x000fe200000006ff */
[----:B------:R-:W-:Y:S01]  /*8140*/  IMAD R6, R77, R72, R6 ;  /* 0x000000484d067224 */ /* 0x000fe200078e0206 */
[----:B------:R-:W-:Y:S01]  /*8150*/  I2IP.S8.S32.SAT R77, R7, R3, RZ ;  /* 0x00000003074d7239 */ /* 0x000fe200000014ff */
[C---:B------:R-:W-:Y:S01]  /*8160*/  IMAD R11, R70.reuse, R11, RZ ;  /* 0x0000000b460b7224 */ /* 0x040fe200078e02ff */
[----:B------:R-:W-:Y:S01]  /*8170*/  MOV R3, R73 ;  /* 0x0000004900037202 */ /* 0x000fe20000000f00 */
[----:B------:R-:W-:Y:S01]  /*8180*/  IMAD R8, R70, R12, RZ ;  /* 0x0000000c46087224 */ /* 0x000fe200078e02ff */
[----:B-1----:R-:W-:Y:S01]  /*8190*/  I2IP.S8.S32.SAT R100, R2, R0, R77 ;  /* 0x0000000002647239 */ /* 0x002fe2000000144d */
[----:B------:R-:W-:Y:S01]  /*81a0*/  IMAD R9, R70, R13, RZ ;  /* 0x0000000d46097224 */ /* 0x000fe200078e02ff */
[----:B------:R-:W-:Y:S01]  /*81b0*/  SHF.R.S32.HI R73, RZ, 0x18, R74 ;  /* 0x00000018ff497819 */ /* 0x000fe2000001144a */
[----:B------:R-:W-:Y:S01]  /*81c0*/  IMAD R11, R76, R72, R11 ;  /* 0x000000484c0b7224 */ /* 0x000fe200078e020b */
[----:B------:R-:W-:Y:S01]  /*81d0*/  SHF.R.S32.HI R75, RZ, 0x18, R75 ;  /* 0x00000018ff4b7819 */ /* 0x000fe2000001144b */
[C---:B------:R-:W-:Y:S01]  /*81e0*/  IMAD R10, R70.reuse, R14, RZ ;  /* 0x0000000e460a7224 */ /* 0x040fe200078e02ff */
[----:B------:R-:W-:Y:S01]  /*81f0*/  SHF.L.U32 R2, R95, 0x10, RZ ;  /* 0x000000105f027819 */ /* 0x000fe200000006ff */
[----:B------:R-:W-:Y:S01]  /*8200*/  IMAD R8, R3, R72, R8 ;  /* 0x0000004803087224 */ /* 0x000fe200078e0208 */
[----:B------:R-:W-:Y:S01]  /*8210*/  I2IP.S8.S32.SAT R101, R11, R6, RZ ;  /* 0x000000060b657239 */ /* 0x000fe200000014ff */
[C---:B------:R-:W-:Y:S01]  /*8220*/  IMAD R15, R70.reuse, R15, RZ ;  /* 0x0000000f460f7224 */ /* 0x040fe200078e02ff */
[----:B------:R-:W-:Y:S01]  /*8230*/  PRMT R3, R95, 0x8880, RZ ;  /* 0x000088805f037816 */ /* 0x000fe200000000ff */
[----:B------:R-:W-:Y:S01]  /*8240*/  IMAD R9, R73, R72, R9 ;  /* 0x0000004849097224 */ /* 0x000fe200078e0209 */
[----:B------:R-:W-:Y:S01]  /*8250*/  I2IP.S8.S32.SAT R101, R5, R4, R101 ;  /* 0x0000000405657239 */ /* 0x000fe20000001465 */
[C---:B------:R-:W-:Y:S01]  /*8260*/  IMAD R12, R70.reuse, R16, RZ ;  /* 0x00000010460c7224 */ /* 0x040fe200078e02ff */
[----:B------:R-:W-:Y:S01]  /*8270*/  SHF.R.S32.HI R2, RZ, 0x18, R2 ;  /* 0x00000018ff027819 */ /* 0x000fe20000011402 */
[----:B------:R-:W-:Y:S01]  /*8280*/  IMAD R10, R75, R72, R10 ;  /* 0x000000484b0a7224 */ /* 0x000fe200078e020a */
[----:B------:R-:W-:Y:S01]  /*8290*/  SHF.R.S32.HI R0, RZ, 0x18, R94 ;  /* 0x00000018ff007819 */ /* 0x000fe2000001145e */
[C---:B------:R-:W-:Y:S01]  /*82a0*/  IMAD R13, R70.reuse, R17, RZ ;  /* 0x00000011460d7224 */ /* 0x040fe200078e02ff */
[----:B------:R-:W-:Y:S01]  /*82b0*/  SHF.R.S32.HI R74, RZ, 0x18, R95 ;  /* 0x00000018ff4a7819 */ /* 0x000fe2000001145f */
[----:B------:R-:W-:Y:S01]  /*82c0*/  IMAD R14, R70, R18, RZ ;  /* 0x00000012460e7224 */ /* 0x000fe200078e02ff */
[----:B------:R-:W-:Y:S01]  /*82d0*/  SHF.L.U32 R73, R95, 0x8, RZ ;  /* 0x000000085f497819 */ /* 0x000fe200000006ff */
[-C--:B------:R-:W-:Y:S01]  /*82e0*/  IMAD R15, R0, R72.reuse, R15 ;  /* 0x00000048000f7224 */ /* 0x080fe200078e020f */
[C---:B------:R-:W-:Y:S01]  /*82f0*/  SHF.L.U32 R0, R80.reuse, 0x10, RZ ;  /* 0x0000001050007819 */ /* 0x040fe200000006ff */
[-C--:B------:R-:W-:Y:S01]  /*8300*/  IMAD R12, R3, R72.reuse, R12 ;  /* 0x00000048030c7224 */ /* 0x080fe200078e020c */
[----:B------:R-:W-:Y:S01]  /*8310*/  PRMT R3, R80, 0x8880, RZ ;  /* 0x0000888050037816 */ /* 0x000fe200000000ff */
[----:B------:R-:W-:Y:S01]  /*8320*/  IMAD R13, R2, R72, R13 ;  /* 0x00000048020d7224 */ /* 0x000fe200078e020d */
[----:B------:R-:W-:Y:S01]  /*8330*/  SHF.R.S32.HI R73, RZ, 0x18, R73 ;  /* 0x00000018ff497819 */ /* 0x000fe20000011449 */
[----:B------:R-:W-:Y:S01]  /*8340*/  IMAD R19, R70, R19, RZ ;  /* 0x0000001346137224 */ /* 0x000fe200078e02ff */
[----:B------:R-:W-:Y:S01]  /*8350*/  I2IP.S8.S32.SAT R102, R15, R10, RZ ;  /* 0x0000000a0f667239 */ /* 0x000fe200000014ff */
[----:B------:R-:W-:Y:S01]  /*8360*/  IMAD.SHL.U32 R2, R80, 0x100, RZ ;  /* 0x0000010050027824 */ /* 0x000fe200078e00ff */
[----:B------:R-:W-:Y:S01]  /*8370*/  SHF.R.S32.HI R0, RZ, 0x18, R0 ;  /* 0x00000018ff007819 */ /* 0x000fe20000011400 */
[C---:B------:R-:W-:Y:S01]  /*8380*/  IMAD R16, R70.reuse, R20, RZ ;  /* 0x0000001446107224 */ /* 0x040fe200078e02ff */
[----:B------:R-:W-:Y:S01]  /*8390*/  I2IP.S8.S32.SAT R102, R9, R8, R102 ;  /* 0x0000000809667239 */ /* 0x000fe20000001466 */
[-C--:B------:R-:W-:Y:S01]  /*83a0*/  IMAD R14, R73, R72.reuse, R14 ;  /* 0x00000048490e7224 */ /* 0x080fe200078e020e */
[----:B------:R-:W-:Y:S01]  /*83b0*/  SHF.R.S32.HI R73, RZ, 0x18, R2 ;  /* 0x00000018ff497819 */ /* 0x000fe20000011402 */
[----:B------:R-:W-:Y:S01]  /*83c0*/  IMAD R17, R70, R21, RZ ;  /* 0x0000001546117224 */ /* 0x000fe200078e02ff */
[----:B------:R-:W-:Y:S01]  /*83d0*/  SHF.L.U32 R2, R81, 0x8, RZ ;  /* 0x0000000851027819 */ /* 0x000fe200000006ff */
[----:B------:R-:W-:Y:S01]  /*83e0*/  IMAD R19, R74, R72, R19 ;  /* 0x000000484a137224 */ /* 0x000fe200078e0213 */
[----:B------:R-:W-:Y:S01]  /*83f0*/  SHF.R.S32.HI R74, RZ, 0x18, R86 ;  /* 0x00000018ff4a7819 */ /* 0x000fe20000011456 */
[----:B------:R-:W-:Y:S01]  /*8400*/  IMAD R18, R70, R22, RZ ;  /* 0x0000001646127224 */ /* 0x000fe200078e02ff */
[----:B------:R-:W-:Y:S01]  /*8410*/  SHF.L.U32 R75, R90, 0x8, RZ ;  /* 0x000000085a4b7819 */ /* 0x000fe200000006ff */
[----:B------:R-:W-:Y:S01]  /*8420*/  IMAD R16, R3, R72, R16 ;  /* 0x0000004803107224 */ /* 0x000fe200078e0210 */
[----:B------:R-:W-:Y:S01]  /*8430*/  I2IP.S8.S32.SAT R103, R19, R14, RZ ;  /* 0x0000000e13677239 */ /* 0x000fe200000014ff */
[----:B------:R-:W-:Y:S01]  /*8440*/  IMAD R17, R0, R72, R17 ;  /* 0x0000004800117224 */ /* 0x000fe200078e0211 */
[----:B------:R-:W-:Y:S01]  /*8450*/  SHF.R.S32.HI R0, RZ, 0x18, R80 ;  /* 0x00000018ff007819 */ /* 0x000fe20000011450 */
[C---:B------:R-:W-:Y:S01]  /*8460*/  IMAD R23, R70.reuse, R23, RZ ;  /* 0x0000001746177224 */ /* 0x040fe200078e02ff */
[----:B------:R-:W-:Y:S01]  /*8470*/  I2IP.S8.S32.SAT R103, R13, R12, R103 ;  /* 0x0000000c0d677239 */ /* 0x000fe20000001467 */
[----:B------:R-:W-:Y:S01]  /*8480*/  IMAD R18, R73, R72, R18 ;  /* 0x0000004849127224 */ /* 0x000fe200078e0212 */
[C---:B------:R-:W-:Y:S01]  /*8490*/  SHF.L.U32 R73, R81.reuse, 0x10, RZ ;  /* 0x0000001051497819 */ /* 0x040fe200000006ff */
[----:B------:R-:W-:Y:S01]  /*84a0*/  IMAD R20, R70, R24, RZ ;  /* 0x0000001846147224 */ /* 0x000fe200078e02ff */
[----:B------:R-:W-:Y:S01]  /*84b0*/  PRMT R3, R81, 0x8880, RZ ;  /* 0x0000888051037816 */ /* 0x000fe200000000ff */
[----:B------:R-:W-:Y:S01]  /*84c0*/  IMAD R23, R0, R72, R23 ;  /* 0x0000004800177224 */ /* 0x000fe200078e0217 */
[----:B------:R-:W-:Y:S01]  /*84d0*/  SHF.R.S32.HI R0, RZ, 0x18, R73 ;  /* 0x00000018ff007819 */ /* 0x000fe20000011449 */
[C---:B------:R-:W-:Y:S01]  /*84e0*/  IMAD R21, R70.reuse, R25, RZ ;  /* 0x0000001946157224 */ /* 0x040fe200078e02ff */
[----:B------:R-:W-:Y:S01]  /*84f0*/  SHF.R.S32.HI R73, RZ, 0x18, R2 ;  /* 0x00000018ff497819 */ /* 0x000fe20000011402 */
[C---:B------:R-:W-:Y:S01]  /*8500*/  IMAD R22, R70.reuse, R26, RZ ;  /* 0x0000001a46167224 */ /* 0x040fe200078e02ff */
[----:B------:R1:W-:Y:S01]  /*8510*/  STS.128 [R135+UR44+0xa200], R100 ;  /* 0x00a2006487007988 */ /* 0x0003e20008000c2c */
[----:B------:R-:W-:Y:S01]  /*8520*/  IMAD R20, R3, R72, R20 ;  /* 0x0000004803147224 */ /* 0x000fe200078e0214 */
[----:B------:R-:W-:Y:S01]  /*8530*/  SHF.R.S32.HI R2, RZ, 0x18, R81 ;  /* 0x00000018ff027819 */ /* 0x000fe20000011451 */
[----:B------:R-:W-:Y:S01]  /*8540*/  IMAD R27, R70, R27, RZ ;  /* 0x0000001b461b7224 */ /* 0x000fe200078e02ff */
[----:B------:R-:W-:Y:S01]  /*8550*/  I2IP.S8.S32.SAT R104, R23, R18, RZ ;  /* 0x0000001217687239 */ /* 0x000fe200000014ff */
[-C--:B------:R-:W-:Y:S01]  /*8560*/  IMAD R21, R0, R72.reuse, R21 ;  /* 0x0000004800157224 */ /* 0x080fe200078e0215 */
[C---:B------:R-:W-:Y:S01]  /*8570*/  PRMT R3, R82.reuse, 0x8880, RZ ;  /* 0x0000888052037816 */ /* 0x040fe200000000ff */
[-C--:B------:R-:W-:Y:S01]  /*8580*/  IMAD R22, R73, R72.reuse, R22 ;  /* 0x0000004849167224 */ /* 0x080fe200078e0216 */
[----:B------:R-:W-:Y:S01]  /*8590*/  SHF.L.U32 R0, R82, 0x10, RZ ;  /* 0x0000001052007819 */ /* 0x000fe200000006ff */
[----:B------:R-:W-:Y:S01]  /*85a0*/  IMAD R27, R2, R72, R27 ;  /* 0x00000048021b7224 */ /* 0x000fe200078e021b */
[----:B------:R-:W-:Y:S01]  /*85b0*/  SHF.L.U32 R2, R82, 0x8, RZ ;  /* 0x0000000852027819 */ /* 0x000fe200000006ff */
[C---:B------:R-:W-:Y:S01]  /*85c0*/  IMAD R24, R70.reuse, R28, RZ ;  /* 0x0000001c46187224 */ /* 0x040fe200078e02ff */
[----:B------:R-:W-:Y:S01]  /*85d0*/  SHF.R.S32.HI R0, RZ, 0x18, R0 ;  /* 0x00000018ff007819 */ /* 0x000fe20000011400 */
[C---:B------:R-:W-:Y:S01]  /*85e0*/  IMAD R25, R70.reuse, R29, RZ ;  /* 0x0000001d46197224 */ /* 0x040fe200078e02ff */
        /* <DEDUP_REMOVED lines=10> */
[C---:B------:R-:W-:Y:S01]  /*8690*/  SHF.L.U32 R0, R83.reuse, 0x10, RZ ;  /* 0x0000001053007819 */ /* 0x040fe200000006ff */
        /* <DEDUP_REMOVED lines=13> */
[C---:B------:R-:W-:Y:S01]  /*8770*/  PRMT R3, R84.reuse, 0x8880, RZ ;  /* 0x0000888054037816 */ /* 0x040fe200000000ff */
[----:B------:R-:W-:Y:S01]  /*8780*/  IMAD R30, R73, R72, R30 ;  /* 0x00000048491e7224 */ /* 0x000fe200078e021e */
[----:B------:R-:W-:Y:S01]  /*8790*/  I2IP.S8.S32.SAT R106, R25, R24, R106 ;  /* 0x00000018196a7239 */ /* 0x000fe2000000146a */
[----:B------:R-:W-:Y:S01]  /*87a0*/  IMAD.U32 R0, R84, 0x10000, RZ ;  /* 0x0001000054007824 */ /* 0x000fe200078e00ff */
[----:B------:R-:W-:Y:S01]  /*87b0*/  SHF.R.S32.HI R75, RZ, 0x18, R75 ;  /* 0x00000018ff4b7819 */ /* 0x000fe2000001144b */
[----:B------:R-:W-:Y:S01]  /*87c0*/  IMAD R35, R2, R72, R35 ;  /* 0x0000004802237224 */ /* 0x000fe200078e0223 */
[----:B------:R-:W-:Y:S01]  /*87d0*/  SHF.L.U32 R2, R84, 0x8, RZ ;  /* 0x0000000854027819 */ /* 0x000fe200000006ff */
[C---:B------:R-:W-:Y:S01]  /*87e0*/  IMAD R32, R70.reuse, R36, RZ ;  /* 0x0000002446207224 */ /* 0x040fe200078e02ff */
[----:B------:R-:W-:Y:S01]  /*87f0*/  SHF.R.S32.HI R0, RZ, 0x18, R0 ;  /* 0x00000018ff007819 */ /* 0x000fe20000011400 */
[C---:B------:R-:W-:Y:S01]  /*8800*/  IMAD R33, R70.reuse, R37, RZ ;  /* 0x0000002546217224 */ /* 0x040fe200078e02ff */
[----:B------:R-:W-:Y:S01]  /*8810*/  SHF.R.S32.HI R73, RZ, 0x18, R2 ;  /* 0x00000018ff497819 */ /* 0x000fe20000011402 */
[----:B------:R-:W-:Y:S01]  /*8820*/  IMAD R34, R70, R38, RZ ;  /* 0x0000002646227224 */ /* 0x000fe200078e02ff */
[----:B------:R-:W-:Y:S01]  /*8830*/  I2IP.S8.S32.SAT R107, R35, R30, RZ ;  /* 0x0000001e236b7239 */ /* 0x000fe200000014ff */
[-C--:B------:R-:W-:Y:S01]  /*8840*/  IMAD R32, R3, R72.reuse, R32 ;  /* 0x0000004803207224 */ /* 0x080fe200078e0220 */
[----:B------:R-:W-:Y:S01]  /*8850*/  PRMT R3, R85, 0x8880, RZ ;  /* 0x0000888055037816 */ /* 0x000fe200000000ff */
[----:B------:R-:W-:Y:S01]  /*8860*/  IMAD R33, R0, R72, R33 ;  /* 0x0000004800217224 */ /* 0x000fe200078e0221 */
[----:B------:R-:W-:Y:S01]  /*8870*/  SHF.R.S32.HI R0, RZ, 0x18, R84 ;  /* 0x00000018ff007819 */ /* 0x000fe20000011454 */
[C---:B------:R-:W-:Y:S01]  /*8880*/  IMAD R39, R70.reuse, R39, RZ ;  /* 0x0000002746277224 */ /* 0x040fe200078e02ff */
[----:B------:R-:W-:Y:S01]  /*8890*/  I2IP.S8.S32.SAT R107, R29, R28, R107 ;  /* 0x0000001c1d6b7239 */ /* 0x000fe2000000146b */
[----:B------:R-:W-:Y:S01]  /*88a0*/  IMAD R34, R73, R72, R34 ;  /* 0x0000004849227224 */ /* 0x000fe200078e0222 */
[C---:B------:R-:W-:Y:S01]  /*88b0*/  SHF.L.U32 R73, R85.reuse, 0x10, RZ ;  /* 0x0000001055497819 */ /* 0x040fe200000006ff */
[----:B------:R-:W-:Y:S01]  /*88c0*/  IMAD R36, R70, R40, RZ ;  /* 0x0000002846247224 */ /* 0x000fe200078e02ff */
[----:B------:R-:W-:Y:S01]  /*88d0*/  SHF.L.U32 R2, R85, 0x8, RZ ;  /* 0x0000000855027819 */ /* 0x000fe200000006ff */
[----:B------:R-:W-:Y:S01]  /*88e0*/  IMAD R39, R0, R72, R39 ;  /* 0x0000004800277224 */ /* 0x000fe200078e0227 */
        /* <DEDUP_REMOVED lines=8> */
[----:B------:R-:W-:Y:S01]  /*8970*/  SHF.L.U32 R2, R86, 0x10, RZ ;  /* 0x0000001056027819 */ /* 0x000fe200000006ff */
[----:B------:R-:W-:Y:S01]  /*8980*/  IMAD R43, R70, R43, RZ ;  /* 0x0000002b462b7224 */ /* 0x000fe200078e02ff */
[----:B------:R-:W-:Y:S01]  /*8990*/  SHF.R.S32.HI R0, RZ, 0x18, R85 ;  /* 0x00000018ff007819 */ /* 0x000fe20000011455 */
        /* <DEDUP_REMOVED lines=11> */
[----:B------:R-:W-:Y:S01]  /*8a50*/  SHF.L.U32 R0, R87, 0x10, RZ ;  /* 0x0000001057007819 */ /* 0x000fe200000006ff */
[----:B------:R-:W-:Y:S01]  /*8a60*/  IMAD R47, R70, R47, RZ ;  /* 0x0000002f462f7224 */ /* 0x000fe200078e02ff */
[----:B------:R-:W-:Y:S01]  /*8a70*/  I2IP.S8.S32.SAT R109, R43, R38, RZ ;  /* 0x000000262b6d7239 */ /* 0x000fe200000014ff */
[----:B------:R-:W-:Y:S01]  /*8a80*/  IMAD R41, R2, R72, R41 ;  /* 0x0000004802297224 */ /* 0x000fe200078e0229 */
[C---:B------:R-:W-:Y:S01]  /*8a90*/  PRMT R3, R87.reuse, 0x8880, RZ ;  /* 0x0000888057037816 */ /* 0x040fe200000000ff */
[C---:B------:R-:W-:Y:S01]  /*8aa0*/  IMAD R44, R70.reuse, R48, RZ ;  /* 0x00000030462c7224 */ /* 0x040fe200078e02ff */
[----:B------:R-:W-:Y:S01]  /*8ab0*/  SHF.L.U32 R2, R87, 0x8, RZ ;  /* 0x0000000857027819 */ /* 0x000fe200000006ff */
[----:B------:R-:W-:Y:S01]  /*8ac0*/  IMAD R42, R73, R72, R42 ;  /* 0x00000048492a7224 */ /* 0x000fe200078e022a */
[----:B------:R-:W-:Y:S01]  /*8ad0*/  SHF.R.S32.HI R0, RZ, 0x18, R0 ;  /* 0x00000018ff007819 */ /* 0x000fe20000011400 */
[----:B------:R-:W-:Y:S01]  /*8ae0*/  IMAD R45, R70, R49, RZ ;  /* 0x00000031462d7224 */ /* 0x000fe200078e02ff */
[----:B------:R-:W-:Y:S01]  /*8af0*/  I2IP.S8.S32.SAT R109, R37, R36, R109 ;  /* 0x00000024256d7239 */ /* 0x000fe2000000146d */
[----:B------:R-:W-:Y:S01]  /*8b00*/  IMAD R47, R74, R72, R47 ;  /* 0x000000484a2f7224 */ /* 0x000fe200078e022f */
[----:B------:R-:W-:Y:S01]  /*8b10*/  SHF.R.S32.HI R73, RZ, 0x18, R2 ;  /* 0x00000018ff497819 */ /* 0x000fe20000011402 */
[C---:B------:R-:W-:Y:S01]  /*8b20*/  IMAD R46, R70.reuse, R50, RZ ;  /* 0x00000032462e7224 */ /* 0x040fe200078e02ff */
[----:B------:R-:W-:Y:S01]  /*8b30*/  SHF.R.S32.HI R2, RZ, 0x18, R87 ;  /* 0x00000018ff027819 */ /* 0x000fe20000011457 */
[----:B------:R-:W-:Y:S01]  /*8b40*/  IMAD R44, R3, R72, R44 ;  /* 0x00000048032c7224 */ /* 0x000fe200078e022c */
[----:B------:R-:W-:Y:S01]  /*8b50*/  I2IP.S8.S32.SAT R110, R47, R42, RZ ;  /* 0x0000002a2f6e7239 */ /* 0x000fe200000014ff */
[----:B------:R-:W-:Y:S01]  /*8b60*/  IMAD R51, R70, R51, RZ ;  /* 0x0000003346337224 */ /* 0x000fe200078e02ff */
[----:B------:R-:W-:Y:S01]  /*8b70*/  PRMT R3, R88, 0x8880, RZ ;  /* 0x0000888058037816 */ /* 0x000fe200000000ff */
[----:B------:R-:W-:Y:S01]  /*8b80*/  IMAD R45, R0, R72, R45 ;  /* 0x00000048002d7224 */ /* 0x000fe200078e022d */
[----:B------:R-:W-:Y:S01]  /*8b90*/  I2IP.S8.S32.SAT R110, R41, R40, R110 ;  /* 0x00000028296e7239 */ /* 0x000fe2000000146e */
[----:B------:R-:W-:Y:S01]  /*8ba0*/  IMAD R48, R70, R52, RZ ;  /* 0x0000003446307224 */ /* 0x000fe200078e02ff */
[----:B------:R-:W-:Y:S01]  /*8bb0*/  SHF.L.U32 R74, R89, 0x10, RZ ;  /* 0x00000010594a7819 */ /* 0x000fe200000006ff */
[-C--:B------:R-:W-:Y:S01]  /*8bc0*/  IMAD R46, R73, R72.reuse, R46 ;  /* 0x00000048492e7224 */ /* 0x080fe200078e022e */
[----:B------:R-:W-:Y:S01]  /*8bd0*/  PRMT R73, R89, 0x8880, RZ ;  /* 0x0000888059497816 */ /* 0x000fe200000000ff */
[-C--:B------:R-:W-:Y:S01]  /*8be0*/  IMAD R51, R2, R72.reuse, R51 ;  /* 0x0000004802337224 */ /* 0x080fe200078e0233 */
[----:B------:R-:W-:Y:S01]  /*8bf0*/  SHF.R.S32.HI R74, RZ, 0x18, R74 ;  /* 0x00000018ff4a7819 */ /* 0x000fe2000001144a */
[C---:B------:R-:W-:Y:S01]  /*8c00*/  IMAD.U32 R0, R88.reuse, 0x10000, RZ ;  /* 0x0001000058007824 */ /* 0x040fe200078e00ff */
        /* <DEDUP_REMOVED lines=10> */
[----:B------:R-:W-:Y:S01]  /*8cb0*/  SHF.R.S32.HI R0, RZ, 0x18, R89 ;  /* 0x00000018ff007819 */ /* 0x000fe20000011459 */
[----:B------:R-:W-:Y:S01]  /*8cc0*/  IMAD R50, R3, R72, R50 ;  /* 0x0000004803327224 */ /* 0x000fe200078e0232 */
[----:B------:R-:W-:Y:S01]  /*8cd0*/  SHF.L.U32 R3, R89, 0x8, RZ ;  /* 0x0000000859037819 */ /* 0x000fe200000006ff */
[C---:B------:R-:W-:Y:S01]  /*8ce0*/  IMAD R52, R70.reuse, R56, RZ ;  /* 0x0000003846347224 */ /* 0x040fe200078e02ff */
[----:B------:R-:W-:Y:S01]  /*8cf0*/  I2IP.S8.S32.SAT R111, R45, R44, R111 ;  /* 0x0000002c2d6f7239 */ /* 0x000fe2000000146f */
[----:B------:R-:W-:Y:S01]  /*8d00*/  IMAD R53, R70, R57, RZ ;  /* 0x0000003946357224 */ /* 0x000fe200078e02ff */
[----:B------:R-:W-:Y:S01]  /*8d10*/  SHF.R.S32.HI R3, RZ, 0x18, R3 ;  /* 0x00000018ff037819 */ /* 0x000fe20000011403 */
[----:B------:R-:W-:Y:S01]  /*8d20*/  IMAD R55, R2, R72, R55 ;  /* 0x0000004802377224 */ /* 0x000fe200078e0237 */
[----:B------:R-:W-:Y:S01]  /*8d30*/  SHF.L.U32 R2, R90, 0x10, RZ ;  /* 0x000000105a027819 */ /* 0x000fe200000006ff */
[C---:B------:R-:W-:Y:S01]  /*8d40*/  IMAD R54, R70.reuse, R58, RZ ;  /* 0x0000003a46367224 */ /* 0x040fe200078e02ff */
[----:B------:R1:W-:Y:S01]  /*8d50*/  STS.128 [R157+0xa200], R108 ;  /* 0x00a2006c9d007388 */ /* 0x0003e20000000c00 */
[----:B------:R-:W-:Y:S01]  /*8d60*/  IMAD R52, R73, R72, R52 ;  /* 0x0000004849347224 */ /* 0x000fe200078e0234 */
[----:B------:R-:W-:Y:S01]  /*8d70*/  I2IP.S8.S32.SAT R112, R55, R50, RZ ;  /* 0x0000003237707239 */ /* 0x000fe200000014ff */
[----:B------:R-:W-:Y:S01]  /*8d80*/  IMAD R59, R70, R59, RZ ;  /* 0x0000003b463b7224 */ /* 0x000fe200078e02ff */
[----:B------:R-:W-:Y:S01]  /*8d90*/  PRMT R73, R90, 0x8880, RZ ;  /* 0x000088805a497816 */ /* 0x000fe200000000ff */
[----:B------:R-:W-:Y:S01]  /*8da0*/  IMAD R53, R74, R72, R53 ;  /* 0x000000484a357224 */ /* 0x000fe200078e0235 */
[----:B------:R-:W-:Y:S01]  /*8db0*/  I2IP.S8.S32.SAT R112, R49, R48, R112 ;  /* 0x0000003031707239 */ /* 0x000fe20000001470 */
[C---:B------:R-:W-:Y:S01]  /*8dc0*/  IMAD R56, R70.reuse, R60, RZ ;  /* 0x0000003c46387224 */ /* 0x040fe200078e02ff */
[----:B------:R-:W-:Y:S01]  /*8dd0*/  SHF.R.S32.HI R2, RZ, 0x18, R2 ;  /* 0x00000018ff027819 */ /* 0x000fe20000011402 */
[-C--:B------:R-:W-:Y:S01]  /*8de0*/  IMAD R54, R3, R72.reuse, R54 ;  /* 0x0000004803367224 */ /* 0x080fe200078e0236 */
[----:B------:R-:W-:Y:S01]  /*8df0*/  PRMT R3, R91, 0x8880, RZ ;  /* 0x000088805b037816 */ /* 0x000fe200000000ff */
[----:B------:R-:W-:Y:S01]  /*8e00*/  IMAD R57, R70, R61, RZ ;  /* 0x0000003d46397224 */ /* 0x000fe200078e02ff */
[----:B------:R-:W-:Y:S01]  /*8e10*/  SHF.R.S32.HI R74, RZ, 0x18, R91 ;  /* 0x00000018ff4a7819 */ /* 0x000fe2000001145b */
[-C--:B------:R-:W-:Y:S01]  /*8e20*/  IMAD R59, R0, R72.reuse, R59 ;  /* 0x00000048003b7224 */ /* 0x080fe200078e023b */
[----:B------:R-:W-:Y:S01]  /*8e30*/  SHF.R.S32.HI R0, RZ, 0x18, R90 ;  /* 0x00000018ff007819 */ /* 0x000fe2000001145a */
[----:B------:R-:W-:Y:S01]  /*8e40*/  IMAD R56, R73, R72, R56 ;  /* 0x0000004849387224 */ /* 0x000fe200078e0238 */
[----:B------:R-:W-:Y:S01]  /*8e50*/  SHF.L.U32 R73, R91, 0x8, RZ ;  /* 0x000000085b497819 */ /* 0x000fe200000006ff */
[----:B------:R-:W-:Y:S01]  /*8e60*/  IMAD R58, R70, R62, RZ ;  /* 0x0000003e463a7224 */ /* 0x000fe200078e02ff */
[----:B------:R-:W-:Y:S01]  /*8e70*/  I2IP.S8.S32.SAT R113, R59, R54, RZ ;  /* 0x000000363b717239 */ /* 0x000fe200000014ff */
[----:B------:R-:W-:Y:S01]  /*8e80*/  IMAD R57, R2, R72, R57 ;  /* 0x0000004802397224 */ /* 0x000fe200078e0239 */
[----:B------:R-:W-:Y:S01]  /*8e90*/  SHF.L.U32 R2, R91, 0x10, RZ ;  /* 0x000000105b027819 */ /* 0x000fe200000006ff */
[C---:B------:R-:W-:Y:S01]  /*8ea0*/  IMAD R63, R70.reuse, R63, RZ ;  /* 0x0000003f463f7224 */ /* 0x040fe200078e02ff */
[----:B------:R-:W-:Y:S01]  /*8eb0*/  SHF.R.S32.HI R73, RZ, 0x18, R73 ;  /* 0x00000018ff497819 */ /* 0x000fe20000011449 */
[C---:B------:R-:W-:Y:S01]  /*8ec0*/  IMAD R60, R70.reuse, R64, RZ ;  /* 0x00000040463c7224 */ /* 0x040fe200078e02ff */
[----:B------:R-:W-:Y:S01]  /*8ed0*/  SHF.R.S32.HI R2, RZ, 0x18, R2 ;  /* 0x00000018ff027819 */ /* 0x000fe20000011402 */
[----:B------:R-:W-:Y:S01]  /*8ee0*/  IMAD R58, R75, R72, R58 ;  /* 0x000000484b3a7224 */ /* 0x000fe200078e023a */
[----:B------:R-:W-:Y:S01]  /*8ef0*/  I2IP.S8.S32.SAT R113, R53, R52, R113 ;  /* 0x0000003435717239 */ /* 0x000fe20000001471 */
[----:B------:R-:W-:Y:S02]  /*8f00*/  IMAD R61, R70, R65, RZ ;  /* 0x00000041463d7224 */ /* 0x000fe400078e02ff */
[-C--:B------:R-:W-:Y:S02]  /*8f10*/  IMAD R63, R0, R72.reuse, R63 ;  /* 0x00000048003f7224 */ /* 0x080fe400078e023f */
[----:B------:R-:W-:Y:S01]  /*8f20*/  IMAD R60, R3, R72, R60 ;  /* 0x00000048033c7224 */ /* 0x000fe200078e023c */
[----:B------:R-:W-:Y:S01]  /*8f30*/  @P6 SHF.L.U32 R3, R146, 0x1f, RZ ;  /* 0x0000001f92036819 */ /* 0x000fe200000006ff */
        /* <DEDUP_REMOVED lines=8> */
[----:B------:R-:W-:Y:S02]  /*8fc0*/  I2IP.S8.S32.SAT R115, R61, R60, R0 ;  /* 0x0000003c3d737239 */ /* 0x000fe40000001400 */
[----:B------:R-:W-:Y:S03]  /*8fd0*/  LEA R0, R148, UR44, 0x3 ;  /* 0x0000002c94007c11 */ /* 0x000fe6000f8e18ff */
        /* <DEDUP_REMOVED lines=9> */
[----:B------:R-:W-:Y:S02]  /*9070*/  UIADD3 UR4, UP0, UPT, UR62, 0x680, URZ ;  /* 0x000006803e047890 */ /* 0x000fe4000ff1e0ff */
[----:B------:R-:W-:Y:S02]  /*9080*/  UIADD3 UR9, UPT, UPT, UR49, 0x40, URZ ;  /* 0x0000004031097890 */ /* 0x000fe4000fffe0ff */
[----:B------:R-:W-:Y:S02]  /*9090*/  UIADD3 UR8, UPT, UPT, UR44, 0xa200, URZ ;  /* 0x0000a2002c087890 */ /* 0x000fe4000fffe0ff */
[----:B------:R-:W-:Y:S01]  /*90a0*/  UIADD3.X UR5, UPT, UPT, URZ, UR63, URZ, UP0, !UPT ;  /* 0x0000003fff057290 */ /* 0x000fe200087fe4ff */
[----:B------:R-:W-:Y:S01]  /*90b0*/  UMOV UR10, UR50 ;  /* 0x00000032000a7c82 */ /* 0x000fe20008000000 */
[----:B------:R-:W-:Y:S07]  /*90c0*/  UMOV UR11, UR36 ;  /* 0x00000024000b7c82 */ /* 0x000fee0008000000 */
[----:B------:R2:W-:Y:S01]  /*90d0*/  UTMASTG.3D [UR8], [UR4] ;  /* 0x00000008040073b5 */ /* 0x0005e20008010000 */
[----:B------:R0:W-:Y:S01]  /*90e0*/  UTMACMDFLUSH ;  /* 0x00000000000079b7 */ /* 0x0001e20000000000 */
[----:B--2---:R-:W-:Y:S04]  /*90f0*/  DEPBAR.LE SB0, 0x1 ;  /* 0x000080400000791a */ /* 0x004fe80000000000 */
.L_x_123:
[----:B------:R-:W-:Y:S05]  /*9100*/  BSYNC.RECONVERGENT B0 ;  /* 0x0000000000007941 */ /* 0x000fea0003800200 */
.L_x_122:
        /* <DEDUP_REMOVED lines=16> */
.L_x_127:
[----:B------:R-:W-:Y:S05]  /*9210*/  BSYNC B0 ;  /* 0x0000000000007941 */ /* 0x000fea0003800000 */
.L_x_126:
[----:B------:R-:W-:Y:S01]  /*9220*/  ISETP.NE.AND P0, PT, R96, RZ, PT ;  /* 0x000000ff6000720c */ /* 0x000fe20003f05270 */
[----:B--2---:R-:W-:Y:S02]  /*9230*/  VIADD R7, R0, 0x100 ;  /* 0x0000010000077836 */ /* 0x004fe40000000000 */
[----:B------:R-:W-:Y:S02]  /*9240*/  IMAD.U32 R0, RZ, RZ, UR45 ;  /* 0x0000002dff007e24 */ /* 0x000fe4000f8e00ff */
[----:B------:R-:W-:Y:S03]  /*9250*/  VIADD R148, R148, 0x1 ;  /* 0x0000000194947836 */ /* 0x000fe60000000000 */
[----:B------:R-:W-:Y:S05]  /*9260*/  PRMT R0, R0, 0x654, R7 ;  /* 0x0000065400007816 */ /* 0x000fea0000000007 */
[----:B------:R2:W3:Y:S04]  /*9270*/  @P0 LDS.128 R92, [R5+0x200] ;  /* 0x00020000055c0984 */ /* 0x0004e80000000c00 */
        /* <DEDUP_REMOVED lines=10> */
[----:B------:R-:W-:Y:S02]  /*9320*/  SEL R148, R148, RZ, P0 ;  /* 0x000000ff94947207 */ /* 0x000fe40000000000 */
[----:B--2---:R-:W-:Y:S04]  /*9330*/  SEL R5, RZ, 0x1, P0 ;  /* 0x00000001ff057807 */ /* 0x004fe80000000000 */
[----:B------:R-:W-:Y:S01]  /*9340*/  LOP3.LUT R146, R146, R5, RZ, 0x3c, !PT ;  /* 0x0000000592927212 */ /* 0x000fe200078e3cff */
[----:B-----5:R4:W-:Y:S06]  /*9350*/  SYNCS.ARRIVE.TRANS64.RED.A1T0 RZ, [R0+URZ], RZ ;  /* 0x000000ff00ff79a7 */ /* 0x0209ec00081004ff */
.L_x_125:
[----:B------:R-:W-:Y:S05]  /*9360*/  BSYNC B1 ;  /* 0x0000000000017941 */ /* 0x000fea0003800000 */
.L_x_124:
[----:B----4-:R-:W-:Y:S05]  /*9370*/  VIADD R0, R71, 0x80 ;  /* 0x0000008047007836 */ /* 0x010fea0000000000 */
        /* <DEDUP_REMOVED lines=9> */
[----:B------:R-:W4:Y:S01]  /*9410*/  LDCU.64 UR6, c[0x4][0x80] ;  /* 0x01001000ff0677ac */ /* 0x000f220008000a00 */
[----:B------:R-:W1:Y:S01]  /*9420*/  LDC.64 R2, c[0x4][R3] ;  /* 0x0100000003027b82 */ /* 0x000e620000000a00 */
[----:B------:R-:W5:Y:S01]  /*9430*/  LDCU.64 UR4, c[0x4][0x18] ;  /* 0x01000300ff0477ac */ /* 0x000f620008000a00 */
[----:B--2---:R-:W-:Y:S01]  /*9440*/  MOV R5, UR9 ;  /* 0x0000000900057c02 */ /* 0x004fe20008000f00 */
[----:B------:R-:W-:Y:S01]  /*9450*/  IMAD.U32 R4, RZ, RZ, UR8 ;  /* 0x00000008ff047e24 */ /* 0x000fe2000f8e00ff */
[----:B----4-:R-:W-:Y:S01]  /*9460*/  MOV R7, UR7 ;  /* 0x0000000700077c02 */ /* 0x010fe20008000f00 */
[----:B------:R-:W-:Y:S01]  /*9470*/  IMAD.U32 R6, RZ, RZ, UR6 ;  /* 0x00000006ff067e24 */ /* 0x000fe2000f8e00ff */
[----:B-----5:R-:W-:Y:S01]  /*9480*/  MOV R11, UR5 ;  /* 0x00000005000b7c02 */ /* 0x020fe20008000f00 */
[----:B------:R-:W-:Y:S02]  /*9490*/  IMAD.U32 R10, RZ, RZ, UR4 ;  /* 0x00000004ff0a7e24 */ /* 0x000fe4000f8e00ff */
[----:B------:R-:W-:Y:S07]  /*94a0*/  LEPC R20, `(.L_x_129) ;  /* 0x000000001014794e */ /* 0x000fee0000000000 */
[----:B-1-3--:R-:W-:Y:S05]  /*94b0*/  CALL.ABS.NOINC R2 ;  /* 0x0000000002007343 */ /* 0x00afea0003c00000 */
.L_x_129:
[----:B------:R-:W-:Y:S05]  /*94c0*/  WARPSYNC.ALL ;  /* 0x0000000000007948 */ /* 0x000fea0003800000 */
[----:B------:R-:W-:Y:S01]  /*94d0*/  R2UR UR4, R71 ;  /* 0x00000000470472ca */ /* 0x000fe200000e0000 */
[----:B------:R-:W-:Y:S01]  /*94e0*/  BSSY.RECONVERGENT B0, `(.L_x_130) ;  /* 0x000011f000007945 */ /* 0x000fe20003800200 */
[C---:B---3--:R-:W-:Y:S02]  /*94f0*/  PRMT R73, R92.reuse, 0x8880, RZ ;  /* 0x000088805c497816 */ /* 0x048fe400000000ff */
[C---:B------:R-:W-:Y:S02]  /*9500*/  SHF.L.U32 R75, R92.reuse, 0x10, RZ ;  /* 0x000000105c4b7819 */ /* 0x040fe400000006ff */
[----:B------:R-:W-:Y:S02]  /*9510*/  SHF.L.U32 R74, R92, 0x8, RZ ;  /* 0x000000085c4a7819 */ /* 0x000fe400000006ff */
[----:B------:R-:W-:Y:S02]  /*9520*/  SHF.R.S32.HI R75, RZ, 0x18, R75 ;  /* 0x00000018ff4b7819 */ /* 0x000fe4000001144b */
[----:B------:R-:W-:Y:S02]  /*9530*/  SHF.R.S32.HI R74, RZ, 0x18, R74 ;  /* 0x00000018ff4a7819 */ /* 0x000fe4000001144a */
[----:B------:R-:W-:Y:S01]  /*9540*/  ISETP.NE.AND P0, PT, R154, RZ, PT ;  /* 0x000000ff9a00720c */ /* 0x000fe20003f05270 */
[----:B------:R-:W2:Y:S01]  /*9550*/  LDTM.x64 R4, tmem[UR4+0x80] ;  /* 0x00008004000479ee */ /* 0x000ea20008340000 */
[----:B------:R-:W-:Y:S01]  /*9560*/  ISETP.NE.AND P6, PT, R99, RZ, PT ;  /* 0x000000ff6300720c */ /* 0x000fe20003fc5270 */
[C---:B--2---:R-:W-:Y:S02]  /*9570*/  IMAD R0, R70.reuse, R4, RZ ;  /* 0x0000000446007224 */ /* 0x044fe400078e02ff */
[C---:B------:R-:W-:Y:S02]  /*9580*/  IMAD R3, R70.reuse, R6, RZ ;  /* 0x0000000646037224 */ /* 0x040fe400078e02ff */
[C---:B------:R-:W-:Y:S02]  /*9590*/  IMAD R4, R70.reuse, R8, RZ ;  /* 0x0000000846047224 */ /* 0x040fe400078e02ff */
[C---:B------:R-:W-:Y:S02]  /*95a0*/  IMAD R6, R70.reuse, R10, RZ ;  /* 0x0000000a46067224 */ /* 0x040fe400078e02ff */
[C---:B------:R-:W-:Y:S02]  /*95b0*/  IMAD R2, R70.reuse, R5, RZ ;  /* 0x0000000546027224 */ /* 0x040fe400078e02ff */
[C---:B------:R-:W-:Y:S02]  /*95c0*/  IMAD R8, R70.reuse, R12, RZ ;  /* 0x0000000c46087224 */ /* 0x040fe400078e02ff */
[C---:B------:R-:W-:Y:S02]  /*95d0*/  IMAD R10, R70.reuse, R14, RZ ;  /* 0x0000000e460a7224 */ /* 0x040fe400078e02ff */
[C---:B------:R-:W-:Y:S02]  /*95e0*/  IMAD R5, R70.reuse, R9, RZ ;  /* 0x0000000946057224 */ /* 0x040fe400078e02ff */
[----:B------:R-:W-:Y:S01]  /*95f0*/  IMAD R0, R73, R72, R0 ;  /* 0x0000004849007224 */ /* 0x000fe200078e0200 */
[----:B------:R-:W-:Y:S01]  /*9600*/  SHF.L.U32 R73, R93, 0x8, RZ ;  /* 0x000000085d497819 */ /* 0x000fe200000006ff */
[C---:B------:R-:W-:Y:S02]  /*9610*/  IMAD R12, R70.reuse, R16, RZ ;  /* 0x00000010460c7224 */ /* 0x040fe400078e02ff */
[C---:B------:R-:W-:Y:S01]  /*9620*/  IMAD R14, R70.reuse, R18, RZ ;  /* 0x00000012460e7224 */ /* 0x040fe200078e02ff */
[----:B------:R-:W-:Y:S01]  /*9630*/  SHF.R.S32.HI R73, RZ, 0x18, R73 ;  /* 0x00000018ff497819 */ /* 0x000fe20000011449 */
[C---:B------:R-:W-:Y:S02]  /*9640*/  IMAD R9, R70.reuse, R13, RZ ;  /* 0x0000000d46097224 */ /* 0x040fe400078e02ff */
[C---:B------:R-:W-:Y:S02]  /*9650*/  IMAD R16, R70.reuse, R20, RZ ;  /* 0x0000001446107224 */ /* 0x040fe400078e02ff */
[C---:B------:R-:W-:Y:S02]  /*9660*/  IMAD R18, R70.reuse, R22, RZ ;  /* 0x0000001646127224 */ /* 0x040fe400078e02ff */
[C---:B------:R-:W-:Y:S02]  /*9670*/  IMAD R13, R70.reuse, R17, RZ ;  /* 0x00000011460d7224 */ /* 0x040fe400078e02ff */
[C---:B------:R-:W-:Y:S02]  /*9680*/  IMAD R20, R70.reuse, R24, RZ ;  /* 0x0000001846147224 */ /* 0x040fe400078e02ff */
[C---:B------:R-:W-:Y:S02]  /*9690*/  IMAD R22, R70.reuse, R26, RZ ;  /* 0x0000001a46167224 */ /* 0x040fe400078e02ff */
[----:B------:R-:W-:Y:S02]  /*96a0*/  IMAD R2, R75, R72, R2 ;  /* 0x000000484b027224 */ /* 0x000fe400078e0202 */
[C---:B------:R-:W-:Y:S02]  /*96b0*/  IMAD R17, R70.reuse, R21, RZ ;  /* 0x0000001546117224 */ /* 0x040fe400078e02ff */
        /* <DEDUP_REMOVED lines=18> */
[C---:B------:R-:W-:Y:S01]  /*97e0*/  IMAD R60, R70.reuse, R64, RZ ;  /* 0x00000040463c7224 */ /* 0x040fe200078e02ff */
[----:B------:R-:W-:Y:S01]  /*97f0*/  SHF.R.S32.HI R64, RZ, 0x18, R92 ;  /* 0x00000018ff407819 */ /* 0x000fe2000001145c */
[C---:B------:R-:W-:Y:S02]  /*9800*/  IMAD R26, R70.reuse, R30, RZ ;  /* 0x0000001e461a7224 */ /* 0x040fe400078e02ff */
[C---:B------:R-:W-:Y:S02]  /*9810*/  IMAD R30, R70.reuse, R34, RZ ;  /* 0x00000022461e7224 */ /* 0x040fe400078e02ff */
[C---:B------:R-:W-:Y:S02]  /*9820*/  IMAD R57, R70.reuse, R61, RZ ;  /* 0x0000003d46397224 */ /* 0x040fe400078e02ff */
[C---:B------:R-:W-:Y:S01]  /*9830*/  IMAD R61, R70.reuse, R65, RZ ;  /* 0x00000041463d7224 */ /* 0x040fe200078e02ff */
[C---:B------:R-:W-:Y:S01]  /*9840*/  PRMT R65, R93.reuse, 0x8880, RZ ;  /* 0x000088805d417816 */ /* 0x040fe200000000ff */
[C---:B------:R-:W-:Y:S02]  /*9850*/  IMAD R34, R70.reuse, R38, RZ ;  /* 0x0000002646227224 */ /* 0x040fe400078e02ff */
[----:B------:R-:W-:Y:S02]  /*9860*/  IMAD R38, R70, R42, RZ ;  /* 0x0000002a46267224 */ /* 0x000fe400078e02ff */
[----:B------:R-:W-:Y:S01]  /*9870*/  IMAD R3, R74, R72, R3 ;  /* 0x000000484a037224 */ /* 0x000fe200078e0203 */
[----:B------:R-:W-:Y:S01]  /*9880*/  SHF.R.S32.HI R74, RZ, 0x18, R93 ;  /* 0x00000018ff4a7819 */ /* 0x000fe2000001145d */
[C---:B------:R-:W-:Y:S02]  /*9890*/  IMAD R42, R70.reuse, R46, RZ ;  /* 0x0000002e462a7224 */ /* 0x040fe400078e02ff */
[C---:B------:R-:W-:Y:S02]  /*98a0*/  IMAD R46, R70.reuse, R50, RZ ;  /* 0x00000032462e7224 */ /* 0x040fe400078e02ff */
[C---:B------:R-:W-:Y:S02]  /*98b0*/  IMAD R51, R70.reuse, R51, RZ ;  /* 0x0000003346337224 */ /* 0x040fe400078e02ff */
[C---:B------:R-:W-:Y:S02]  /*98c0*/  IMAD R50, R70.reuse, R54, RZ ;  /* 0x0000003646327224 */ /* 0x040fe400078e02ff */
[C---:B------:R-:W-:Y:S02]  /*98d0*/  IMAD R54, R70.reuse, R58, RZ ;  /* 0x0000003a46367224 */ /* 0x040fe400078e02ff */
[C---:B------:R-:W-:Y:S02]  /*98e0*/  IMAD R58, R70.reuse, R62, RZ ;  /* 0x0000003e463a7224 */ /* 0x040fe400078e02ff */
[C---:B------:R-:W-:Y:S01]  /*98f0*/  IMAD R62, R70.reuse, R66, RZ ;  /* 0x00000042463e7224 */ /* 0x040fe200078e02ff */
[----:B------:R-:W-:Y:S01]  /*9900*/  SHF.L.U32 R66, R93, 0x10, RZ ;  /* 0x000000105d427819 */ /* 0x000fe200000006ff */
[C---:B------:R-:W-:Y:S02]  /*9910*/  IMAD R7, R70.reuse, R7, RZ ;  /* 0x0000000746077224 */ /* 0x040fe400078e02ff */
[----:B------:R-:W-:Y:S01]  /*9920*/  IMAD R11, R70, R11, RZ ;  /* 0x0000000b460b7224 */ /* 0x000fe200078e02ff */
[----:B------:R-:W-:Y:S01]  /*9930*/  SHF.R.S32.HI R66, RZ, 0x18, R66 ;  /* 0x00000018ff427819 */ /* 0x000fe20000011442 */
[-C--:B------:R-:W-:Y:S01]  /*9940*/  IMAD R7, R64, R72.reuse, R7 ;  /* 0x0000004840077224 */ /* 0x080fe200078e0207 */
[C---:B------:R-:W-:Y:S01]  /*9950*/  PRMT R64, R94.reuse, 0x8880, RZ ;  /* 0x000088805e407816 */ /* 0x040fe200000000ff */
[-C--:B------:R-:W-:Y:S01]  /*9960*/  IMAD R4, R65, R72.reuse, R4 ;  /* 0x0000004841047224 */ /* 0x080fe200078e0204 */
[----:B------:R-:W-:Y:S01]  /*9970*/  SHF.L.U32 R65, R94, 0x10, RZ ;  /* 0x000000105e417819 */ /* 0x000fe200000006ff */
[-C--:B------:R-:W-:Y:S02]  /*9980*/  IMAD R5, R66, R72.reuse, R5 ;  /* 0x0000004842057224 */ /* 0x080fe400078e0205 */
[-C--:B------:R-:W-:Y:S01]  /*9990*/  IMAD R6, R73, R72.reuse, R6 ;  /* 0x0000004849067224 */ /* 0x080fe200078e0206 */
[----:B------:R-:W-:Y:S01]  /*99a0*/  I2IP.S8.S32.SAT R73, R7, R3, RZ ;  /* 0x0000000307497239 */ /* 0x000fe200000014ff */
[----:B------:R-:W-:Y:S01]  /*99b0*/  IMAD R11, R74, R72, R11 ;  /* 0x000000484a0b7224 */ /* 0x000fe200078e020b */
[----:B------:R-:W-:Y:S01]  /*99c0*/  SHF.L.U32 R7, R94, 0x8, RZ ;  /* 0x000000085e077819 */ /* 0x000fe200000006ff */
[C---:B------:R-:W-:Y:S01]  /*99d0*/  IMAD R15, R70.reuse, R15, RZ ;  /* 0x0000000f460f7224 */ /* 0x040fe200078e02ff */
[----:B------:R-:W-:Y:S01]  /*99e0*/  MOV R3, R64 ;  /* 0x0000004000037202 */ /* 0x000fe20000000f00 */
[C---:B------:R-:W-:Y:S01]  /*99f0*/  IMAD R19, R70.reuse, R19, RZ ;  /* 0x0000001346137224 */ /* 0x040fe200078e02ff */
[----:B------:R-:W-:Y:S01]  /*9a00*/  I2IP.S8.S32.SAT R11, R11, R6, RZ ;  /* 0x000000060b0b7239 */ /* 0x000fe200000014ff */
[C---:B------:R-:W-:Y:S01]  /*9a10*/  IMAD R23, R70.reuse, R23, RZ ;  /* 0x0000001746177224 */ /* 0x040fe200078e02ff */
[----:B------:R-:W-:Y:S01]  /*9a20*/  SHF.R.S32.HI R6, RZ, 0x18, R65 ;  /* 0x00000018ff067819 */ /* 0x000fe20000011441 */
[----:B------:R-:W-:Y:S01]  /*9a30*/  IMAD R8, R3, R72, R8 ;  /* 0x0000004803087224 */ /* 0x000fe200078e0208 */
[----:B------:R-:W-:Y:S01]  /*9a40*/  SHF.R.S32.HI R7, RZ, 0x18, R7 ;  /* 0x00000018ff077819 */ /* 0x000fe20000011407 */
[----:B------:R-:W-:Y:S01]  /*9a50*/  IMAD R27, R70, R27, RZ ;  /* 0x0000001b461b7224 */ /* 0x000fe200078e02ff */
[----:B-1----:R-:W-:Y:S01]  /*9a60*/  I2IP.S8.S32.SAT R100, R2, R0, R73 ;  /* 0x0000000002647239 */ /* 0x002fe20000001449 */
[-C--:B------:R-:W-:Y:S01]  /*9a70*/  IMAD R9, R6, R72.reuse, R9 ;  /* 0x0000004806097224 */ /* 0x080fe200078e0209 */
[----:B------:R-:W-:Y:S01]  /*9a80*/  SHF.L.U32 R2, R95, 0x10, RZ ;  /* 0x000000105f027819 */ /* 0x000fe200000006ff */
[----:B------:R-:W-:Y:S01]  /*9a90*/  IMAD R10, R7, R72, R10 ;  /* 0x00000048070a7224 */ /* 0x000fe200078e020a */
[----:B------:R-:W-:Y:S01]  /*9aa0*/  SHF.R.S32.HI R0, RZ, 0x18, R94 ;  /* 0x00000018ff007819 */ /* 0x000fe2000001145e */
[C---:B------:R-:W-:Y:S01]  /*9ab0*/  IMAD R31, R70.reuse, R31, RZ ;  /* 0x0000001f461f7224 */ /* 0x040fe200078e02ff */
[----:B------:R-:W-:Y:S01]  /*9ac0*/  I2IP.S8.S32.SAT R101, R5, R4, R11 ;  /* 0x0000000405657239 */ /* 0x000fe2000000140b */
[----:B------:R-:W-:Y:S01]  /*9ad0*/  IMAD R35, R70, R35, RZ ;  /* 0x0000002346237224 */ /* 0x000fe200078e02ff */
[C---:B------:R-:W-:Y:S01]  /*9ae0*/  PRMT R3, R95.reuse, 0x8880, RZ ;  /* 0x000088805f037816 */ /* 0x040fe200000000ff */
[-C--:B------:R-:W-:Y:S01]  /*9af0*/  IMAD R15, R0, R72.reuse, R15 ;  /* 0x00000048000f7224 */ /* 0x080fe200078e020f */
[----:B------:R-:W-:Y:S01]  /*9b00*/  SHF.L.U32 R5, R95, 0x8, RZ ;  /* 0x000000085f057819 */ /* 0x000fe200000006ff */
[C---:B------:R-:W-:Y:S01]  /*9b10*/  IMAD R39, R70.reuse, R39, RZ ;  /* 0x0000002746277224 */ /* 0x040fe200078e02ff */
[----:B------:R-:W-:Y:S01]  /*9b20*/  SHF.R.S32.HI R2, RZ, 0x18, R2 ;  /* 0x00000018ff027819 */ /* 0x000fe20000011402 */
[-C--:B------:R-:W-:Y:S01]  /*9b30*/  IMAD R12, R3, R72.reuse, R12 ;  /* 0x00000048030c7224 */ /* 0x080fe200078e020c */
[----:B------:R-:W-:Y:S01]  /*9b40*/  SHF.R.S32.HI R5, RZ, 0x18, R5 ;  /* 0x00000018ff057819 */ /* 0x000fe20000011405 */
[----:B------:R-:W-:Y:S01]  /*9b50*/  IMAD R43, R70, R43, RZ ;  /* 0x0000002b462b7224 */ /* 0x000fe200078e02ff */
[----:B------:R-:W-:Y:S01]  /*9b60*/  SHF.R.S32.HI R4, RZ, 0x18, R95 ;  /* 0x00000018ff047819 */ /* 0x000fe2000001145f */
[-C--:B------:R-:W-:Y:S01]  /*9b70*/  IMAD R13, R2, R72.reuse, R13 ;  /* 0x00000048020d7224 */ /* 0x080fe200078e020d */
[C---:B------:R-:W-:Y:S01]  /*9b80*/  SHF.L.U32 R0, R80.reuse, 0x10, RZ ;  /* 0x0000001050007819 */ /* 0x040fe200000006ff */
[-C--:B------:R-:W-:Y:S01]  /*9b90*/  IMAD R14, R5, R72.reuse, R14 ;  /* 0x00000048050e7224 */ /* 0x080fe200078e020e */
[C---:B------:R-:W-:Y:S01]  /*9ba0*/  PRMT R3, R80.reuse, 0x8880, RZ ;  /* 0x0000888050037816 */ /* 0x040fe200000000ff */
[----:B------:R-:W-:Y:S01]  /*9bb0*/  IMAD.SHL.U32 R2, R80, 0x100, RZ ;  /* 0x0000010050027824 */ /* 0x000fe200078e00ff */
[----:B------:R-:W-:Y:S01]  /*9bc0*/  SHF.R.S32.HI R0, RZ, 0x18, R0 ;  /* 0x00000018ff007819 */ /* 0x000fe20000011400 */
[-C--:B------:R-:W-:Y:S01]  /*9bd0*/  IMAD R19, R4, R72.reuse, R19 ;  /* 0x0000004804137224 */ /* 0x080fe200078e0213 */
[----:B------:R-:W-:Y:S01]  /*9be0*/  SHF.L.U32 R4, R81, 0x10, RZ ;  /* 0x0000001051047819 */ /* 0x000fe200000006ff */
[-C--:B------:R-:W-:Y:S01]  /*9bf0*/  IMAD R16, R3, R72.reuse, R16 ;  /* 0x0000004803107224 */ /* 0x080fe200078e0210 */
[----:B------:R-:W-:Y:S01]  /*9c00*/  SHF.R.S32.HI R5, RZ, 0x18, R2 ;  /* 0x00000018ff057819 */ /* 0x000fe20000011402 */
[-C--:B------:R-:W-:Y:S01]  /*9c10*/  IMAD R17, R0, R72.reuse, R17 ;  /* 0x0000004800117224 */ /* 0x080fe200078e0211 */
[----:B------:R-:W-:Y:S01]  /*9c20*/  SHF.R.S32.HI R0, RZ, 0x18, R80 ;  /* 0x00000018ff007819 */ /* 0x000fe20000011450 */
[----:B------:R-:W-:Y:S01]  /*9c30*/  IMAD R47, R70, R47, RZ ;  /* 0x0000002f462f7224 */ /* 0x000fe200078e02ff */
[----:B------:R-:W-:Y:S01]  /*9c40*/  PRMT R3, R81, 0x8880, RZ ;  /* 0x0000888051037816 */ /* 0x000fe200000000ff */
[-C--:B------:R-:W-:Y:S01]  /*9c50*/  IMAD R18, R5, R72.reuse, R18 ;  /* 0x0000004805127224 */ /* 0x080fe200078e0212 */
[----:B------:R-:W-:Y:S01]  /*9c60*/  SHF.L.U32 R2, R81, 0x8, RZ ;  /* 0x0000000851027819 */ /* 0x000fe200000006ff */
[-C--:B------:R-:W-:Y:S01]  /*9c70*/  IMAD R23, R0, R72.reuse, R23 ;  /* 0x0000004800177224 */ /* 0x080fe200078e0217 */
        /* <DEDUP_REMOVED lines=8> */
[----:B------:R-:W-:Y:S01]  /*9d00*/  PRMT R3, R82, 0x8880, RZ ;  /* 0x0000888052037816 */ /* 0x000fe200000000ff */
        /* <DEDUP_REMOVED lines=9> */
[----:B------:R-:W-:Y:S01]  /*9da0*/  SHF.L.U32 R0, R83, 0x10, RZ ;  /* 0x0000001053007819 */ /* 0x000fe200000006ff */
[-C--:B------:R-:W-:Y:S01]  /*9db0*/  IMAD R26, R5, R72.reuse, R26 ;  /* 0x00000048051a7224 */ /* 0x080fe200078e021a */
[C---:B------:R-:W-:Y:S01]  /*9dc0*/  PRMT R3, R83.reuse, 0x8880, RZ ;  /* 0x0000888053037816 */ /* 0x040fe200000000ff */
[-C--:B------:R-:W-:Y:S01]  /*9dd0*/  IMAD R31, R2, R72.reuse, R31 ;  /* 0x00000048021f7224 */ /* 0x080fe200078e021f */
[----:B------:R-:W-:Y:S01]  /*9de0*/  SHF.L.U32 R2, R83, 0x8, RZ ;  /* 0x0000000853027819 */ /* 0x000fe200000006ff */
[----:B------:R-:W-:Y:S01]  /*9df0*/  IMAD R67, R70, R67, RZ ;  /* 0x0000004346437224 */ /* 0x000fe200078e02ff */
[----:B------:R-:W-:Y:S01]  /*9e00*/  SHF.R.S32.HI R0, RZ, 0x18, R0 ;  /* 0x00000018ff007819 */ /* 0x000fe20000011400 */
[-C--:B------:R-:W-:Y:S01]  /*9e10*/  IMAD R28, R3, R72.reuse, R28 ;  /* 0x00000048031c7224 */ /* 0x080fe200078e021c */
[----:B------:R-:W-:Y:S02]  /*9e20*/  SHF.R.S32.HI R5, RZ, 0x18, R2 ;  /* 0x00000018ff057819 */ /* 0x000fe40000011402 */
[----:B------:R-:W-:Y:S01]  /*9e30*/  SHF.R.S32.HI R2, RZ, 0x18, R83 ;  /* 0x00000018ff027819 */ /* 0x000fe20000011453 */
[-C--:B------:R-:W-:Y:S01]  /*9e40*/  IMAD R29, R0, R72.reuse, R29 ;  /* 0x00000048001d7224 */ /* 0x080fe200078e021d */
[C---:B------:R-:W-:Y:S01]  /*9e50*/  PRMT R3, R84.reuse, 0x8880, RZ ;  /* 0x0000888054037816 */ /* 0x040fe200000000ff */
[----:B------:R-:W-:Y:S01]  /*9e60*/  IMAD.U32 R0, R84, 0x10000, RZ ;  /* 0x0001000054007824 */ /* 0x000fe200078e00ff */
[----:B------:R-:W-:Y:S01]  /*9e70*/  SHF.L.U32 R4, R85, 0x10, RZ ;  /* 0x0000001055047819 */ /* 0x000fe200000006ff */
[----:B------:R-:W-:Y:S01]  /*9e80*/  IMAD R30, R5, R72, R30 ;  /* 0x00000048051e7224 */ /* 0x000fe200078e021e */
[----:B------:R-:W-:Y:S01]  /*9e90*/  I2IP.S8.S32.SAT R10, R15, R10, RZ ;  /* 0x0000000a0f0a7239 */ /* 0x000fe200000014ff */
[-C--:B------:R-:W-:Y:S01]  /*9ea0*/  IMAD R35, R2, R72.reuse, R35 ;  /* 0x0000004802237224 */ /* 0x080fe200078e0223 */
[----:B------:R-:W-:Y:S01]  /*9eb0*/  SHF.L.U32 R2, R84, 0x8, RZ ;  /* 0x0000000854027819 */ /* 0x000fe200000006ff */
[-C--:B------:R-:W-:Y:S01]  /*9ec0*/  IMAD R32, R3, R72.reuse, R32 ;  /* 0x0000004803207224 */ /* 0x080fe200078e0220 */
[----:B------:R-:W-:Y:S02]  /*9ed0*/  SHF.R.S32.HI R0, RZ, 0x18, R0 ;  /* 0x00000018ff007819 */ /* 0x000fe40000011400 */
[----:B------:R-:W-:Y:S02]  /*9ee0*/  SHF.R.S32.HI R5, RZ, 0x18, R2 ;  /* 0x00000018ff057819 */ /* 0x000fe40000011402 */
[----:B------:R-:W-:Y:S01]  /*9ef0*/  PRMT R3, R85, 0x8880, RZ ;  /* 0x0000888055037816 */ /* 0x000fe200000000ff */
[-C--:B------:R-:W-:Y:S01]  /*9f00*/  IMAD R33, R0, R72.reuse, R33 ;  /* 0x0000004800217224 */ /* 0x080fe200078e0221 */
[----:B------:R-:W-:Y:S01]  /*9f10*/  SHF.R.S32.HI R0, RZ, 0x18, R84 ;  /* 0x00000018ff007819 */ /* 0x000fe20000011454 */
[----:B------:R-:W-:Y:S01]  /*9f20*/  IMAD R34, R5, R72, R34 ;  /* 0x0000004805227224 */ /* 0x000fe200078e0222 */
[----:B------:R-:W-:Y:S02]  /*9f30*/  SHF.L.U32 R2, R85, 0x8, RZ ;  /* 0x0000000855027819 */ /* 0x000fe400000006ff */
[----:B------:R-:W-:Y:S01]  /*9f40*/  I2IP.S8.S32.SAT R14, R19, R14, RZ ;  /* 0x0000000e130e7239 */ /* 0x000fe200000014ff */
[-C--:B------:R-:W-:Y:S01]  /*9f50*/  IMAD R39, R0, R72.reuse, R39 ;  /* 0x0000004800277224 */ /* 0x080fe200078e0227 */
[----:B------:R-:W-:Y:S01]  /*9f60*/  SHF.R.S32.HI R0, RZ, 0x18, R4 ;  /* 0x00000018ff007819 */ /* 0x000fe20000011404 */
[-C--:B------:R-:W-:Y:S01]  /*9f70*/  IMAD R36, R3, R72.reuse, R36 ;  /* 0x0000004803247224 */ /* 0x080fe200078e0224 */
[----:B------:R-:W-:Y:S02]  /*9f80*/  SHF.R.S32.HI R5, RZ, 0x18, R2 ;  /* 0x00000018ff057819 */ /* 0x000fe40000011402 */
[----:B------:R-:W-:Y:S01]  /*9f90*/  SHF.L.U32 R2, R86, 0x10, RZ ;  /* 0x0000001056027819 */ /* 0x000fe200000006ff */
[-C--:B------:R-:W-:Y:S01]  /*9fa0*/  IMAD R37, R0, R72.reuse, R37 ;  /* 0x0000004800257224 */ /* 0x080fe200078e0225 */
[----:B------:R-:W-:Y:S01]  /*9fb0*/  SHF.R.S32.HI R0, RZ, 0x18, R85 ;  /* 0x00000018ff007819 */ /* 0x000fe20000011455 */
[-C--:B------:R-:W-:Y:S01]  /*9fc0*/  IMAD R38, R5, R72.reuse, R38 ;  /* 0x0000004805267224 */ /* 0x080fe200078e0226 */
[C---:B------:R-:W-:Y:S02]  /*9fd0*/  PRMT R3, R86.reuse, 0x8880, RZ ;  /* 0x0000888056037816 */ /* 0x040fe400000000ff */
[----:B------:R-:W-:Y:S01]  /*9fe0*/  SHF.L.U32 R5, R86, 0x8, RZ ;  /* 0x0000000856057819 */ /* 0x000fe200000006ff */
[-C--:B------:R-:W-:Y:S01]  /*9ff0*/  IMAD R43, R0, R72.reuse, R43 ;  /* 0x00000048002b7224 */ /* 0x080fe200078e022b */
[----:B------:R-:W-:Y:S01]  /*a000*/  SHF.R.S32.HI R2, RZ, 0x18, R2 ;  /* 0x00000018ff027819 */ /* 0x000fe20000011402 */
[-C--:B------:R-:W-:Y:S01]  /*a010*/  IMAD R40, R3, R72.reuse, R40 ;  /* 0x0000004803287224 */ /* 0x080fe200078e0228 */
[----:B------:R-:W-:Y:S02]  /*a020*/  SHF.R.S32.HI R5, RZ, 0x18, R5 ;  /* 0x00000018ff057819 */ /* 0x000fe40000011405 */
[----:B------:R-:W-:Y:S01]  /*a030*/  SHF.R.S32.HI R4, RZ, 0x18, R86 ;  /* 0x00000018ff047819 */ /* 0x000fe20000011456 */
[-C--:B------:R-:W-:Y:S01]  /*a040*/  IMAD R41, R2, R72.reuse, R41 ;  /* 0x0000004802297224 */ /* 0x080fe200078e0229 */
[----:B------:R-:W-:Y:S01]  /*a050*/  SHF.L.U32 R0, R87, 0x10, RZ ;  /* 0x0000001057007819 */ /* 0x000fe200000006ff */
[-C--:B------:R-:W-:Y:S01]  /*a060*/  IMAD R42, R5, R72.reuse, R42 ;  /* 0x00000048052a7224 */ /* 0x080fe200078e022a */
[C---:B------:R-:W-:Y:S01]  /*a070*/  PRMT R3, R87.reuse, 0x8880, RZ ;  /* 0x0000888057037816 */ /* 0x040fe200000000ff */
[-C--:B------:R-:W-:Y:S01]  /*a080*/  IMAD R47, R4, R72.reuse, R47 ;  /* 0x00000048042f7224 */ /* 0x080fe200078e022f */
[----:B------:R-:W-:Y:S02]  /*a090*/  SHF.L.U32 R2, R87, 0x8, RZ ;  /* 0x0000000857027819 */ /* 0x000fe400000006ff */
[----:B------:R-:W-:Y:S01]  /*a0a0*/  SHF.R.S32.HI R0, RZ, 0x18, R0 ;  /* 0x00000018ff007819 */ /* 0x000fe20000011400 */
[-C--:B------:R-:W-:Y:S01]  /*a0b0*/  IMAD R44, R3, R72.reuse, R44 ;  /* 0x00000048032c7224 */ /* 0x080fe200078e022c */
[----:B------:R-:W-:Y:S02]  /*a0c0*/  SHF.R.S32.HI R5, RZ, 0x18, R2 ;  /* 0x00000018ff057819 */ /* 0x000fe40000011402 */
[----:B------:R-:W-:Y:S01]  /*a0d0*/  SHF.R.S32.HI R2, RZ, 0x18, R87 ;  /* 0x00000018ff027819 */ /* 0x000fe20000011457 */
[-C--:B------:R-:W-:Y:S01]  /*a0e0*/  IMAD R45, R0, R72.reuse, R45 ;  /* 0x00000048002d7224 */ /* 0x080fe200078e022d */
[----:B------:R-:W-:Y:S01]  /*a0f0*/  PRMT R3, R88, 0x8880, RZ ;  /* 0x0000888058037816 */ /* 0x000fe200000000ff */
[-C--:B------:R-:W-:Y:S01]  /*a100*/  IMAD R46, R5, R72.reuse, R46 ;  /* 0x00000048052e7224 */ /* 0x080fe200078e022e */
[C---:B------:R-:W-:Y:S01]  /*a110*/  SHF.L.U32 R4, R89.reuse, 0x10, RZ ;  /* 0x0000001059047819 */ /* 0x040fe200000006ff */
[-C--:B------:R-:W-:Y:S01]  /*a120*/  IMAD R51, R2, R72.reuse, R51 ;  /* 0x0000004802337224 */ /* 0x080fe200078e0233 */
[----:B------:R-:W-:Y:S01]  /*a130*/  SHF.R.S32.HI R2, RZ, 0x18, R88 ;  /* 0x00000018ff027819 */ /* 0x000fe20000011458 */
[C---:B------:R-:W-:Y:S01]  /*a140*/  IMAD.U32 R0, R88.reuse, 0x10000, RZ ;  /* 0x0001000058007824 */ /* 0x040fe200078e00ff */
[----:B------:R-:W-:Y:S01]  /*a150*/  PRMT R5, R89, 0x8880, RZ ;  /* 0x0000888059057816 */ /* 0x000fe200000000ff */
[-C--:B------:R-:W-:Y:S01]  /*a160*/  IMAD R48, R3, R72.reuse, R48 ;  /* 0x0000004803307224 */ /* 0x080fe200078e0230 */
[----:B------:R-:W-:Y:S02]  /*a170*/  SHF.L.U32 R3, R88, 0x8, RZ ;  /* 0x0000000858037819 */ /* 0x000fe400000006ff */
[----:B------:R-:W-:Y:S02]  /*a180*/  SHF.R.S32.HI R0, RZ, 0x18, R0 ;  /* 0x00000018ff007819 */ /* 0x000fe40000011400 */
[----:B------:R-:W-:Y:S02]  /*a190*/  SHF.R.S32.HI R3, RZ, 0x18, R3 ;  /* 0x00000018ff037819 */ /* 0x000fe40000011403 */
[----:B------:R-:W-:Y:S01]  /*a1a0*/  SHF.R.S32.HI R4, RZ, 0x18, R4 ;  /* 0x00000018ff047819 */ /* 0x000fe20000011404 */
[-C--:B------:R-:W-:Y:S01]  /*a1b0*/  IMAD R49, R0, R72.reuse, R49 ;  /* 0x0000004800317224 */ /* 0x080fe200078e0231 */
[----:B------:R-:W-:Y:S01]  /*a1c0*/  SHF.R.S32.HI R0, RZ, 0x18, R89 ;  /* 0x00000018ff007819 */ /* 0x000fe20000011459 */
[-C--:B------:R-:W-:Y:S01]  /*a1d0*/  IMAD R50, R3, R72.reuse, R50 ;  /* 0x0000004803327224 */ /* 0x080fe200078e0232 */
[----:B------:R-:W-:Y:S01]  /*a1e0*/  SHF.L.U32 R3, R89, 0x8, RZ ;  /* 0x0000000859037819 */ /* 0x000fe200000006ff */
[-C--:B------:R-:W-:Y:S01]  /*a1f0*/  IMAD R55, R2, R72.reuse, R55 ;  /* 0x0000004802377224 */ /* 0x080fe200078e0237 */
        /* <DEDUP_REMOVED lines=8> */
[----:B------:R-:W-:Y:S01]  /*a280*/  IMAD R59, R0, R72, R59 ;  /* 0x00000048003b7224 */ /* 0x000fe200078e023b */
[----:B------:R-:W-:Y:S01]  /*a290*/  I2IP.S8.S32.SAT R18, R23, R18, RZ ;  /* 0x0000001217127239 */ /* 0x000fe200000014ff */
[----:B------:R-:W-:Y:S01]  /*a2a0*/  IMAD R56, R5, R72, R56 ;  /* 0x0000004805387224 */ /* 0x000fe200078e0238 */
[----:B------:R-:W-:Y:S01]  /*a2b0*/  I2IP.S8.S32.SAT R102, R9, R8, R10 ;  /* 0x0000000809667239 */ /* 0x000fe2000000140a */
[----:B------:R-:W-:Y:S01]  /*a2c0*/  IMAD R57, R2, R72, R57 ;  /* 0x0000004802397224 */ /* 0x000fe200078e0239 */
[----:B------:R-:W-:Y:S02]  /*a2d0*/  I2IP.S8.S32.SAT R103, R13, R12, R14 ;  /* 0x0000000c0d677239 */ /* 0x000fe4000000140e */
[----:B------:R-:W-:Y:S02]  /*a2e0*/  SHF.R.S32.HI R7, RZ, 0x18, R7 ;  /* 0x00000018ff077819 */ /* 0x000fe40000011407 */
[----:B------:R-:W-:Y:S01]  /*a2f0*/  SHF.L.U32 R2, R91, 0x10, RZ ;  /* 0x000000105b027819 */ /* 0x000fe200000006ff */
[----:B------:R1:W-:Y:S01]  /*a300*/  STS.128 [R135+UR44+0x8200], R100 ;  /* 0x0082006487007988 */ /* 0x0003e20008000c2c */
[----:B------:R-:W-:Y:S01]  /*a310*/  SHF.R.S32.HI R0, RZ, 0x18, R90 ;  /* 0x00000018ff007819 */ /* 0x000fe2000001145a */
[----:B------:R-:W-:Y:S01]  /*a320*/  IMAD R58, R7, R72, R58 ;  /* 0x00000048073a7224 */ /* 0x000fe200078e023a */
[----:B------:R-:W-:Y:S02]  /*a330*/  I2IP.S8.S32.SAT R16, R17, R16, R18 ;  /* 0x0000001011107239 */ /* 0x000fe40000001412 */
[----:B------:R-:W-:Y:S01]  /*a340*/  I2IP.S8.S32.SAT R17, R27, R22, RZ ;  /* 0x000000161b117239 */ /* 0x000fe200000014ff */
[----:B------:R-:W-:Y:S01]  /*a350*/  IMAD R63, R0, R72, R63 ;  /* 0x00000048003f7224 */ /* 0x000fe200078e023f */
[----:B------:R-:W-:Y:S02]  /*a360*/  I2IP.S8.S32.SAT R18, R31, R26, RZ ;  /* 0x0000001a1f127239 */ /* 0x000fe400000014ff */
[----:B------:R-:W-:Y:S02]  /*a370*/  I2IP.S8.S32.SAT R19, R35, R30, RZ ;  /* 0x0000001e23137239 */ /* 0x000fe400000014ff */
[C---:B------:R-:W-:Y:S02]  /*a380*/  PRMT R3, R91.reuse, 0x8880, RZ ;  /* 0x000088805b037816 */ /* 0x040fe400000000ff */
[----:B------:R-:W-:Y:S02]  /*a390*/  SHF.L.U32 R5, R91, 0x8, RZ ;  /* 0x000000085b057819 */ /* 0x000fe400000006ff */
[----:B------:R-:W-:Y:S01]  /*a3a0*/  SHF.R.S32.HI R2, RZ, 0x18, R2 ;  /* 0x00000018ff027819 */ /* 0x000fe20000011402 */
[----:B------:R-:W-:Y:S01]  /*a3b0*/  IMAD R60, R3, R72, R60 ;  /* 0x00000048033c7224 */ /* 0x000fe200078e023c */
[----:B------:R-:W-:Y:S02]  /*a3c0*/  I2IP.S8.S32.SAT R17, R21, R20, R17 ;  /* 0x0000001415117239 */ /* 0x000fe40000001411 */
[----:B------:R-:W-:Y:S01]  /*a3d0*/  I2IP.S8.S32.SAT R18, R25, R24, R18 ;  /* 0x0000001819127239 */ /* 0x000fe20000001412 */
[----:B------:R-:W-:Y:S01]  /*a3e0*/  IMAD R61, R2, R72, R61 ;  /* 0x00000048023d7224 */ /* 0x000fe200078e023d */
[----:B------:R-:W-:Y:S02]  /*a3f0*/  I2IP.S8.S32.SAT R19, R29, R28, R19 ;  /* 0x0000001c1d137239 */ /* 0x000fe40000001413 */
[----:B------:R-:W-:Y:S02]  /*a400*/  SHF.R.S32.HI R5, RZ, 0x18, R5 ;  /* 0x00000018ff057819 */ /* 0x000fe40000011405 */
[----:B------:R-:W-:Y:S01]  /*a410*/  SHF.R.S32.HI R4, RZ, 0x18, R91 ;  /* 0x00000018ff047819 */ /* 0x000fe2000001145b */
[----:B------:R1:W-:Y:S01]  /*a420*/  STS.128 [R158+0x8200], R16 ;  /* 0x008200109e007388 */ /* 0x0003e20000000c00 */
[----:B------:R-:W-:Y:S01]  /*a430*/  I2IP.S8.S32.SAT R34, R39, R34, RZ ;  /* 0x0000002227227239 */ /* 0x000fe200000014ff */
[----:B------:R-:W-:Y:S01]  /*a440*/  IMAD R62, R5, R72, R62 ;  /* 0x00000048053e7224 */ /* 0x000fe200078e023e */
[----:B------:R-:W-:Y:S01]  /*a450*/  I2IP.S8.S32.SAT R38, R43, R38, RZ ;  /* 0x000000262b267239 */ /* 0x000fe200000014ff */
[----:B------:R-:W-:Y:S01]  /*a460*/  IMAD R67, R4, R72, R67 ;  /* 0x0000004804437224 */ /* 0x000fe200078e0243 */
[----:B------:R-:W-:Y:S02]  /*a470*/  I2IP.S8.S32.SAT R42, R47, R42, RZ ;  /* 0x0000002a2f2a7239 */ /* 0x000fe400000014ff */
[----:B------:R-:W-:Y:S02]  /*a480*/  I2IP.S8.S32.SAT R35, R51, R46, RZ ;  /* 0x0000002e33237239 */ /* 0x000fe400000014ff */
[----:B------:R-:W-:Y:S02]  /*a490*/  I2IP.S8.S32.SAT R32, R33, R32, R34 ;  /* 0x0000002021207239 */ /* 0x000fe40000001422 */
[----:B------:R-:W-:Y:S02]  /*a4a0*/  I2IP.S8.S32.SAT R33, R37, R36, R38 ;  /* 0x0000002425217239 */ /* 0x000fe40000001426 */
[----:B------:R-:W-:Y:S02]  /*a4b0*/  I2IP.S8.S32.SAT R34, R41, R40, R42 ;  /* 0x0000002829227239 */ /* 0x000fe4000000142a */
[----:B------:R-:W-:Y:S02]  /*a4c0*/  I2IP.S8.S32.SAT R35, R45, R44, R35 ;  /* 0x0000002c2d237239 */ /* 0x000fe40000001423 */
[----:B------:R-:W-:Y:S02]  /*a4d0*/  I2IP.S8.S32.SAT R50, R55, R50, RZ ;  /* 0x0000003237327239 */ /* 0x000fe400000014ff */
[----:B------:R-:W-:Y:S01]  /*a4e0*/  I2IP.S8.S32.SAT R54, R59, R54, RZ ;  /* 0x000000363b367239 */ /* 0x000fe200000014ff */
[----:B------:R1:W-:Y:S01]  /*a4f0*/  STS.128 [R157+0x8200], R32 ;  /* 0x008200209d007388 */ /* 0x0003e20000000c00 */
[----:B------:R-:W-:Y:S02]  /*a500*/  I2IP.S8.S32.SAT R58, R63, R58, RZ ;  /* 0x0000003a3f3a7239 */ /* 0x000fe400000014ff */
[----:B------:R-:W-:Y:S02]  /*a510*/  I2IP.S8.S32.SAT R62, R67, R62, RZ ;  /* 0x0000003e433e7239 */ /* 0x000fe400000014ff */
[----:B------:R-:W-:Y:S02]  /*a520*/  I2IP.S8.S32.SAT R48, R49, R48, R50 ;  /* 0x0000003031307239 */ /* 0x000fe40000001432 */
[----:B------:R-:W-:Y:S02]  /*a530*/  I2IP.S8.S32.SAT R49, R53, R52, R54 ;  /* 0x0000003435317239 */ /* 0x000fe40000001436 */
[----:B------:R-:W-:Y:S02]  /*a540*/  I2IP.S8.S32.SAT R50, R57, R56, R58 ;  /* 0x0000003839327239 */ /* 0x000fe4000000143a */
[----:B------:R-:W-:Y:S02]  /*a550*/  I2IP.S8.S32.SAT R51, R61, R60, R62 ;  /* 0x0000003c3d337239 */ /* 0x000fe4000000143e */
[----:B------:R-:W-:Y:S02]  /*a560*/  LEA R0, R148, UR44, 0x3 ;  /* 0x0000002c94007c11 */ /* 0x000fe4000f8e18ff */
[----:B------:R-:W-:Y:S01]  /*a570*/  @P6 SHF.L.U32 R3, R146, 0x1f, RZ ;  /* 0x0000001f92036819 */ /* 0x000fe200000006ff */
        /* <DEDUP_REMOVED lines=9> */
[----:B------:R-:W-:Y:S02]  /*a610*/  UIADD3 UR4, UPT, UPT, UR44, 0x8200, URZ ;  /* 0x000082002c047890 */ /* 0x000fe4000fffe0ff */
[----:B------:R-:W-:Y:S01]  /*a620*/  UIADD3 UR9, UPT, UPT, UR49, 0x80, URZ ;  /* 0x0000008031097890 */ /* 0x000fe2000fffe0ff */
[----:B------:R-:W-:Y:S01]  /*a630*/  UMOV UR10, UR50 ;  /* 0x00000032000a7c82 */ /* 0x000fe20008000000 */
[----:B------:R-:W-:Y:S02]  /*a640*/  UMOV UR11, UR36 ;  /* 0x00000024000b7c82 */ /* 0x000fe40008000000 */
        /* <DEDUP_REMOVED lines=8> */
.L_x_131:
[----:B------:R-:W-:Y:S05]  /*a6d0*/  BSYNC.RECONVERGENT B0 ;  /* 0x0000000000007941 */ /* 0x000fea0003800200 */
.L_x_130:
        /* <DEDUP_REMOVED lines=16> */
.L_x_135:
[----:B------:R-:W-:Y:S05]  /*a7e0*/  BSYNC B0 ;  /* 0x0000000000007941 */ /* 0x000fea0003800000 */
.L_x_134:
        /* <DEDUP_REMOVED lines=20> */
.L_x_133:
[----:B------:R-:W-:Y:S05]  /*a930*/  BSYNC B1 ;  /* 0x0000000000017941 */ /* 0x000fea0003800000 */
.L_x_132:
[----:B--2---:R-:W-:Y:S05]  /*a940*/  VIADD R0, R71, 0xc0 ;  /* 0x000000c047007836 */ /* 0x004fea0000000000 */
        /* <DEDUP_REMOVED lines=9> */
[----:B------:R-:W5:Y:S01]  /*a9e0*/  LDCU.64 UR6, c[0x4][0x80] ;  /* 0x01001000ff0677ac */ /* 0x000f620008000a00 */
[----:B------:R-:W1:Y:S01]  /*a9f0*/  LDC.64 R2, c[0x4][R3] ;  /* 0x0100000003027b82 */ /* 0x000e620000000a00 */
[----:B------:R-:W3:Y:S01]  /*aa00*/  LDCU.64 UR4, c[0x4][0x18] ;  /* 0x01000300ff0477ac */ /* 0x000ee20008000a00 */
[----:B--2---:R-:W-:Y:S01]  /*aa10*/  MOV R5, UR9 ;  /* 0x0000000900057c02 */ /* 0x004fe20008000f00 */
[----:B------:R-:W-:Y:S01]  /*aa20*/  IMAD.U32 R4, RZ, RZ, UR8 ;  /* 0x00000008ff047e24 */ /* 0x000fe2000f8e00ff */
[----:B-----5:R-:W-:Y:S01]  /*aa30*/  MOV R7, UR7 ;  /* 0x0000000700077c02 */ /* 0x020fe20008000f00 */
[----:B------:R-:W-:Y:S01]  /*aa40*/  IMAD.U32 R6, RZ, RZ, UR6 ;  /* 0x00000006ff067e24 */ /* 0x000fe2000f8e00ff */
[----:B---3--:R-:W-:Y:S01]  /*aa50*/  MOV R11, UR5 ;  /* 0x00000005000b7c02 */ /* 0x008fe20008000f00 */
[----:B------:R-:W-:Y:S02]  /*aa60*/  IMAD.U32 R10, RZ, RZ, UR4 ;  /* 0x00000004ff0a7e24 */ /* 0x000fe4000f8e00ff */
[----:B------:R-:W-:Y:S07]  /*aa70*/  LEPC R20, `(.L_x_137) ;  /* 0x000000001014794e */ /* 0x000fee0000000000 */
[----:B-1--4-:R-:W-:Y:S05]  /*aa80*/  CALL.ABS.NOINC R2 ;  /* 0x0000000002007343 */ /* 0x012fea0003c00000 */
.L_x_137:
[----:B------:R-:W-:Y:S01]  /*aa90*/  ISETP.NE.AND P0, PT, R154, RZ, PT ;  /* 0x000000ff9a00720c */ /* 0x000fe20003f05270 */
[----:B------:R-:W-:Y:S05]  /*aaa0*/  WARPSYNC.ALL ;  /* 0x0000000000007948 */ /* 0x000fea0003800000 */
[----:B---3--:R-:W-:Y:S01]  /*aab0*/  IMAD.U32 R131, R94, 0x10000, RZ ;  /* 0x000100005e837824 */ /* 0x008fe200078e00ff */
[----:B------:R-:W-:Y:S01]  /*aac0*/  R2UR UR4, R71 ;  /* 0x00000000470472ca */ /* 0x000fe200000e0000 */
[----:B----4-:R-:W-:Y:S01]  /*aad0*/  IMAD.U32 R125, R80, 0x10000, RZ ;  /* 0x00010000507d7824 */ /* 0x010fe200078e00ff */
[C---:B------:R-:W-:Y:S01]  /*aae0*/  SHF.L.U32 R0, R92.reuse, 0x10, RZ ;  /* 0x000000105c007819 */ /* 0x040fe200000006ff */
[----:B-1----:R-:W-:Y:S01]  /*aaf0*/  IMAD.U32 R110, R85, 0x10000, RZ ;  /* 0x00010000556e7824 */ /* 0x002fe200078e00ff */
[----:B------:R-:W-:Y:S01]  /*ab00*/  PRMT R3, R92, 0x8880, RZ ;  /* 0x000088805c037816 */ /* 0x000fe200000000ff */
[----:B------:R-:W-:Y:S01]  /*ab10*/  IMAD.SHL.U32 R118, R82, 0x100, RZ ;  /* 0x0000010052767824 */ /* 0x000fe200078e00ff */
[----:B------:R-:W-:Y:S01]  /*ab20*/  SHF.L.U32 R73, R92, 0x8, RZ ;  /* 0x000000085c497819 */ /* 0x000fe200000006ff */
[----:B------:R-:W-:Y:S01]  /*ab30*/  IMAD.SHL.U32 R103, R87, 0x100, RZ ;  /* 0x0000010057677824 */ /* 0x000fe200078e00ff */
[----:B------:R-:W-:Y:S01]  /*ab40*/  SHF.R.S32.HI R0, RZ, 0x18, R0 ;  /* 0x00000018ff007819 */ /* 0x000fe20000011400 */
[----:B------:R-:W-:Y:S01]  /*ab50*/  BSSY.RECONVERGENT B0, `(.L_x_138) ;  /* 0x0000123000007945 */ /* 0x000fe20003800200 */
[----:B------:R-:W-:Y:S02]  /*ab60*/  SHF.R.S32.HI R73, RZ, 0x18, R73 ;  /* 0x00000018ff497819 */ /* 0x000fe40000011449 */
[----:B------:R-:W-:Y:S01]  /*ab70*/  R2UR UR5, R78 ;  /* 0x000000004e0572ca */ /* 0x000fe200000e0000 */
[----:B------:R-:W1:Y:S01]  /*ab80*/  LDTM.x64 R4, tmem[UR4+0xc0] ;  /* 0x0000c004000479ee */ /* 0x000e620008340000 */
[----:B------:R-:W-:Y:S01]  /*ab90*/  NOP ;  /* 0x0000000000007918 */ /* 0x000fe20000000000 */
[----:B------:R-:W-:Y:S02]  /*aba0*/  SHF.R.S32.HI R2, RZ, 0x18, R92 ;  /* 0x00000018ff027819 */ /* 0x000fe4000001145c */
[C---:B------:R-:W-:Y:S02]  /*abb0*/  PRMT R134, R93.reuse, 0x8880, RZ ;  /* 0x000088805d867816 */ /* 0x040fe400000000ff */
[----:B------:R-:W-:Y:S02]  /*abc0*/  SHF.L.U32 R74, R93, 0x10, RZ ;  /* 0x000000105d4a7819 */ /* 0x000fe400000006ff */
[----:B------:R-:W-:Y:S02]  /*abd0*/  PRMT R132, R94, 0x8880, RZ ;  /* 0x000088805e847816 */ /* 0x000fe400000000ff */
[----:B------:R-:W-:Y:S02]  /*abe0*/  SHF.R.S32.HI R74, RZ, 0x18, R74 ;  /* 0x00000018ff4a7819 */ /* 0x000fe4000001144a */
[----:B------:R-:W-:Y:S01]  /*abf0*/  UIADD3 UR4, UPT, UPT, UR5, 0x160, URZ ;  /* 0x0000016005047890 */ /* 0x000fe2000fffe0ff */
[----:B------:R-:W-:Y:S02]  /*ac00*/  SHF.R.S32.HI R75, RZ, 0x18, R93 ;  /* 0x00000018ff4b7819 */ /* 0x000fe4000001145d */
[C---:B------:R-:W-:Y:S01]  /*ac10*/  PRMT R129, R95.reuse, 0x8880, RZ ;  /* 0x000088805f817816 */ /* 0x040fe200000000ff */
[----:B------:R-:W-:Y:S01]  /*ac20*/  UPRMT UR4, UR45, 0x654, UR4 ;  /* 0x000006542d047896 */ /* 0x000fe20008000004 */
[----:B------:R-:W-:Y:S02]  /*ac30*/  SHF.R.S32.HI R76, RZ, 0x18, R94 ;  /* 0x00000018ff4c7819 */ /* 0x000fe4000001145e */
[----:B------:R-:W-:Y:S02]  /*ac40*/  SHF.L.U32 R128, R95, 0x10, RZ ;  /* 0x000000105f807819 */ /* 0x000fe400000006ff */
[----:B------:R-:W-:Y:S02]  /*ac50*/  PRMT R126, R80, 0x8880, RZ ;  /* 0x00008880507e7816 */ /* 0x000fe400000000ff */
[----:B------:R-:W-:Y:S01]  /*ac60*/  SHF.R.S32.HI R77, RZ, 0x18, R95 ;  /* 0x00000018ff4d7819 */ /* 0x000fe2000001145f */
[C---:B-1----:R-:W-:Y:S01]  /*ac70*/  IMAD R4, R70.reuse, R4, RZ ;  /* 0x0000000446047224 */ /* 0x042fe200078e02ff */
[----:B------:R-:W-:Y:S01]  /*ac80*/  SYNCS.ARRIVE.TRANS64.RED.A1T0 RZ, [UR4], RZ ;  /* 0x000000ffffff79a7 */ /* 0x000fe20008100404 */
[C---:B------:R-:W-:Y:S01]  /*ac90*/  IMAD R5, R70.reuse, R5, RZ ;  /* 0x0000000546057224 */ /* 0x040fe200078e02ff */
[----:B------:R-:W-:Y:S01]  /*aca0*/  PRMT R123, R81, 0x8880, RZ ;  /* 0x00008880517b7816 */ /* 0x000fe200000000ff */
[C---:B------:R-:W-:Y:S01]  /*acb0*/  IMAD R6, R70.reuse, R6, RZ ;  /* 0x0000000646067224 */ /* 0x040fe200078e02ff */
[----:B------:R-:W-:Y:S01]  /*acc0*/  SHF.R.S32.HI R78, RZ, 0x18, R80 ;  /* 0x00000018ff4e7819 */ /* 0x000fe20000011450 */
[-C--:B------:R-:W-:Y:S01]  /*acd0*/  IMAD R4, R3, R72.reuse, R4 ;  /* 0x0000004803047224 */ /* 0x080fe200078e0204 */
[----:B------:R-:W-:Y:S01]  /*ace0*/  SHF.L.U32 R122, R81, 0x10, RZ ;  /* 0x00000010517a7819 */ /* 0x000fe200000006ff */
[----:B------:R-:W-:Y:S01]  /*acf0*/  IMAD R7, R70, R7, RZ ;  /* 0x0000000746077224 */ /* 0x000fe200078e02ff */
[----:B------:R-:W-:Y:S01]  /*ad00*/  PRMT R120, R82, 0x8880, RZ ;  /* 0x0000888052787816 */ /* 0x000fe200000000ff */
[-C--:B------:R-:W-:Y:S01]  /*ad10*/  IMAD R5, R0, R72.reuse, R5 ;  /* 0x0000004800057224 */ /* 0x080fe200078e0205 */
[----:B------:R-:W-:Y:S01]  /*ad20*/  SHF.R.S32.HI R79, RZ, 0x18, R81 ;  /* 0x00000018ff4f7819 */ /* 0x000fe20000011451 */
[----:B------:R-:W-:Y:S01]  /*ad30*/  IMAD R6, R73, R72, R6 ;  /* 0x0000004849067224 */ /* 0x000fe200078e0206 */
[----:B------:R-:W-:Y:S01]  /*ad40*/  MOV R73, R134 ;  /* 0x0000008600497202 */ /* 0x000fe20000000f00 */
[----:B------:R-:W-:Y:S01]  /*ad50*/  IMAD R7, R2, R72, R7 ;  /* 0x0000004802077224 */ /* 0x000fe200078e0207 */
[----:B------:R-:W-:Y:S01]  /*ad60*/  SHF.L.U32 R119, R82, 0x10, RZ ;  /* 0x0000001052777819 */ /* 0x000fe200000006ff */
[C---:B------:R-:W-:Y:S01]  /*ad70*/  IMAD R2, R70.reuse, R17, RZ ;  /* 0x0000001146027224 */ /* 0x040fe200078e02ff */
[----:B------:R-:W-:Y:S01]  /*ad80*/  PRMT R117, R83, 0x8880, RZ ;  /* 0x0000888053757816 */ /* 0x000fe200000000ff */
[C---:B------:R-:W-:Y:S01]  /*ad90*/  IMAD R17, R70.reuse, R21, RZ ;  /* 0x0000001546117224 */ /* 0x040fe200078e02ff */
[----:B------:R-:W-:Y:S01]  /*ada0*/  I2IP.S8.S32.SAT R160, R7, R6, RZ ;  /* 0x0000000607a07239 */ /* 0x000fe200000014ff */
[C---:B------:R-:W-:Y:S01]  /*adb0*/  IMAD R21, R70.reuse, R25, RZ ;  /* 0x0000001946157224 */ /* 0x040fe200078e02ff */
[----:B------:R-:W-:Y:S01]  /*adc0*/  SHF.R.S32.HI R6, RZ, 0x18, R131 ;  /* 0x00000018ff067819 */ /* 0x000fe20000011483 */
[C---:B------:R-:W-:Y:S01]  /*add0*/  IMAD R25, R70.reuse, R29, RZ ;  /* 0x0000001d46197224 */ /* 0x040fe200078e02ff */
[----:B------:R-:W-:Y:S01]  /*ade0*/  I2IP.S8.S32.SAT R160, R5, R4, R160 ;  /* 0x0000000405a07239 */ /* 0x000fe200000014a0 */
[C---:B------:R-:W-:Y:S01]  /*adf0*/  IMAD R29, R70.reuse, R33, RZ ;  /* 0x00000021461d7224 */ /* 0x040fe200078e02ff */
[----:B------:R-:W-:Y:S01]  /*ae00*/  SHF.R.S32.HI R5, RZ, 0x18, R128 ;  /* 0x00000018ff057819 */ /* 0x000fe20000011480 */
[C---:B------:R-:W-:Y:S01]  /*ae10*/  IMAD R8, R70.reuse, R8, RZ ;  /* 0x0000000846087224 */ /* 0x040fe200078e02ff */
[----:B------:R-:W-:Y:S01]  /*ae20*/  SHF.L.U32 R116, R83, 0x10, RZ ;  /* 0x0000001053747819 */ /* 0x000fe200000006ff */
[----:B------:R-:W-:Y:S01]  /*ae30*/  IMAD R33, R70, R37, RZ ;  /* 0x0000002546217224 */ /* 0x000fe200078e02ff */
[----:B------:R-:W-:Y:S01]  /*ae40*/  PRMT R114, R84, 0x8880, RZ ;  /* 0x0000888054727816 */ /* 0x000fe200000000ff */
[----:B------:R-:W-:Y:S01]  /*ae50*/  IMAD R37, R70, R41, RZ ;  /* 0x0000002946257224 */ /* 0x000fe200078e02ff */
[----:B------:R-:W-:Y:S01]  /*ae60*/  SHF.L.U32 R113, R84, 0x10, RZ ;  /* 0x0000001054717819 */ /* 0x000fe200000006ff */
[C---:B------:R-:W-:Y:S01]  /*ae70*/  IMAD R9, R70.reuse, R9, RZ ;  /* 0x0000000946097224 */ /* 0x040fe200078e02ff */
[C---:B------:R-:W-:Y:S01]  /*ae80*/  PRMT R111, R85.reuse, 0x8880, RZ ;  /* 0x00008880556f7816 */ /* 0x040fe200000000ff */
[C---:B------:R-:W-:Y:S01]  /*ae90*/  IMAD R41, R70.reuse, R45, RZ ;  /* 0x0000002d46297224 */ /* 0x040fe200078e02ff */
[----:B------:R-:W-:Y:S01]  /*aea0*/  SHF.L.U32 R109, R85, 0x8, RZ ;  /* 0x00000008556d7819 */ /* 0x000fe200000006ff */
[----:B------:R-:W-:Y:S01]  /*aeb0*/  IMAD R45, R70, R49, RZ ;  /* 0x00000031462d7224 */ /* 0x000fe200078e02ff */
[----:B------:R-:W-:Y:S01]  /*aec0*/  PRMT R108, R86, 0x8880, RZ ;  /* 0x00008880566c7816 */ /* 0x000fe200000000ff */
[----:B------:R-:W-:Y:S01]  /*aed0*/  IMAD R10, R70, R10, RZ ;  /* 0x0000000a460a7224 */ /* 0x000fe200078e02ff */
[----:B------:R-:W-:Y:S01]  /*aee0*/  SHF.L.U32 R107, R86, 0x10, RZ ;  /* 0x00000010566b7819 */ /* 0x000fe200000006ff */
[C---:B------:R-:W-:Y:S01]  /*aef0*/  IMAD R49, R70.reuse, R53, RZ ;  /* 0x0000003546317224 */ /* 0x040fe200078e02ff */
[----:B------:R-:W-:Y:S01]  /*af00*/  PRMT R105, R87, 0x8880, RZ ;  /* 0x0000888057697816 */ /* 0x000fe200000000ff */
[-C--:B------:R-:W-:Y:S01]  /*af10*/  IMAD R8, R73, R72.reuse, R8 ;  /* 0x0000004849087224 */ /* 0x080fe200078e0208 */
[----:B------:R-:W-:Y:S01]  /*af20*/  SHF.L.U32 R104, R87, 0x10, RZ ;  /* 0x0000001057687819 */ /* 0x000fe200000006ff */
[----:B------:R-:W-:Y:S01]  /*af30*/  IMAD R53, R70, R57, RZ ;  /* 0x0000003946357224 */ /* 0x000fe200078e02ff */
[----:B------:R-:W-:Y:S01]  /*af40*/  PRMT R102, R88, 0x8880, RZ ;  /* 0x0000888058667816 */ /* 0x000fe200000000ff */
[----:B------:R-:W-:Y:S01]  /*af50*/  IMAD R11, R70, R11, RZ ;  /* 0x0000000b460b7224 */ /* 0x000fe200078e02ff */
[----:B------:R-:W-:Y:S01]  /*af60*/  SHF.L.U32 R101, R88, 0x10, RZ ;  /* 0x0000001058657819 */ /* 0x000fe200000006ff */
[----:B------:R-:W-:Y:S01]  /*af70*/  IMAD R57, R70, R61, RZ ;  /* 0x0000003d46397224 */ /* 0x000fe200078e02ff */
[C---:B------:R-:W-:Y:S01]  /*af80*/  PRMT R99, R89.reuse, 0x8880, RZ ;  /* 0x0000888059637816 */ /* 0x040fe200000000ff */
[----:B------:R-:W-:Y:S01]  /*af90*/  IMAD R9, R74, R72, R9 ;  /* 0x000000484a097224 */ /* 0x000fe200078e0209 */
[----:B------:R-:W-:Y:S01]  /*afa0*/  SHF.L.U32 R98, R89, 0x10, RZ ;  /* 0x0000001059627819 */ /* 0x000fe200000006ff */
[----:B------:R-:W-:Y:S01]  /*afb0*/  IMAD R61, R70, R65, RZ ;  /* 0x00000041463d7224 */ /* 0x000fe200078e02ff */
[----:B------:R-:W-:Y:S01]  /*afc0*/  PRMT R96, R90, 0x8880, RZ ;  /* 0x000088805a607816 */ /* 0x000fe200000000ff */
[C---:B------:R-:W-:Y:S01]  /*afd0*/  IMAD R12, R70.reuse, R12, RZ ;  /* 0x0000000c460c7224 */ /* 0x040fe200078e02ff */
[----:B------:R-:W-:Y:S01]  /*afe0*/  SHF.L.U32 R92, R91, 0x10, RZ ;  /* 0x000000105b5c7819 */ /* 0x000fe200000006ff */
[----:B------:R-:W-:Y:S01]  /*aff0*/  IMAD.MOV.U32 R65, RZ, RZ, R132 ;  /* 0x000000ffff417224 */ /* 0x000fe200078e0084 */
[----:B------:R-:W-:Y:S01]  /*b000*/  SHF.L.U32 R133, R93, 0x8, RZ ;  /* 0x000000085d857819 */ /* 0x000fe200000006ff */
[C---:B------:R-:W-:Y:S01]  /*b010*/  IMAD R13, R70.reuse, R13, RZ ;  /* 0x0000000d460d7224 */ /* 0x040fe200078e02ff */
[----:B------:R-:W-:Y:S01]  /*b020*/  PRMT R93, R91, 0x8880, RZ ;  /* 0x000088805b5d7816 */ /* 0x000fe200000000ff */
[C---:B------:R-:W-:Y:S01]  /*b030*/  IMAD R14, R70.reuse, R14, RZ ;  /* 0x0000000e460e7224 */ /* 0x040fe200078e02ff */
[----:B------:R-:W-:Y:S01]  /*b040*/  SHF.R.S32.HI R7, RZ, 0x18, R133 ;  /* 0x00000018ff077819 */ /* 0x000fe20000011485 */
[----:B------:R-:W-:Y:S01]  /*b050*/  IMAD R15, R70, R15, RZ ;  /* 0x0000000f460f7224 */ /* 0x000fe200078e02ff */
[----:B------:R-:W-:Y:S01]  /*b060*/  SHF.L.U32 R130, R94, 0x8, RZ ;  /* 0x000000085e827819 */ /* 0x000fe200000006ff */
[----:B------:R-:W-:Y:S01]  /*b070*/  IMAD R0, R70, R16, RZ ;  /* 0x0000001046007224 */ /* 0x000fe200078e02ff */
[----:B------:R-:W-:Y:S01]  /*b080*/  SHF.L.U32 R127, R95, 0x8, RZ ;  /* 0x000000085f7f7819 */ /* 0x000fe200000006ff */
[-C--:B------:R-:W-:Y:S01]  /*b090*/  IMAD R10, R7, R72.reuse, R10 ;  /* 0x00000048070a7224 */ /* 0x080fe200078e020a */
[----:B------:R-:W-:Y:S01]  /*b0a0*/  MOV R7, R129 ;  /* 0x0000008100077202 */ /* 0x000fe20000000f00 */
[-C--:B------:R-:W-:Y:S01]  /*b0b0*/  IMAD R11, R75, R72.reuse, R11 ;  /* 0x000000484b0b7224 */ /* 0x080fe200078e020b */
[----:B------:R-:W-:Y:S01]  /*b0c0*/  SHF.R.S32.HI R73, RZ, 0x18, R130 ;  /* 0x00000018ff497819 */ /* 0x000fe20000011482 */
[-C--:B------:R-:W-:Y:S01]  /*b0d0*/  IMAD R12, R65, R72.reuse, R12 ;  /* 0x00000048410c7224 */ /* 0x080fe200078e020c */
[----:B------:R-:W-:Y:S01]  /*b0e0*/  SHF.R.S32.HI R4, RZ, 0x18, R127 ;  /* 0x00000018ff047819 */ /* 0x000fe2000001147f */
[----:B------:R-:W-:Y:S01]  /*b0f0*/  IMAD R13, R6, R72, R13 ;  /* 0x00000048060d7224 */ /* 0x000fe200078e020d */
[----:B------:R-:W-:Y:S01]  /*b100*/  I2IP.S8.S32.SAT R10, R11, R10, RZ ;  /* 0x0000000a0b0a7239 */ /* 0x000fe200000014ff */
[-C--:B------:R-:W-:Y:S01]  /*b110*/  IMAD R14, R73, R72.reuse, R14 ;  /* 0x00000048490e7224 */ /* 0x080fe200078e020e */
[----:B------:R-:W-:Y:S01]  /*b120*/  SHF.R.S32.HI R6, RZ, 0x18, R125 ;  /* 0x00000018ff067819 */ /* 0x000fe2000001147d */
[----:B------:R-:W-:Y:S01]  /*b130*/  IMAD R15, R76, R72, R15 ;  /* 0x000000484c0f7224 */ /* 0x000fe200078e020f */
[----:B------:R-:W-:Y:S01]  /*b140*/  I2IP.S8.S32.SAT R161, R9, R8, R10 ;  /* 0x0000000809a17239 */ /* 0x000fe2000000140a */
[----:B------:R-:W-:Y:S01]  /*b150*/  IMAD R3, R70, R18, RZ ;  /* 0x0000001246037224 */ /* 0x000fe200078e02ff */
[----:B------:R-:W-:Y:S01]  /*b160*/  SHF.L.U32 R124, R80, 0x8, RZ ;  /* 0x00000008507c7819 */ /* 0x000fe200000006ff */
[----:B------:R-:W-:Y:S01]  /*b170*/  IMAD R0, R7, R72, R0 ;  /* 0x0000004807007224 */ /* 0x000fe200078e0200 */
[----:B------:R-:W-:Y:S01]  /*b180*/  I2IP.S8.S32.SAT R14, R15, R14, RZ ;  /* 0x0000000e0f0e7239 */ /* 0x000fe200000014ff */
[----:B------:R-:W-:Y:S01]  /*b190*/  IMAD R19, R70, R19, RZ ;  /* 0x0000001346137224 */ /* 0x000fe200078e02ff */
[----:B------:R-:W-:Y:S01]  /*b1a0*/  SHF.R.S32.HI R7, RZ, 0x18, R124 ;  /* 0x00000018ff077819 */ /* 0x000fe2000001147c */
[----:B------:R-:W-:Y:S01]  /*b1b0*/  IMAD R2, R5, R72, R2 ;  /* 0x0000004805027224 */ /* 0x000fe200078e0202 */
[----:B------:R-:W-:Y:S01]  /*b1c0*/  I2IP.S8.S32.SAT R162, R13, R12, R14 ;  /* 0x0000000c0da27239 */ /* 0x000fe2000000140e */
[----:B------:R-:W-:Y:S01]  /*b1d0*/  IMAD R3, R4, R72, R3 ;  /* 0x0000004804037224 */ /* 0x000fe200078e0203 */
[----:B------:R-:W-:Y:S01]  /*b1e0*/  MOV R5, R126 ;  /* 0x0000007e00057202 */ /* 0x000fe20000000f00 */
[C---:B------:R-:W-:Y:S01]  /*b1f0*/  IMAD R16, R70.reuse, R20, RZ ;  /* 0x0000001446107224 */ /* 0x040fe200078e02ff */
[----:B------:R-:W-:Y:S01]  /*b200*/  SHF.R.S32.HI R4, RZ, 0x18, R122 ;  /* 0x00000018ff047819 */ /* 0x000fe2000001147a */
[----:B------:R-:W-:Y:S01]  /*b210*/  IMAD R19, R77, R72, R19 ;  /* 0x000000484d137224 */ /* 0x000fe200078e0213 */
[----:B------:R-:W-:Y:S01]  /*b220*/  SHF.R.S32.HI R80, RZ, 0x18, R82 ;  /* 0x00000018ff507819 */ /* 0x000fe20000011452 */
[C---:B------:R-:W-:Y:S01]  /*b230*/  IMAD R18, R70.reuse, R22, RZ ;  /* 0x0000001646127224 */ /* 0x040fe200078e02ff */
[----:B------:R-:W-:Y:S01]  /*b240*/  SHF.R.S32.HI R82, RZ, 0x18, R84 ;  /* 0x00000018ff527819 */ /* 0x000fe20000011454 */
[-C--:B------:R-:W-:Y:S01]  /*b250*/  IMAD R16, R5, R72.reuse, R16 ;  /* 0x0000004805107224 */ /* 0x080fe200078e0210 */
[----:B------:R-:W-:Y:S01]  /*b260*/  I2IP.S8.S32.SAT R19, R19, R3, RZ ;  /* 0x0000000313137239 */ /* 0x000fe200000014ff */
[----:B------:R-:W-:Y:S01]  /*b270*/  IMAD R23, R70, R23, RZ ;  /* 0x0000001746177224 */ /* 0x000fe200078e02ff */
[----:B------:R-:W-:Y:S01]  /*b280*/  MOV R3, R123 ;  /* 0x0000007b00037202 */ /* 0x000fe20000000f00 */
[----:B------:R-:W-:Y:S01]  /*b290*/  IMAD R17, R6, R72, R17 ;  /* 0x0000004806117224 */ /* 0x000fe200078e0211 */
[----:B------:R-:W-:Y:S01]  /*b2a0*/  I2IP.S8.S32.SAT R163, R2, R0, R19 ;  /* 0x0000000002a37239 */ /* 0x000fe20000001413 */
[----:B------:R-:W-:Y:S01]  /*b2b0*/  IMAD R20, R70, R24, RZ ;  /* 0x0000001846147224 */ /* 0x000fe200078e02ff */
[----:B------:R-:W-:Y:S01]  /*b2c0*/  MOV R5, R120 ;  /* 0x0000007800057202 */ /* 0x000fe20000000f00 */
[-C--:B------:R-:W-:Y:S01]  /*b2d0*/  IMAD R18, R7, R72.reuse, R18 ;  /* 0x0000004807127224 */ /* 0x080fe200078e0212 */
[----:B------:R-:W-:Y:S01]  /*b2e0*/  SHF.L.U32 R121, R81, 0x8, RZ ;  /* 0x0000000851797819 */ /* 0x000fe200000006ff */
[-C--:B------:R-:W-:Y:S01]  /*b2f0*/  IMAD R23, R78, R72.reuse, R23 ;  /* 0x000000484e177224 */ /* 0x080fe200078e0217 */
[----:B------:R1:W-:Y:S01]  /*b300*/  STS.128 [R135+UR44+0xa200], R160 ;  /* 0x00a200a087007988 */ /* 0x0003e20008000c2c */
[----:B------:R-:W-:Y:S01]  /*b310*/  IMAD R20, R3, R72, R20 ;  /* 0x0000004803147224 */ /* 0x000fe200078e0214 */
[----:B------:R-:W-:Y:S01]  /*b320*/  SHF.R.S32.HI R3, RZ, 0x18, R121 ;  /* 0x00000018ff037819 */ /* 0x000fe20000011479 */
[C---:B------:R-:W-:Y:S01]  /*b330*/  IMAD R22, R70.reuse, R26, RZ ;  /* 0x0000001a46167224 */ /* 0x040fe200078e02ff */
[----:B------:R-:W-:Y:S01]  /*b340*/  I2IP.S8.S32.SAT R18, R23, R18, RZ ;  /* 0x0000001217127239 */ /* 0x000fe200000014ff */
[----:B------:R-:W-:Y:S01]  /*b350*/  IMAD R27, R70, R27, RZ ;  /* 0x0000001b461b7224 */ /* 0x000fe200078e02ff */
[----:B------:R-:W-:Y:S01]  /*b360*/  SHF.R.S32.HI R0, RZ, 0x18, R119 ;  /* 0x00000018ff007819 */ /* 0x000fe20000011477 */
[----:B------:R-:W-:Y:S01]  /*b370*/  IMAD R21, R4, R72, R21 ;  /* 0x0000004804157224 */ /* 0x000fe200078e0215 */
[----:B------:R-:W-:Y:S01]  /*b380*/  I2IP.S8.S32.SAT R16, R17, R16, R18 ;  /* 0x0000001011107239 */ /* 0x000fe20000001412 */
[C---:B------:R-:W-:Y:S01]  /*b390*/  IMAD R24, R70.reuse, R28, RZ ;  /* 0x0000001c46187224 */ /* 0x040fe200078e02ff */
[----:B------:R-:W-:Y:S01]  /*b3a0*/  SHF.R.S32.HI R7, RZ, 0x18, R118 ;  /* 0x00000018ff077819 */ /* 0x000fe20000011476 */
[-C--:B------:R-:W-:Y:S01]  /*b3b0*/  IMAD R22, R3, R72.reuse, R22 ;  /* 0x0000004803167224 */ /* 0x080fe200078e0216 */
[----:B------:R-:W-:Y:S01]  /*b3c0*/  SHF.R.S32.HI R81, RZ, 0x18, R83 ;  /* 0x00000018ff517819 */ /* 0x000fe20000011453 */
[----:B------:R-:W-:Y:S01]  /*b3d0*/  IMAD R27, R79, R72, R27 ;  /* 0x000000484f1b7224 */ /* 0x000fe200078e021b */
[----:B------:R-:W-:Y:S01]  /*b3e0*/  SHF.L.U32 R115, R83, 0x8, RZ ;  /* 0x0000000853737819 */ /* 0x000fe200000006ff */
[C---:B------:R-:W-:Y:S01]  /*b3f0*/  IMAD R26, R70.reuse, R30, RZ ;  /* 0x0000001e461a7224 */ /* 0x040fe200078e02ff */
[----:B------:R-:W-:Y:S01]  /*b400*/  SHF.R.S32.HI R83, RZ, 0x18, R85 ;  /* 0x00000018ff537819 */ /* 0x000fe20000011455 */
[----:B------:R-:W-:Y:S01]  /*b410*/  IMAD R24, R5, R72, R24 ;  /* 0x0000004805187224 */ /* 0x000fe200078e0218 */
[----:B------:R-:W-:Y:S01]  /*b420*/  I2IP.S8.S32.SAT R17, R27, R22, RZ ;  /* 0x000000161b117239 */ /* 0x000fe200000014ff */
[----:B------:R-:W-:Y:S01]  /*b430*/  IMAD R31, R70, R31, RZ ;  /* 0x0000001f461f7224 */ /* 0x000fe200078e02ff */
[----:B------:R-:W-:Y:S01]  /*b440*/  SHF.R.S32.HI R85, RZ, 0x18, R87 ;  /* 0x00000018ff557819 */ /* 0x000fe20000011457 */
[----:B------:R-:W-:Y:S01]  /*b450*/  IMAD R25, R0, R72, R25 ;  /* 0x0000004800197224 */ /* 0x000fe200078e0219 */
[----:B------:R-:W-:Y:S01]  /*b460*/  I2IP.S8.S32.SAT R17, R21, R20, R17 ;  /* 0x0000001415117239 */ /* 0x000fe20000001411 */
[----:B------:R-:W-:Y:S01]  /*b470*/  IMAD R28, R70, R32, RZ ;  /* 0x00000020461c7224 */ /* 0x000fe200078e02ff */
[----:B------:R-:W-:Y:S01]  /*b480*/  SHF.R.S32.HI R0, RZ, 0x18, R116 ;  /* 0x00000018ff007819 */ /* 0x000fe20000011474 */
[-C--:B------:R-:W-:Y:S01]  /*b490*/  IMAD R26, R7, R72.reuse, R26 ;  /* 0x00000048071a7224 */ /* 0x080fe200078e021a */
[----:B------:R-:W-:Y:S01]  /*b4a0*/  SHF.R.S32.HI R5, RZ, 0x18, R115 ;  /* 0x00000018ff057819 */ /* 0x000fe20000011473 */
[----:B------:R-:W-:Y:S01]  /*b4b0*/  IMAD.MOV.U32 R3, RZ, RZ, R117 ;  /* 0x000000ffff037224 */ /* 0x000fe200078e0075 */
[----:B------:R-:W-:Y:S01]  /*b4c0*/  SHF.R.S32.HI R7, RZ, 0x18, R109 ;  /* 0x00000018ff077819 */ /* 0x000fe2000001146d */
[----:B------:R-:W-:Y:S01]  /*b4d0*/  IMAD R31, R80, R72, R31 ;  /* 0x00000048501f7224 */ /* 0x000fe200078e021f */
[----:B------:R-:W-:Y:S01]  /*b4e0*/  SHF.R.S32.HI R87, RZ, 0x18, R89 ;  /* 0x00000018ff577819 */ /* 0x000fe20000011459 */
[----:B------:R-:W-:Y:S01]  /*b4f0*/  IMAD R30, R70, R34, RZ ;  /* 0x00000022461e7224 */ /* 0x000fe200078e02ff */
[----:B------:R-:W-:Y:S01]  /*b500*/  SHF.L.U32 R112, R84, 0x8, RZ ;  /* 0x0000000854707819 */ /* 0x000fe200000006ff */
[----:B------:R-:W-:Y:S01]  /*b510*/  IMAD R28, R3, R72, R28 ;  /* 0x00000048031c7224 */ /* 0x000fe200078e021c */
[----:B------:R-:W-:Y:S01]  /*b520*/  I2IP.S8.S32.SAT R18, R31, R26, RZ ;  /* 0x0000001a1f127239 */ /* 0x000fe200000014ff */
[----:B------:R-:W-:Y:S01]  /*b530*/  IMAD R35, R70, R35, RZ ;  /* 0x0000002346237224 */ /* 0x000fe200078e02ff */
[----:B------:R-:W-:Y:S01]  /*b540*/  MOV R3, R114 ;  /* 0x0000007200037202 */ /* 0x000fe20000000f00 */
[----:B------:R-:W-:Y:S01]  /*b550*/  IMAD R29, R0, R72, R29 ;  /* 0x00000048001d7224 */ /* 0x000fe200078e021d */
[----:B------:R-:W-:Y:S01]  /*b560*/  I2IP.S8.S32.SAT R18, R25, R24, R18 ;  /* 0x0000001819127239 */ /* 0x000fe20000001412 */
[C---:B------:R-:W-:Y:S01]  /*b570*/  IMAD R32, R70.reuse, R36, RZ ;  /* 0x0000002446207224 */ /* 0x040fe200078e02ff */
[----:B------:R-:W-:Y:S01]  /*b580*/  SHF.R.S32.HI R0, RZ, 0x18, R113 ;  /* 0x00000018ff007819 */ /* 0x000fe20000011471 */
[-C--:B------:R-:W-:Y:S01]  /*b590*/  IMAD R30, R5, R72.reuse, R30 ;  /* 0x00000048051e7224 */ /* 0x080fe200078e021e */
[----:B------:R-:W-:Y:S01]  /*b5a0*/  MOV R5, R111 ;  /* 0x0000006f00057202 */ /* 0x000fe20000000f00 */
[-C--:B------:R-:W-:Y:S01]  /*b5b0*/  IMAD R35, R81, R72.reuse, R35 ;  /* 0x0000004851237224 */ /* 0x080fe200078e0223 */
[----:B------:R-:W-:Y:S01]  /*b5c0*/  SHF.R.S32.HI R84, RZ, 0x18, R86 ;  /* 0x00000018ff547819 */ /* 0x000fe20000011456 */
[----:B------:R-:W-:Y:S01]  /*b5d0*/  IMAD R32, R3, R72, R32 ;  /* 0x0000004803207224 */ /* 0x000fe200078e0220 */
[----:B------:R-:W-:Y:S01]  /*b5e0*/  SHF.R.S32.HI R3, RZ, 0x18, R112 ;  /* 0x00000018ff037819 */ /* 0x000fe20000011470 */
[C---:B------:R-:W-:Y:S01]  /*b5f0*/  IMAD R34, R70.reuse, R38, RZ ;  /* 0x0000002646227224 */ /* 0x040fe200078e02ff */
[----:B------:R-:W-:Y:S01]  /*b600*/  I2IP.S8.S32.SAT R19, R35, R30, RZ ;  /* 0x0000001e23137239 */ /* 0x000fe200000014ff */
[----:B------:R-:W-:Y:S01]  /*b610*/  IMAD R39, R70, R39, RZ ;  /* 0x0000002746277224 */ /* 0x000fe200078e02ff */
[----:B------:R-:W-:Y:S01]  /*b620*/  SHF.L.U32 R106, R86, 0x8, RZ ;  /* 0x00000008566a7819 */ /* 0x000fe200000006ff */
[----:B------:R-:W-:Y:S01]  /*b630*/  IMAD R33, R0, R72, R33 ;  /* 0x0000004800217224 */ /* 0x000fe200078e0221 */
[----:B------:R-:W-:Y:S01]  /*b640*/  I2IP.S8.S32.SAT R19, R29, R28, R19 ;  /* 0x0000001c1d137239 */ /* 0x000fe20000001413 */
[----:B------:R-:W-:Y:S01]  /*b650*/  IMAD R36, R70, R40, RZ ;  /* 0x0000002846247224 */ /* 0x000fe200078e02ff */
[----:B------:R-:W-:Y:S01]  /*b660*/  SHF.R.S32.HI R0, RZ, 0x18, R110 ;  /* 0x00000018ff007819 */ /* 0x000fe2000001146e */
[----:B------:R-:W-:Y:S01]  /*b670*/  IMAD R34, R3, R72, R34 ;  /* 0x0000004803227224 */ /* 0x000fe200078e0222 */
[----:B------:R-:W-:Y:S01]  /*b680*/  MOV R3, R108 ;  /* 0x0000006c00037202 */ /* 0x000fe20000000f00 */
[----:B------:R-:W-:Y:S01]  /*b690*/  IMAD R39, R82, R72, R39 ;  /* 0x0000004852277224 */ /* 0x000fe200078e0227 */
[----:B------:R1:W-:Y:S01]  /*b6a0*/  STS.128 [R158+0xa200], R16 ;  /* 0x00a200109e007388 */ /* 0x0003e20000000c00 */
[C---:B------:R-:W-:Y:S01]  /*b6b0*/  IMAD R38, R70.reuse, R42, RZ ;  /* 0x0000002a46267224 */ /* 0x040fe200078e02ff */
[----:B------:R-:W-:Y:S01]  /*b6c0*/  SHF.R.S32.HI R86, RZ, 0x18, R88 ;  /* 0x00000018ff567819 */ /* 0x000fe20000011458 */
[----:B------:R-:W-:Y:S01]  /*b6d0*/  IMAD R36, R5, R72, R36 ;  /* 0x0000004805247224 */ /* 0x000fe200078e0224 */
[----:B------:R-:W-:Y:S01]  /*b6e0*/  I2IP.S8.S32.SAT R34, R39, R34, RZ ;  /* 0x0000002227227239 */ /* 0x000fe200000014ff */
[----:B------:R-:W-:Y:S01]  /*b6f0*/  IMAD R43, R70, R43, RZ ;  /* 0x0000002b462b7224 */ /* 0x000fe200078e02ff */
[----:B------:R-:W-:Y:S01]  /*b700*/  MOV R5, R105 ;  /* 0x0000006900057202 */ /* 0x000fe20000000f00 */
[----:B------:R-:W-:Y:S01]  /*b710*/  IMAD R37, R0, R72, R37 ;  /* 0x0000004800257224 */ /* 0x000fe200078e0225 */
[----:B------:R-:W-:Y:S01]  /*b720*/  I2IP.S8.S32.SAT R32, R33, R32, R34 ;  /* 0x0000002021207239 */ /* 0x000fe20000001422 */
[----:B------:R-:W-:Y:S01]  /*b730*/  IMAD R40, R70, R44, RZ ;  /* 0x0000002c46287224 */ /* 0x000fe200078e02ff */
[----:B------:R-:W-:Y:S01]  /*b740*/  SHF.R.S32.HI R0, RZ, 0x18, R107 ;  /* 0x00000018ff007819 */ /* 0x000fe2000001146b */
[-C--:B------:R-:W-:Y:S01]  /*b750*/  IMAD R38, R7, R72.reuse, R38 ;  /* 0x0000004807267224 */ /* 0x080fe200078e0226 */
[----:B------:R-:W-:Y:S01]  /*b760*/  SHF.R.S32.HI R7, RZ, 0x18, R103 ;  /* 0x00000018ff077819 */ /* 0x000fe20000011467 */
[-C--:B------:R-:W-:Y:S01]  /*b770*/  IMAD R43, R83, R72.reuse, R43 ;  /* 0x00000048532b7224 */ /* 0x080fe200078e022b */
[----:B------:R-:W-:Y:S01]  /*b780*/  SHF.L.U32 R100, R88, 0x8, RZ ;  /* 0x0000000858647819 */ /* 0x000fe200000006ff */
        /* <DEDUP_REMOVED lines=11> */
[----:B------:R-:W-:Y:S01]  /*b840*/  SHF.L.U32 R97, R89, 0x8, RZ ;  /* 0x0000000859617819 */ /* 0x000fe200000006ff */
        /* <DEDUP_REMOVED lines=13> */
[----:B------:R-:W-:Y:S01]  /*b920*/  IADD3 R68, PT, PT, R68, 0x1, RZ ;  /* 0x0000000144447810 */ /* 0x000fe20007ffe0ff */
[----:B------:R-:W-:Y:S02]  /*b930*/  IMAD.MOV.U32 R3, RZ, RZ, R102 ;  /* 0x000000ffff037224 */ /* 0x000fe400078e0066 */
[-C--:B------:R-:W-:Y:S02]  /*b940*/  IMAD R51, R85, R72.reuse, R51 ;  /* 0x0000004855337224 */ /* 0x080fe400078e0233 */
[----:B------:R-:W-:Y:S01]  /*b950*/  IMAD R48, R3, R72, R48 ;  /* 0x0000004803307224 */ /* 0x000fe200078e0230 */
[----:B------:R-:W-:Y:S01]  /*b960*/  SHF.R.S32.HI R3, RZ, 0x18, R100 ;  /* 0x00000018ff037819 */ /* 0x000fe20000011464 */
[C---:B------:R-:W-:Y:S01]  /*b970*/  IMAD R50, R70.reuse, R54, RZ ;  /* 0x0000003646327224 */ /* 0x040fe200078e02ff */
[----:B------:R-:W-:Y:S01]  /*b980*/  I2IP.S8.S32.SAT R35, R51, R46, RZ ;  /* 0x0000002e33237239 */ /* 0x000fe200000014ff */
[----:B------:R-:W-:Y:S02]  /*b990*/  IMAD R55, R70, R55, RZ ;  /* 0x0000003746377224 */ /* 0x000fe400078e02ff */
[----:B------:R-:W-:Y:S01]  /*b9a0*/  IMAD R49, R0, R72, R49 ;  /* 0x0000004800317224 */ /* 0x000fe200078e0231 */
[----:B------:R-:W-:Y:S01]  /*b9b0*/  I2IP.S8.S32.SAT R35, R45, R44, R35 ;  /* 0x0000002c2d237239 */ /* 0x000fe20000001423 */
[----:B------:R-:W-:Y:S01]  /*b9c0*/  IMAD R52, R70, R56, RZ ;  /* 0x0000003846347224 */ /* 0x000fe200078e02ff */
[----:B------:R-:W-:Y:S01]  /*b9d0*/  SHF.R.S32.HI R0, RZ, 0x18, R98 ;  /* 0x00000018ff007819 */ /* 0x000fe20000011462 */
[-C--:B------:R-:W-:Y:S01]  /*b9e0*/  IMAD R50, R3, R72.reuse, R50 ;  /* 0x0000004803327224 */ /* 0x080fe200078e0232 */
[----:B------:R-:W-:Y:S01]  /*b9f0*/  SHF.R.S32.HI R3, RZ, 0x18, R97 ;  /* 0x00000018ff037819 */ /* 0x000fe20000011461 */
[----:B------:R-:W-:Y:S01]  /*ba00*/  IMAD R55, R86, R72, R55 ;  /* 0x0000004856377224 */ /* 0x000fe200078e0237 */
[----:B------:R1:W-:Y:S01]  /*ba10*/  STS.128 [R157+0xa200], R32 ;  /* 0x00a200209d007388 */ /* 0x0003e20000000c00 */
[----:B------:R-:W-:Y:S01]  /*ba20*/  IMAD.U32 R95, R90, 0x10000, RZ ;  /* 0x000100005a5f7824 */ /* 0x000fe200078e00ff */
[----:B------:R-:W-:Y:S01]  /*ba30*/  SHF.L.U32 R90, R91, 0x8, RZ ;  /* 0x000000085b5a7819 */ /* 0x000fe200000006ff */
[C---:B------:R-:W-:Y:S01]  /*ba40*/  IMAD R54, R70.reuse, R58, RZ ;  /* 0x0000003a46367224 */ /* 0x040fe200078e02ff */
[----:B------:R-:W-:Y:S01]  /*ba50*/  I2IP.S8.S32.SAT R50, R55, R50, RZ ;  /* 0x0000003237327239 */ /* 0x000fe200000014ff */
[----:B------:R-:W-:Y:S01]  /*ba60*/  IMAD R52, R5, R72, R52 ;  /* 0x0000004805347224 */ /* 0x000fe200078e0234 */
[----:B------:R-:W-:Y:S01]  /*ba70*/  MOV R5, R96 ;  /* 0x0000006000057202 */ /* 0x000fe20000000f00 */
[----:B------:R-:W-:Y:S01]  /*ba80*/  IMAD R59, R70, R59, RZ ;  /* 0x0000003b463b7224 */ /* 0x000fe200078e02ff */
[----:B------:R-:W-:Y:S01]  /*ba90*/  I2IP.S8.S32.SAT R48, R49, R48, R50 ;  /* 0x0000003031307239 */ /* 0x000fe20000001432 */
[----:B------:R-:W-:Y:S01]  /*baa0*/  IMAD R53, R0, R72, R53 ;  /* 0x0000004800357224 */ /* 0x000fe200078e0235 */
[----:B------:R-:W-:Y:S01]  /*bab0*/  SHF.R.S32.HI R0, RZ, 0x18, R95 ;  /* 0x00000018ff007819 */ /* 0x000fe2000001145f */
[C---:B------:R-:W-:Y:S02]  /*bac0*/  IMAD R56, R70.reuse, R60, RZ ;  /* 0x0000003c46387224 */ /* 0x040fe400078e02ff */
[-C--:B------:R-:W-:Y:S01]  /*bad0*/  IMAD R54, R3, R72.reuse, R54 ;  /* 0x0000004803367224 */ /* 0x080fe200078e0236 */
[----:B------:R-:W-:Y:S01]  /*bae0*/  SHF.R.S32.HI R3, RZ, 0x18, R94 ;  /* 0x00000018ff037819 */ /* 0x000fe2000001145e */
[----:B------:R-:W-:Y:S02]  /*baf0*/  IMAD R59, R87, R72, R59 ;  /* 0x00000048573b7224 */ /* 0x000fe400078e023b */
[C---:B------:R-:W-:Y:S02]  /*bb00*/  IMAD R58, R70.reuse, R62, RZ ;  /* 0x0000003e463a7224 */ /* 0x040fe400078e02ff */
[----:B------:R-:W-:Y:S01]  /*bb10*/  IMAD R56, R5, R72, R56 ;  /* 0x0000004805387224 */ /* 0x000fe200078e0238 */
[----:B------:R-:W-:Y:S01]  /*bb20*/  I2IP.S8.S32.SAT R54, R59, R54, RZ ;  /* 0x000000363b367239 */ /* 0x000fe200000014ff */
[----:B------:R-:W-:Y:S01]  /*bb30*/  IMAD R63, R70, R63, RZ ;  /* 0x0000003f463f7224 */ /* 0x000fe200078e02ff */
[----:B------:R-:W-:Y:S01]  /*bb40*/  MOV R5, R93 ;  /* 0x0000005d00057202 */ /* 0x000fe20000000f00 */
[----:B------:R-:W-:Y:S01]  /*bb50*/  IMAD R57, R0, R72, R57 ;  /* 0x0000004800397224 */ /* 0x000fe200078e0239 */
[----:B------:R-:W-:Y:S01]  /*bb60*/  SHF.R.S32.HI R0, RZ, 0x18, R92 ;  /* 0x00000018ff007819 */ /* 0x000fe2000001145c */
[----:B------:R-:W-:Y:S01]  /*bb70*/  IMAD R60, R70, R64, RZ ;  /* 0x00000040463c7224 */ /* 0x000fe200078e02ff */
[----:B------:R-:W-:Y:S01]  /*bb80*/  I2IP.S8.S32.SAT R49, R53, R52, R54 ;  /* 0x0000003435317239 */ /* 0x000fe20000001436 */
[-C--:B------:R-:W-:Y:S01]  /*bb90*/  IMAD R58, R3, R72.reuse, R58 ;  /* 0x00000048033a7224 */ /* 0x080fe200078e023a */
        /* <DEDUP_REMOVED lines=30> */
.L_x_139:
[----:B------:R-:W-:Y:S05]  /*bd80*/  BSYNC.RECONVERGENT B0 ;  /* 0x0000000000007941 */ /* 0x000fea0003800200 */
.L_x_138:
[----:B------:R-:W-:Y:S01]  /*bd90*/  R2UR UR5, R142 ;  /* 0x000000008e0572ca */ /* 0x000fe200000e0000 */
[----:B------:R-:W-:Y:S01]  /*bda0*/  BAR.SYNC.DEFER_BLOCKING 0x1, 0x80 ;  /* 0x0042000000007b1d */ /* 0x000fe20000010000 */
[----:B------:R-:W-:Y:S01]  /*bdb0*/  R2UR UR4, R143 ;  /* 0x000000008f0472ca */ /* 0x000fe200000e0000 */
[----:B------:R-:W-:Y:S01]  /*bdc0*/  UISETP.NE.AND UP0, UPT, UR46, URZ, UPT ;  /* 0x000000ff2e00728c */ /* 0x000fe2000bf05270 */
[----:B------:R-:W-:Y:S02]  /*bdd0*/  ISETP.NE.AND P0, PT, R145, 0x2, PT ;  /* 0x000000029100780c */ /* 0x000fe40003f05270 */
[C---:B------:R-:W-:Y:S02]  /*bde0*/  ISETP.NE.AND P1, PT, R68.reuse, 0x2, PT ;  /* 0x000000024400780c */ /* 0x040fe40003f25270 */
[----:B------:R-:W-:Y:S02]  /*bdf0*/  SEL R2, RZ, 0x1, P0 ;  /* 0x00000001ff027807 */ /* 0x000fe40000000000 */
[----:B------:R-:W-:Y:S02]  /*be00*/  SEL R0, RZ, 0x1, P1 ;  /* 0x00000001ff007807 */ /* 0x000fe40000800000 */
[----:B------:R-:W-:Y:S01]  /*be10*/  LOP3.LUT R147, R147, R2, RZ, 0x3c, !PT ;  /* 0x0000000293937212 */ /* 0x000fe200078e3cff */
[----:B------:R-:W-:Y:S01]  /*be20*/  UIADD3 UR20, UPT, UPT, UR37, UR5, URZ ;  /* 0x0000000525147290 */ /* 0x000fe2000fffe0ff */
[----:B------:R-:W-:Y:S01]  /*be30*/  LOP3.LUT R149, R149, R0, RZ, 0x3c, !PT ;  /* 0x0000000095957212 */ /* 0x000fe200078e3cff */
[----:B------:R-:W-:Y:S01]  /*be40*/  UIADD3 UR16, UPT, UPT, UR38, UR4, URZ ;  /* 0x0000000426107290 */ /* 0x000fe2000fffe0ff */
[----:B------:R-:W-:Y:S02]  /*be50*/  SEL R145, R145, RZ, P0 ;  /* 0x000000ff91917207 */ /* 0x000fe40000000000 */
[----:B------:R-:W-:Y:S01]  /*be60*/  SEL R68, R68, RZ, P1 ;  /* 0x000000ff44447207 */ /* 0x000fe20000800000 */
[----:B------:R-:W-:Y:S01]  /*be70*/  UMOV UR36, UR59 ;  /* 0x0000003b00247c82 */ /* 0x000fe20008000000 */
[----:B------:R-:W-:Y:S07]  /*be80*/  BRA.U UP0, `(.L_x_140) ;  /* 0xffffff9900447547 */ /* 0x000fee000b83ffff */
[----:B------:R-:W-:Y:S05]  /*be90*/  EXIT ;  /* 0x000000000000794d */ /* 0x000fea0003800000 */
.L_x_25:
[----:B--2---:R2:W3:Y:S02]  /*bea0*/  SYNCS.PHASECHK.TRANS64.TRYWAIT P0, [R3+URZ+0x180], R2 ;  /* 0x00018002030075a7 */ /* 0x0044e400080011ff */
[----:B---3--:R-:W-:Y:S05]  /*beb0*/  @!P0 NANOSLEEP.SYNCS 0x989680 ;  /* 0x009896800000895d */ /* 0x008fea0003900000 */
[----:B------:R-:W3:Y:S02]  /*bec0*/  @!P0 SYNCS.PHASECHK.TRANS64 P0, [R3+URZ+0x180], R2 ;  /* 0x00018002030085a7 */ /* 0x000ee400080010ff */
[----:B---3--:R-:W-:Y:S05]  /*bed0*/  @!P0 BRA `(.L_x_25) ;  /* 0xfffffffc00f08947 */ /* 0x008fea000383ffff */
[----:B------:R-:W-:Y:S05]  /*bee0*/  BRA `(.L_x_141) ;  /* 0xffffff5c00187947 */ /* 0x000fea000383ffff */
.L_x_28:
[----:B-1----:R-:W-:-:S07]  /*bef0*/  MOV R0, UR33 ;  /* 0x0000002100007c02 */ /* 0x002fce0008000f00 */
.L_x_142:
[----:B-1----:R1:W2:Y:S02]  /*bf00*/  SYNCS.PHASECHK.TRANS64.TRYWAIT P0, [R0+URZ+0x70], R3 ;  /* 0x00007003000075a7 */ /* 0x0022a400080011ff */
[----:B--2---:R-:W-:Y:S05]  /*bf10*/  @!P0 NANOSLEEP.SYNCS 0x989680 ;  /* 0x009896800000895d */ /* 0x004fea0003900000 */
[----:B------:R-:W2:Y:S02]  /*bf20*/  @!P0 SYNCS.PHASECHK.TRANS64 P0, [R0+URZ+0x70], R3 ;  /* 0x00007003000085a7 */ /* 0x000ea400080010ff */
[----:B--2---:R-:W-:Y:S05]  /*bf30*/  @!P0 BRA `(.L_x_142) ;  /* 0xfffffffc00f08947 */ /* 0x004fea000383ffff */
[----:B------:R-:W-:Y:S05]  /*bf40*/  BRA `(.L_x_27) ;  /* 0xffffff5c00607947 */ /* 0x000fea000383ffff */
.L_x_35:
[----:B-1----:R-:W-:-:S07]  /*bf50*/  MOV R0, UR17 ;  /* 0x0000001100007c02 */ /* 0x002fce0008000f00 */
.L_x_143:
[----:B-1----:R1:W2:Y:S02]  /*bf60*/  SYNCS.PHASECHK.TRANS64.TRYWAIT P0, [R0+URZ+0x70], R3 ;  /* 0x00007003000075a7 */ /* 0x0022a400080011ff */
[----:B--2---:R-:W-:Y:S05]  /*bf70*/  @!P0 NANOSLEEP.SYNCS 0x989680 ;  /* 0x009896800000895d */ /* 0x004fea0003900000 */
[----:B------:R-:W2:Y:S02]  /*bf80*/  @!P0 SYNCS.PHASECHK.TRANS64 P0, [R0+URZ+0x70], R3 ;  /* 0x00007003000085a7 */ /* 0x000ea400080010ff */
[----:B--2---:R-:W-:Y:S05]  /*bf90*/  @!P0 BRA `(.L_x_143) ;  /* 0xfffffffc00f08947 */ /* 0x004fea000383ffff */
[----:B------:R-:W-:Y:S05]  /*bfa0*/  BRA `(.L_x_34) ;  /* 0xffffff60001c7947 */ /* 0x000fea000383ffff */
.L_x_40:
[----:B-1----:R1:W2:Y:S02]  /*bfb0*/  SYNCS.PHASECHK.TRANS64.TRYWAIT P0, [R3+URZ+0x130], R0 ;  /* 0x00013000030075a7 */ /* 0x0022a400080011ff */
[----:B--2---:R-:W-:Y:S05]  /*bfc0*/  @!P0 NANOSLEEP.SYNCS 0x989680 ;  /* 0x009896800000895d */ /* 0x004fea0003900000 */
[----:B------:R-:W2:Y:S02]  /*bfd0*/  @!P0 SYNCS.PHASECHK.TRANS64 P0, [R3+URZ+0x130], R0 ;  /* 0x00013000030085a7 */ /* 0x000ea400080010ff */
[----:B--2---:R-:W-:Y:S05]  /*bfe0*/  @!P0 BRA `(.L_x_40) ;  /* 0xfffffffc00f08947 */ /* 0x004fea000383ffff */
[----:B------:R-:W-:Y:S05]  /*bff0*/  BRA `(.L_x_144) ;  /* 0xffffff6000c07947 */ /* 0x000fea000383ffff */
.L_x_44:
[----:B-1----:R-:W-:-:S07]  /*c000*/  MOV R0, UR4 ;  /* 0x0000000400007c02 */ /* 0x002fce0008000f00 */
.L_x_145:
[----:B-1----:R1:W2:Y:S02]  /*c010*/  SYNCS.PHASECHK.TRANS64.TRYWAIT P0, [R0+URZ], R3 ;  /* 0x00000003000075a7 */ /* 0x0022a400080011ff */
[----:B--2---:R-:W-:Y:S05]  /*c020*/  @!P0 NANOSLEEP.SYNCS 0x989680 ;  /* 0x009896800000895d */ /* 0x004fea0003900000 */
[----:B------:R-:W2:Y:S02]  /*c030*/  @!P0 SYNCS.PHASECHK.TRANS64 P0, [R0+URZ], R3 ;  /* 0x00000003000085a7 */ /* 0x000ea400080010ff */
[----:B--2---:R-:W-:Y:S05]  /*c040*/  @!P0 BRA `(.L_x_145) ;  /* 0xfffffffc00f08947 */ /* 0x004fea000383ffff */
[----:B------:R-:W-:Y:S05]  /*c050*/  BRA `(.L_x_146) ;  /* 0xffffff68006c7947 */ /* 0x000fea000383ffff */
.L_x_45:
[----:B------:R-:W-:-:S07]  /*c060*/  MOV R0, UR5 ;  /* 0x0000000500007c02 */ /* 0x000fce0008000f00 */
.L_x_147:
[----:B-1----:R1:W2:Y:S02]  /*c070*/  SYNCS.PHASECHK.TRANS64.TRYWAIT P0, [R0+URZ], R3 ;  /* 0x00000003000075a7 */ /* 0x0022a400080011ff */
[----:B--2---:R-:W-:Y:S05]  /*c080*/  @!P0 NANOSLEEP.SYNCS 0x989680 ;  /* 0x009896800000895d */ /* 0x004fea0003900000 */
[----:B------:R-:W2:Y:S02]  /*c090*/  @!P0 SYNCS.PHASECHK.TRANS64 P0, [R0+URZ], R3 ;  /* 0x00000003000085a7 */ /* 0x000ea400080010ff */
[----:B--2---:R-:W-:Y:S05]  /*c0a0*/  @!P0 BRA `(.L_x_147) ;  /* 0xfffffffc00f08947 */ /* 0x004fea000383ffff */
[----:B------:R-:W-:Y:S05]  /*c0b0*/  BRA `(.L_x_148) ;  /* 0xffffff6800787947 */ /* 0x000fea000383ffff */
.L_x_46:
[----:B------:R-:W-:-:S07]  /*c0c0*/  MOV R0, UR5 ;  /* 0x0000000500007c02 */ /* 0x000fce0008000f00 */
.L_x_149:
[----:B-1----:R1:W2:Y:S02]  /*c0d0*/  SYNCS.PHASECHK.TRANS64.TRYWAIT P0, [R0+URZ], R3 ;  /* 0x00000003000075a7 */ /* 0x0022a400080011ff */
[----:B--2---:R-:W-:Y:S05]  /*c0e0*/  @!P0 NANOSLEEP.SYNCS 0x989680 ;  /* 0x009896800000895d */ /* 0x004fea0003900000 */
[----:B------:R-:W2:Y:S02]  /*c0f0*/  @!P0 SYNCS.PHASECHK.TRANS64 P0, [R0+URZ], R3 ;  /* 0x00000003000085a7 */ /* 0x000ea400080010ff */
[----:B--2---:R-:W-:Y:S05]  /*c100*/  @!P0 BRA `(.L_x_149) ;  /* 0xfffffffc00f08947 */ /* 0x004fea000383ffff */
[----:B------:R-:W-:Y:S05]  /*c110*/  BRA `(.L_x_150) ;  /* 0xffffff6800847947 */ /* 0x000fea000383ffff */
.L_x_47:
[----:B------:R-:W-:-:S07]  /*c120*/  MOV R0, UR5 ;  /* 0x0000000500007c02 */ /* 0x000fce0008000f00 */
.L_x_151:
[----:B-1----:R1:W2:Y:S02]  /*c130*/  SYNCS.PHASECHK.TRANS64.TRYWAIT P0, [R0+URZ], R3 ;  /* 0x00000003000075a7 */ /* 0x0022a400080011ff */
[----:B--2---:R-:W-:Y:S05]  /*c140*/  @!P0 NANOSLEEP.SYNCS 0x989680 ;  /* 0x009896800000895d */ /* 0x004fea0003900000 */
[----:B------:R-:W2:Y:S02]  /*c150*/  @!P0 SYNCS.PHASECHK.TRANS64 P0, [R0+URZ], R3 ;  /* 0x00000003000085a7 */ /* 0x000ea400080010ff */
[----:B--2---:R-:W-:Y:S05]  /*c160*/  @!P0 BRA `(.L_x_151) ;  /* 0xfffffffc00f08947 */ /* 0x004fea000383ffff */
[----:B------:R-:W-:Y:S05]  /*c170*/  BRA `(.L_x_152) ;  /* 0xffffff6800907947 */ /* 0x000fea000383ffff */
.L_x_48:
[----:B------:R-:W-:-:S07]  /*c180*/  MOV R0, UR5 ;  /* 0x0000000500007c02 */ /* 0x000fce0008000f00 */
.L_x_153:
[----:B-1----:R1:W2:Y:S02]  /*c190*/  SYNCS.PHASECHK.TRANS64.TRYWAIT P0, [R0+URZ], R3 ;  /* 0x00000003000075a7 */ /* 0x0022a400080011ff */
[----:B--2---:R-:W-:Y:S05]  /*c1a0*/  @!P0 NANOSLEEP.SYNCS 0x989680 ;  /* 0x009896800000895d */ /* 0x004fea0003900000 */
[----:B------:R-:W2:Y:S02]  /*c1b0*/  @!P0 SYNCS.PHASECHK.TRANS64 P0, [R0+URZ], R3 ;  /* 0x00000003000085a7 */ /* 0x000ea400080010ff */
[----:B--2---:R-:W-:Y:S05]  /*c1c0*/  @!P0 BRA `(.L_x_153) ;  /* 0xfffffffc00f08947 */ /* 0x004fea000383ffff */
[----:B------:R-:W-:Y:S05]  /*c1d0*/  BRA `(.L_x_154) ;  /* 0xffffff68009c7947 */ /* 0x000fea000383ffff */
.L_x_49:
[----:B------:R-:W-:-:S07]  /*c1e0*/  MOV R0, UR5 ;  /* 0x0000000500007c02 */ /* 0x000fce0008000f00 */
.L_x_155:
[----:B-1----:R1:W2:Y:S02]  /*c1f0*/  SYNCS.PHASECHK.TRANS64.TRYWAIT P0, [R0+URZ], R3 ;  /* 0x00000003000075a7 */ /* 0x0022a400080011ff */
[----:B--2---:R-:W-:Y:S05]  /*c200*/  @!P0 NANOSLEEP.SYNCS 0x989680 ;  /* 0x009896800000895d */ /* 0x004fea0003900000 */
[----:B------:R-:W2:Y:S02]  /*c210*/  @!P0 SYNCS.PHASECHK.TRANS64 P0, [R0+URZ], R3 ;  /* 0x00000003000085a7 */ /* 0x000ea400080010ff */
[----:B--2---:R-:W-:Y:S05]  /*c220*/  @!P0 BRA `(.L_x_155) ;  /* 0xfffffffc00f08947 */ /* 0x004fea000383ffff */
[----:B------:R-:W-:Y:S05]  /*c230*/  BRA `(.L_x_156) ;  /* 0xffffff6800a87947 */ /* 0x000fea000383ffff */
.L_x_50:
[----:B------:R-:W-:-:S07]  /*c240*/  MOV R0, UR5 ;  /* 0x0000000500007c02 */ /* 0x000fce0008000f00 */
.L_x_157:
[----:B-1----:R1:W2:Y:S02]  /*c250*/  SYNCS.PHASECHK.TRANS64.TRYWAIT P0, [R0+URZ], R3 ;  /* 0x00000003000075a7 */ /* 0x0022a400080011ff */
[----:B--2---:R-:W-:Y:S05]  /*c260*/  @!P0 NANOSLEEP.SYNCS 0x989680 ;  /* 0x009896800000895d */ /* 0x004fea0003900000 */
[----:B------:R-:W2:Y:S02]  /*c270*/  @!P0 SYNCS.PHASECHK.TRANS64 P0, [R0+URZ], R3 ;  /* 0x00000003000085a7 */ /* 0x000ea400080010ff */
[----:B--2---:R-:W-:Y:S05]  /*c280*/  @!P0 BRA `(.L_x_157) ;  /* 0xfffffffc00f08947 */ /* 0x004fea000383ffff */
[----:B------:R-:W-:Y:S05]  /*c290*/  BRA `(.L_x_158) ;  /* 0xffffff6800b47947 */ /* 0x000fea000383ffff */
.L_x_51:
[----:B------:R-:W-:-:S07]  /*c2a0*/  MOV R0, UR5 ;  /* 0x0000000500007c02 */ /* 0x000fce0008000f00 */
.L_x_159:
[----:B-1----:R1:W2:Y:S02]  /*c2b0*/  SYNCS.PHASECHK.TRANS64.TRYWAIT P0, [R0+URZ], R3 ;  /* 0x00000003000075a7 */ /* 0x0022a400080011ff */
[----:B--2---:R-:W-:Y:S05]  /*c2c0*/  @!P0 NANOSLEEP.SYNCS 0x989680 ;  /* 0x009896800000895d */ /* 0x004fea0003900000 */
[----:B------:R-:W2:Y:S02]  /*c2d0*/  @!P0 SYNCS.PHASECHK.TRANS64 P0, [R0+URZ], R3 ;  /* 0x00000003000085a7 */ /* 0x000ea400080010ff */
[----:B--2---:R-:W-:Y:S05]  /*c2e0*/  @!P0 BRA `(.L_x_159) ;  /* 0xfffffffc00f08947 */ /* 0x004fea000383ffff */
[----:B------:R-:W-:Y:S05]  /*c2f0*/  BRA `(.L_x_160) ;  /* 0xffffff6800c07947 */ /* 0x000fea000383ffff */
.L_x_52:
[----:B------:R-:W-:-:S07]  /*c300*/  MOV R0, UR5 ;  /* 0x0000000500007c02 */ /* 0x000fce0008000f00 */
.L_x_161:
[----:B-1----:R1:W2:Y:S02]  /*c310*/  SYNCS.PHASECHK.TRANS64.TRYWAIT P0, [R0+URZ], R3 ;  /* 0x00000003000075a7 */ /* 0x0022a400080011ff */
[----:B--2---:R-:W-:Y:S05]  /*c320*/  @!P0 NANOSLEEP.SYNCS 0x989680 ;  /* 0x009896800000895d */ /* 0x004fea0003900000 */
[----:B------:R-:W2:Y:S02]  /*c330*/  @!P0 SYNCS.PHASECHK.TRANS64 P0, [R0+URZ], R3 ;  /* 0x00000003000085a7 */ /* 0x000ea400080010ff */
[----:B--2---:R-:W-:Y:S05]  /*c340*/  @!P0 BRA `(.L_x_161) ;  /* 0xfffffffc00f08947 */ /* 0x004fea000383ffff */
[----:B------:R-:W-:Y:S05]  /*c350*/  BRA `(.L_x_162) ;  /* 0xffffff6800cc7947 */ /* 0x000fea000383ffff */
.L_x_53:
[----:B------:R-:W-:-:S07]  /*c360*/  MOV R0, UR5 ;  /* 0x0000000500007c02 */ /* 0x000fce0008000f00 */
.L_x_163:
[----:B-1----:R1:W2:Y:S02]  /*c370*/  SYNCS.PHASECHK.TRANS64.TRYWAIT P0, [R0+URZ], R3 ;  /* 0x00000003000075a7 */ /* 0x0022a400080011ff */
[----:B--2---:R-:W-:Y:S05]  /*c380*/  @!P0 NANOSLEEP.SYNCS 0x989680 ;  /* 0x009896800000895d */ /* 0x004fea0003900000 */
[----:B------:R-:W2:Y:S02]  /*c390*/  @!P0 SYNCS.PHASECHK.TRANS64 P0, [R0+URZ], R3 ;  /* 0x00000003000085a7 */ /* 0x000ea400080010ff */
[----:B--2---:R-:W-:Y:S05]  /*c3a0*/  @!P0 BRA `(.L_x_163) ;  /* 0xfffffffc00f08947 */ /* 0x004fea000383ffff */
[----:B------:R-:W-:Y:S05]  /*c3b0*/  BRA `(.L_x_164) ;  /* 0xffffff6800d87947 */ /* 0x000fea000383ffff */
.L_x_54:
[----:B------:R-:W-:-:S07]  /*c3c0*/  MOV R0, UR5 ;  /* 0x0000000500007c02 */ /* 0x000fce0008000f00 */
.L_x_165:
[----:B-1----:R1:W2:Y:S02]  /*c3d0*/  SYNCS.PHASECHK.TRANS64.TRYWAIT P0, [R0+URZ], R3 ;  /* 0x00000003000075a7 */ /* 0x0022a400080011ff */
[----:B--2---:R-:W-:Y:S05]  /*c3e0*/  @!P0 NANOSLEEP.SYNCS 0x989680 ;  /* 0x009896800000895d */ /* 0x004fea0003900000 */
[----:B------:R-:W2:Y:S02]  /*c3f0*/  @!P0 SYNCS.PHASECHK.TRANS64 P0, [R0+URZ], R3 ;  /* 0x00000003000085a7 */ /* 0x000ea400080010ff */
[----:B--2---:R-:W-:Y:S05]  /*c400*/  @!P0 BRA `(.L_x_165) ;  /* 0xfffffffc00f08947 */ /* 0x004fea000383ffff */
[----:B------:R-:W-:Y:S05]  /*c410*/  BRA `(.L_x_166) ;  /* 0xffffff6800e47947 */ /* 0x000fea000383ffff */
.L_x_55:
[----:B------:R-:W-:-:S07]  /*c420*/  MOV R0, UR5 ;  /* 0x0000000500007c02 */ /* 0x000fce0008000f00 */
.L_x_167:
[----:B-1----:R1:W2:Y:S02]  /*c430*/  SYNCS.PHASECHK.TRANS64.TRYWAIT P0, [R0+URZ], R3 ;  /* 0x00000003000075a7 */ /* 0x0022a400080011ff */
[----:B--2---:R-:W-:Y:S05]  /*c440*/  @!P0 NANOSLEEP.SYNCS 0x989680 ;  /* 0x009896800000895d */ /* 0x004fea0003900000 */
[----:B------:R-:W2:Y:S02]  /*c450*/  @!P0 SYNCS.PHASECHK.TRANS64 P0, [R0+URZ], R3 ;  /* 0x00000003000085a7 */ /* 0x000ea400080010ff */
[----:B--2---:R-:W-:Y:S05]  /*c460*/  @!P0 BRA `(.L_x_167) ;  /* 0xfffffffc00f08947 */ /* 0x004fea000383ffff */
[----:B------:R-:W-:Y:S05]  /*c470*/  BRA `(.L_x_168) ;  /* 0xffffff6800f07947 */ /* 0x000fea000383ffff */
.L_x_56:
[----:B------:R-:W-:-:S07]  /*c480*/  MOV R0, UR5 ;  /* 0x0000000500007c02 */ /* 0x000fce0008000f00 */
.L_x_169:
[----:B-1----:R1:W2:Y:S02]  /*c490*/  SYNCS.PHASECHK.TRANS64.TRYWAIT P0, [R0+URZ], R3 ;  /* 0x00000003000075a7 */ /* 0x0022a400080011ff */
[----:B--2---:R-:W-:Y:S05]  /*c4a0*/  @!P0 NANOSLEEP.SYNCS 0x989680 ;  /* 0x009896800000895d */ /* 0x004fea0003900000 */
[----:B------:R-:W2:Y:S02]  /*c4b0*/  @!P0 SYNCS.PHASECHK.TRANS64 P0, [R0+URZ], R3 ;  /* 0x00000003000085a7 */ /* 0x000ea400080010ff */
[----:B--2---:R-:W-:Y:S05]  /*c4c0*/  @!P0 BRA `(.L_x_169) ;  /* 0xfffffffc00f08947 */ /* 0x004fea000383ffff */
[----:B------:R-:W-:Y:S05]  /*c4d0*/  BRA `(.L_x_170) ;  /* 0xffffff6800fc7947 */ /* 0x000fea000383ffff */
.L_x_59:
[----:B-1----:R1:W2:Y:S02]  /*c4e0*/  SYNCS.PHASECHK.TRANS64.TRYWAIT P0, [R2+URZ+0x170], R5 ;  /* 0x00017005020075a7 */ /* 0x0022a400080011ff */
[----:B--2---:R-:W-:Y:S05]  /*c4f0*/  @!P0 NANOSLEEP.SYNCS 0x989680 ;  /* 0x009896800000895d */ /* 0x004fea0003900000 */
[----:B------:R-:W2:Y:S02]  /*c500*/  @!P0 SYNCS.PHASECHK.TRANS64 P0, [R2+URZ+0x170], R5 ;  /* 0x00017005020085a7 */ /* 0x000ea400080010ff */
[----:B--2---:R-:W-:Y:S05]  /*c510*/  @!P0 BRA `(.L_x_59) ;  /* 0xfffffffc00f08947 */ /* 0x004fea000383ffff */
[----:B------:R-:W-:Y:S05]  /*c520*/  BRA `(.L_x_171) ;  /* 0xffffff6c00587947 */ /* 0x000fea000383ffff */
.L_x_60:
[----:B------:R-:W-:-:S07]  /*c530*/  MOV R2, UR4 ;  /* 0x0000000400027c02 */ /* 0x000fce0008000f00 */
.L_x_172:
[----:B-1----:R1:W2:Y:S02]  /*c540*/  SYNCS.PHASECHK.TRANS64.TRYWAIT P0, [R2+URZ+0x140], R5 ;  /* 0x00014005020075a7 */ /* 0x0022a400080011ff */
[----:B--2---:R-:W-:Y:S05]  /*c550*/  @!P0 NANOSLEEP.SYNCS 0x989680 ;  /* 0x009896800000895d */ /* 0x004fea0003900000 */
[----:B------:R-:W2:Y:S02]  /*c560*/  @!P0 SYNCS.PHASECHK.TRANS64 P0, [R2+URZ+0x140], R5 ;  /* 0x00014005020085a7 */ /* 0x000ea400080010ff */
[----:B--2---:R-:W-:Y:S05]  /*c570*/  @!P0 BRA `(.L_x_172) ;  /* 0xfffffffc00f08947 */ /* 0x004fea000383ffff */
[----:B------:R-:W-:Y:S05]  /*c580*/  BRA `(.L_x_173) ;  /* 0xffffff6c00687947 */ /* 0x000fea000383ffff */
.L_x_61:
[----:B-1----:R1:W2:Y:S02]  /*c590*/  SYNCS.PHASECHK.TRANS64.TRYWAIT P1, [R2+URZ+0x130], R5 ;  /* 0x00013005020075a7 */ /* 0x0022a400080211ff */
[----:B--2---:R-:W-:Y:S05]  /*c5a0*/  @!P1 NANOSLEEP.SYNCS 0x989680 ;  /* 0x009896800000995d */ /* 0x004fea0003900000 */
[----:B------:R-:W2:Y:S02]  /*c5b0*/  @!P1 SYNCS.PHASECHK.TRANS64 P1, [R2+URZ+0x130], R5 ;  /* 0x00013005020095a7 */ /* 0x000ea400080210ff */
[----:B--2---:R-:W-:Y:S05]  /*c5c0*/  @!P1 BRA `(.L_x_61) ;  /* 0xfffffffc00f09947 */ /* 0x004fea000383ffff */
[----:B------:R-:W-:Y:S05]  /*c5d0*/  BRA `(.L_x_174) ;  /* 0xffffff6c00987947 */ /* 0x000fea000383ffff */
.L_x_64:
[----:B------:R-:W-:-:S07]  /*c5e0*/  MOV R0, UR4 ;  /* 0x0000000400007c02 */ /* 0x000fce0008000f00 */
.L_x_175:
[----:B-1----:R1:W2:Y:S02]  /*c5f0*/  SYNCS.PHASECHK.TRANS64.TRYWAIT P0, [R0+URZ+0x140], R3 ;  /* 0x00014003000075a7 */ /* 0x0022a400080011ff */
[----:B--2---:R-:W-:Y:S05]  /*c600*/  @!P0 NANOSLEEP.SYNCS 0x989680 ;  /* 0x009896800000895d */ /* 0x004fea0003900000 */
[----:B------:R-:W2:Y:S02]  /*c610*/  @!P0 SYNCS.PHASECHK.TRANS64 P0, [R0+URZ+0x140], R3 ;  /* 0x00014003000085a7 */ /* 0x000ea400080010ff */
[----:B--2---:R-:W-:Y:S05]  /*c620*/  @!P0 BRA `(.L_x_175) ;  /* 0xfffffffc00f08947 */ /* 0x004fea000383ffff */
[----:B------:R-:W-:Y:S05]  /*c630*/  BRA `(.L_x_63) ;  /* 0xffffff6c00ec7947 */ /* 0x000fea000383ffff */
.L_x_71:
[----:B-1----:R1:W2:Y:S02]  /*c640*/  SYNCS.PHASECHK.TRANS64.TRYWAIT P1, [R0+URZ+0x130], R5 ;  /* 0x00013005000075a7 */ /* 0x0022a400080211ff */
[----:B--2---:R-:W-:Y:S05]  /*c650*/  @!P1 NANOSLEEP.SYNCS 0x989680 ;  /* 0x009896800000995d */ /* 0x004fea0003900000 */
[----:B------:R-:W2:Y:S02]  /*c660*/  @!P1 SYNCS.PHASECHK.TRANS64 P1, [R0+URZ+0x130], R5 ;  /* 0x00013005000095a7 */ /* 0x000ea400080210ff */
[----:B--2---:R-:W-:Y:S05]  /*c670*/  @!P1 BRA `(.L_x_71) ;  /* 0xfffffffc00f09947 */ /* 0x004fea000383ffff */
[----:B------:R-:W-:Y:S05]  /*c680*/  BRA `(.L_x_176) ;  /* 0xffffff7400487947 */ /* 0x000fea000383ffff */
.L_x_72:
[----:B------:R-:W-:-:S07]  /*c690*/  MOV R3, UR18 ;  /* 0x0000001200037c02 */ /* 0x000fce0008000f00 */
.L_x_177:
[----:B-1----:R1:W2:Y:S02]  /*c6a0*/  SYNCS.PHASECHK.TRANS64.TRYWAIT P0, [R3+URZ+0x160], R0 ;  /* 0x00016000030075a7 */ /* 0x0022a400080011ff */
[----:B--2---:R-:W-:Y:S05]  /*c6b0*/  @!P0 NANOSLEEP.SYNCS 0x989680 ;  /* 0x009896800000895d */ /* 0x004fea0003900000 */
[----:B------:R-:W2:Y:S02]  /*c6c0*/  @!P0 SYNCS.PHASECHK.TRANS64 P0, [R3+URZ+0x160], R0 ;  /* 0x00016000030085a7 */ /* 0x000ea400080010ff */
[----:B--2---:R-:W-:Y:S05]  /*c6d0*/  @!P0 BRA `(.L_x_177) ;  /* 0xfffffffc00f08947 */ /* 0x004fea000383ffff */
[----:B------:R-:W-:Y:S05]  /*c6e0*/  BRA `(.L_x_178) ;  /* 0xffffff74007c7947 */ /* 0x000fea000383ffff */
.L_x_75:
[----:B------:R-:W-:Y:S07]  /*c6f0*/  MOV R0, UR6 ;  /* 0x0000000600007c02 */ /* 0x000fee0008000f00 */
.L_x_179:
[----:B-1----:R1:W2:Y:S02]  /*c700*/  SYNCS.PHASECHK.TRANS64.TRYWAIT P0, [R0+URZ], R3 ;  /* 0x00000003000075a7 */ /* 0x0022a400080011ff */
[----:B--2---:R-:W-:Y:S05]  /*c710*/  @!P0 NANOSLEEP.SYNCS 0x989680 ;  /* 0x009896800000895d */ /* 0x004fea0003900000 */
[----:B------:R-:W2:Y:S02]  /*c720*/  @!P0 SYNCS.PHASECHK.TRANS64 P0, [R0+URZ], R3 ;  /* 0x00000003000085a7 */ /* 0x000ea400080010ff */
[----:B--2---:R-:W-:Y:S05]  /*c730*/  @!P0 BRA `(.L_x_179) ;  /* 0xfffffffc00f08947 */ /* 0x004fea000383ffff */
[----:B------:R-:W-:Y:S05]  /*c740*/  BRA `(.L_x_74) ;  /* 0xffffff74009c7947 */ /* 0x000fea000383ffff */
.L_x_78:
[----:B------:R-:W-:-:S07]  /*c750*/  MOV R0, UR4 ;  /* 0x0000000400007c02 */ /* 0x000fce0008000f00 */
.L_x_180:
[----:B--2---:R2:W4:Y:S02]  /*c760*/  SYNCS.PHASECHK.TRANS64.TRYWAIT P0, [R0+URZ], R3 ;  /* 0x00000003000075a7 */ /* 0x00452400080011ff */
[----:B----4-:R-:W-:Y:S05]  /*c770*/  @!P0 NANOSLEEP.SYNCS 0x989680 ;  /* 0x009896800000895d */ /* 0x010fea0003900000 */
[----:B------:R-:W4:Y:S02]  /*c780*/  @!P0 SYNCS.PHASECHK.TRANS64 P0, [R0+URZ], R3 ;  /* 0x00000003000085a7 */ /* 0x000f2400080010ff */
[----:B----4-:R-:W-:Y:S05]  /*c790*/  @!P0 BRA `(.L_x_180) ;  /* 0xfffffffc00f08947 */ /* 0x010fea000383ffff */
[----:B------:R-:W-:Y:S05]  /*c7a0*/  BRA `(.L_x_181) ;  /* 0xffffff78003c7947 */ /* 0x000fea000383ffff */
.L_x_79:
[----:B------:R-:W-:-:S07]  /*c7b0*/  MOV R0, UR4 ;  /* 0x0000000400007c02 */ /* 0x000fce0008000f00 */
.L_x_182:
[----:B-1----:R1:W2:Y:S02]  /*c7c0*/  SYNCS.PHASECHK.TRANS64.TRYWAIT P0, [R0+URZ], R3 ;  /* 0x00000003000075a7 */ /* 0x0022a400080011ff */
[----:B--2---:R-:W-:Y:S05]  /*c7d0*/  @!P0 NANOSLEEP.SYNCS 0x989680 ;  /* 0x009896800000895d */ /* 0x004fea0003900000 */
[----:B------:R-:W2:Y:S02]  /*c7e0*/  @!P0 SYNCS.PHASECHK.TRANS64 P0, [R0+URZ], R3 ;  /* 0x00000003000085a7 */ /* 0x000ea400080010ff */
[----:B--2---:R-:W-:Y:S05]  /*c7f0*/  @!P0 BRA `(.L_x_182) ;  /* 0xfffffffc00f08947 */ /* 0x004fea000383ffff */
[----:B------:R-:W-:Y:S05]  /*c800*/  BRA `(.L_x_183) ;  /* 0xffffff7800487947 */ /* 0x000fea000383ffff */
.L_x_84:
[----:B--2---:R2:W3:Y:S02]  /*c810*/  SYNCS.PHASECHK.TRANS64.TRYWAIT P0, [R12+URZ+0x130], R9 ;  /* 0x000130090c0075a7 */ /* 0x0044e400080011ff */
[----:B---3--:R-:W-:Y:S05]  /*c820*/  @!P0 NANOSLEEP.SYNCS 0x989680 ;  /* 0x009896800000895d */ /* 0x008fea0003900000 */
[----:B------:R-:W3:Y:S02]  /*c830*/  @!P0 SYNCS.PHASECHK.TRANS64 P0, [R12+URZ+0x130], R9 ;  /* 0x000130090c0085a7 */ /* 0x000ee400080010ff */
[----:B---3--:R-:W-:Y:S05]  /*c840*/  @!P0 BRA `(.L_x_84) ;  /* 0xfffffffc00f08947 */ /* 0x008fea000383ffff */
[----:B------:R-:W-:Y:S05]  /*c850*/  BRA `(.L_x_184) ;  /* 0xffffff7c00687947 */ /* 0x000fea000383ffff */
.L_x_87:
[----:B------:R-:W-:Y:S07]  /*c860*/  MOV R0, UR21 ;  /* 0x0000001500007c02 */ /* 0x000fee0008000f00 */
.L_x_185:
[----:B--2---:R2:W3:Y:S02]  /*c870*/  SYNCS.PHASECHK.TRANS64.TRYWAIT P2, [R0+URZ+0x128], R11 ;  /* 0x0001280b000075a7 */ /* 0x0044e400080411ff */
[----:B---3--:R-:W-:Y:S05]  /*c880*/  @!P2 NANOSLEEP.SYNCS 0x989680 ;  /* 0x009896800000a95d */ /* 0x008fea0003900000 */
[----:B------:R-:W3:Y:S02]  /*c890*/  @!P2 SYNCS.PHASECHK.TRANS64 P2, [R0+URZ+0x128], R11 ;  /* 0x0001280b0000a5a7 */ /* 0x000ee400080410ff */
[----:B---3--:R-:W-:Y:S05]  /*c8a0*/  @!P2 BRA `(.L_x_185) ;  /* 0xfffffffc00f0a947 */ /* 0x008fea000383ffff */
[----:B------:R-:W-:Y:S05]  /*c8b0*/  BRA `(.L_x_86) ;  /* 0xffffff8000d07947 */ /* 0x000fea000383ffff */
.L_x_90:
[----:B--2---:R-:W-:Y:S07]  /*c8c0*/  MOV R0, UR21 ;  /* 0x0000001500007c02 */ /* 0x004fee0008000f00 */
.L_x_186:
[----:B--2---:R2:W3:Y:S02]  /*c8d0*/  SYNCS.PHASECHK.TRANS64.TRYWAIT P0, [R0+URZ+0x100], R9 ;  /* 0x00010009000075a7 */ /* 0x0044e400080011ff */
[----:B---3--:R-:W-:Y:S05]  /*c8e0*/  @!P0 NANOSLEEP.SYNCS 0x989680 ;  /* 0x009896800000895d */ /* 0x008fea0003900000 */
[----:B------:R-:W3:Y:S02]  /*c8f0*/  @!P0 SYNCS.PHASECHK.TRANS64 P0, [R0+URZ+0x100], R9 ;  /* 0x00010009000085a7 */ /* 0x000ee400080010ff */
[----:B---3--:R-:W-:Y:S05]  /*c900*/  @!P0 BRA `(.L_x_186) ;  /* 0xfffffffc00f08947 */ /* 0x008fea000383ffff */
[----:B------:R-:W-:Y:S05]  /*c910*/  BRA `(.L_x_187) ;  /* 0xffffff84002c7947 */ /* 0x000fea000383ffff */
.L_x_91:
[----:B------:R-:W-:Y:S07]  /*c920*/  MOV R0, UR21 ;  /* 0x0000001500007c02 */ /* 0x000fee0008000f00 */
.L_x_188:
[----:B--2---:R2:W3:Y:S02]  /*c930*/  SYNCS.PHASECHK.TRANS64.TRYWAIT P0, [R0+URZ+0x108], R9 ;  /* 0x00010809000075a7 */ /* 0x0044e400080011ff */
[----:B---3--:R-:W-:Y:S05]  /*c940*/  @!P0 NANOSLEEP.SYNCS 0x989680 ;  /* 0x009896800000895d */ /* 0x008fea0003900000 */
[----:B------:R-:W3:Y:S02]  /*c950*/  @!P0 SYNCS.PHASECHK.TRANS64 P0, [R0+URZ+0x108], R9 ;  /* 0x00010809000085a7 */ /* 0x000ee400080010ff */
[----:B---3--:R-:W-:Y:S05]  /*c960*/  @!P0 BRA `(.L_x_188) ;  /* 0xfffffffc00f08947 */ /* 0x008fea000383ffff */
[----:B------:R-:W-:Y:S05]  /*c970*/  BRA `(.L_x_189) ;  /* 0xffffff8400687947 */ /* 0x000fea000383ffff */
.L_x_92:
[----:B------:R-:W-:Y:S07]  /*c980*/  MOV R0, UR21 ;  /* 0x0000001500007c02 */ /* 0x000fee0008000f00 */
.L_x_190:
[----:B--2---:R2:W3:Y:S02]  /*c990*/  SYNCS.PHASECHK.TRANS64.TRYWAIT P0, [R0+URZ+0x110], R9 ;  /* 0x00011009000075a7 */ /* 0x0044e400080011ff */
[----:B---3--:R-:W-:Y:S05]  /*c9a0*/  @!P0 NANOSLEEP.SYNCS 0x989680 ;  /* 0x009896800000895d */ /* 0x008fea0003900000 */
[----:B------:R-:W3:Y:S02]  /*c9b0*/  @!P0 SYNCS.PHASECHK.TRANS64 P0, [R0+URZ+0x110], R9 ;  /* 0x00011009000085a7 */ /* 0x000ee400080010ff */
[----:B---3--:R-:W-:Y:S05]  /*c9c0*/  @!P0 BRA `(.L_x_190) ;  /* 0xfffffffc00f08947 */ /* 0x008fea000383ffff */
[----:B------:R-:W-:Y:S05]  /*c9d0*/  BRA `(.L_x_191) ;  /* 0xffffff8400b07947 */ /* 0x000fea000383ffff */
.L_x_93:
[----:B------:R-:W-:Y:S07]  /*c9e0*/  MOV R0, UR21 ;  /* 0x0000001500007c02 */ /* 0x000fee0008000f00 */
.L_x_192:
[----:B--2---:R2:W3:Y:S02]  /*c9f0*/  SYNCS.PHASECHK.TRANS64.TRYWAIT P0, [R0+URZ+0x118], R9 ;  /* 0x00011809000075a7 */ /* 0x0044e400080011ff */
[----:B---3--:R-:W-:Y:S05]  /*ca00*/  @!P0 NANOSLEEP.SYNCS 0x989680 ;  /* 0x009896800000895d */ /* 0x008fea0003900000 */
[----:B------:R-:W3:Y:S02]  /*ca10*/  @!P0 SYNCS.PHASECHK.TRANS64 P0, [R0+URZ+0x118], R9 ;  /* 0x00011809000085a7 */ /* 0x000ee400080010ff */
[----:B---3--:R-:W-:Y:S05]  /*ca20*/  @!P0 BRA `(.L_x_192) ;  /* 0xfffffffc00f08947 */ /* 0x008fea000383ffff */
[----:B------:R-:W-:Y:S05]  /*ca30*/  BRA `(.L_x_193) ;  /* 0xffffff8400f47947 */ /* 0x000fea000383ffff */
.L_x_95:
[----:B------:R-:W-:-:S07]  /*ca40*/  MOV R0, UR21 ;  /* 0x0000001500007c02 */ /* 0x000fce0008000f00 */
.L_x_194:
[----:B---3--:R3:W4:Y:S02]  /*ca50*/  SYNCS.PHASECHK.TRANS64.TRYWAIT P0, [R0+URZ+0x100], R3 ;  /* 0x00010003000075a7 */ /* 0x00872400080011ff */
[----:B----4-:R-:W-:Y:S05]  /*ca60*/  @!P0 NANOSLEEP.SYNCS 0x989680 ;  /* 0x009896800000895d */ /* 0x010fea0003900000 */
[----:B------:R-:W4:Y:S02]  /*ca70*/  @!P0 SYNCS.PHASECHK.TRANS64 P0, [R0+URZ+0x100], R3 ;  /* 0x00010003000085a7 */ /* 0x000f2400080010ff */
[----:B----4-:R-:W-:Y:S05]  /*ca80*/  @!P0 BRA `(.L_x_194) ;  /* 0xfffffffc00f08947 */ /* 0x010fea000383ffff */
[----:B------:R-:W-:Y:S05]  /*ca90*/  BRA `(.L_x_195) ;  /* 0xffffff88006c7947 */ /* 0x000fea000383ffff */
.L_x_96:
[----:B---3--:R-:W-:-:S07]  /*caa0*/  MOV R0, UR21 ;  /* 0x0000001500007c02 */ /* 0x008fce0008000f00 */
.L_x_196:
[----:B---3--:R3:W4:Y:S02]  /*cab0*/  SYNCS.PHASECHK.TRANS64.TRYWAIT P0, [R0+URZ+0x108], R3 ;  /* 0x00010803000075a7 */ /* 0x00872400080011ff */
[----:B----4-:R-:W-:Y:S05]  /*cac0*/  @!P0 NANOSLEEP.SYNCS 0x989680 ;  /* 0x009896800000895d */ /* 0x010fea0003900000 */
[----:B------:R-:W4:Y:S02]  /*cad0*/  @!P0 SYNCS.PHASECHK.TRANS64 P0, [R0+URZ+0x108], R3 ;  /* 0x00010803000085a7 */ /* 0x000f2400080010ff */
[----:B----4-:R-:W-:Y:S05]  /*cae0*/  @!P0 BRA `(.L_x_196) ;  /* 0xfffffffc00f08947 */ /* 0x010fea000383ffff */
[----:B------:R-:W-:Y:S05]  /*caf0*/  BRA `(.L_x_197) ;  /* 0xffffff88005c7947 */ /* 0x000fea000383ffff */
.L_x_97:
[----:B---3--:R-:W-:-:S07]  /*cb00*/  MOV R0, UR21 ;  /* 0x0000001500007c02 */ /* 0x008fce0008000f00 */
.L_x_198:
[----:B---3--:R3:W4:Y:S02]  /*cb10*/  SYNCS.PHASECHK.TRANS64.TRYWAIT P0, [R0+URZ+0x110], R3 ;  /* 0x00011003000075a7 */ /* 0x00872400080011ff */
[----:B----4-:R-:W-:Y:S05]  /*cb20*/  @!P0 NANOSLEEP.SYNCS 0x989680 ;  /* 0x009896800000895d */ /* 0x010fea0003900000 */
[----:B------:R-:W4:Y:S02]  /*cb30*/  @!P0 SYNCS.PHASECHK.TRANS64 P0, [R0+URZ+0x110], R3 ;  /* 0x00011003000085a7 */ /* 0x000f2400080010ff */
[----:B----4-:R-:W-:Y:S05]  /*cb40*/  @!P0 BRA `(.L_x_198) ;  /* 0xfffffffc00f08947 */ /* 0x010fea000383ffff */
[----:B------:R-:W-:Y:S05]  /*cb50*/  BRA `(.L_x_199) ;  /* 0xffffff88004c7947 */ /* 0x000fea000383ffff */
.L_x_99:
[----:B-1----:R1:W2:Y:S02]  /*cb60*/  SYNCS.PHASECHK.TRANS64.TRYWAIT P0, [R3+URZ+0x130], R0 ;  /* 0x00013000030075a7 */ /* 0x0022a400080011ff */
[----:B--2---:R-:W-:Y:S05]  /*cb70*/  @!P0 NANOSLEEP.SYNCS 0x989680 ;  /* 0x009896800000895d */ /* 0x004fea0003900000 */
[----:B------:R-:W2:Y:S02]  /*cb80*/  @!P0 SYNCS.PHASECHK.TRANS64 P0, [R3+URZ+0x130], R0 ;  /* 0x00013000030085a7 */ /* 0x000ea400080010ff */
[----:B--2---:R-:W-:Y:S05]  /*cb90*/  @!P0 BRA `(.L_x_99) ;  /* 0xfffffffc00f08947 */ /* 0x004fea000383ffff */
[----:B------:R-:W-:Y:S05]  /*cba0*/  BRA `(.L_x_200) ;  /* 0xffffff8c00107947 */ /* 0x000fea000383ffff */
.L_x_110:
[----:B-1----:R1:W2:Y:S02]  /*cbb0*/  SYNCS.PHASECHK.TRANS64.TRYWAIT P1, [R3+URZ+0xe0], R0 ;  /* 0x0000e000030075a7 */ /* 0x0022a400080211ff */
[----:B--2---:R-:W-:Y:S05]  /*cbc0*/  @!P1 NANOSLEEP.SYNCS 0x989680 ;  /* 0x009896800000995d */ /* 0x004fea0003900000 */
[----:B------:R-:W2:Y:S02]  /*cbd0*/  @!P1 SYNCS.PHASECHK.TRANS64 P1, [R3+URZ+0xe0], R0 ;  /* 0x0000e000030095a7 */ /* 0x000ea400080210ff */
[----:B--2---:R-:W-:Y:S05]  /*cbe0*/  @!P1 BRA `(.L_x_110) ;  /* 0xfffffffc00f09947 */ /* 0x004fea000383ffff */
[----:B------:R-:W-:Y:S05]  /*cbf0*/  BRA `(.L_x_109) ;  /* 0xffffff9800947947 */ /* 0x000fea000383ffff */
.L_x_112:
[----:B-1----:R1:W4:Y:S02]  /*cc00*/  SYNCS.PHASECHK.TRANS64.TRYWAIT P0, [R78+URZ+0x150], R5 ;  /* 0x000150054e0075a7 */ /* 0x00232400080011ff */
[----:B----4-:R-:W-:Y:S05]  /*cc10*/  @!P0 NANOSLEEP.SYNCS 0x989680 ;  /* 0x009896800000895d */ /* 0x010fea0003900000 */
[----:B------:R-:W4:Y:S02]  /*cc20*/  @!P0 SYNCS.PHASECHK.TRANS64 P0, [R78+URZ+0x150], R5 ;  /* 0x000150054e0085a7 */ /* 0x000f2400080010ff */
[----:B----4-:R-:W-:Y:S05]  /*cc30*/  @!P0 BRA `(.L_x_112) ;  /* 0xfffffffc00f08947 */ /* 0x010fea000383ffff */
[----:B------:R-:W-:Y:S05]  /*cc40*/  BRA `(.L_x_111) ;  /* 0xffffff9800f07947 */ /* 0x000fea000383ffff */
.L_x_120:
[----:B--2---:R2:W3:Y:S02]  /*cc50*/  SYNCS.PHASECHK.TRANS64.TRYWAIT P0, [R116+URZ+0xe0], R3 ;  /* 0x0000e003740075a7 */ /* 0x0044e400080011ff */
[----:B---3--:R-:W-:Y:S05]  /*cc60*/  @!P0 NANOSLEEP.SYNCS 0x989680 ;  /* 0x009896800000895d */ /* 0x008fea0003900000 */
[----:B------:R-:W3:Y:S02]  /*cc70*/  @!P0 SYNCS.PHASECHK.TRANS64 P0, [R116+URZ+0xe0], R3 ;  /* 0x0000e003740085a7 */ /* 0x000ee400080010ff */
[----:B---3--:R-:W-:Y:S05]  /*cc80*/  @!P0 BRA `(.L_x_120) ;  /* 0xfffffffc00f08947 */ /* 0x008fea000383ffff */
[----:B------:R-:W-:Y:S05]  /*cc90*/  BRA `(.L_x_119) ;  /* 0xffffffac00f47947 */ /* 0x000fea000383ffff */
.L_x_128:
[----:B--2---:R2:W3:Y:S02]  /*cca0*/  SYNCS.PHASECHK.TRANS64.TRYWAIT P0, [R0+URZ+0xe0], R7 ;  /* 0x0000e007000075a7 */ /* 0x0044e400080011ff */
[----:B---3--:R-:W-:Y:S05]  /*ccb0*/  @!P0 NANOSLEEP.SYNCS 0x989680 ;  /* 0x009896800000895d */ /* 0x008fea0003900000 */
[----:B------:R-:W3:Y:S02]  /*ccc0*/  @!P0 SYNCS.PHASECHK.TRANS64 P0, [R0+URZ+0xe0], R7 ;  /* 0x0000e007000085a7 */ /* 0x000ee400080010ff */
[----:B---3--:R-:W-:Y:S05]  /*ccd0*/  @!P0 BRA `(.L_x_128) ;  /* 0xfffffffc00f08947 */ /* 0x008fea000383ffff */
[----:B------:R-:W-:Y:S05]  /*cce0*/  BRA `(.L_x_127) ;  /* 0xffffffc400487947 */ /* 0x000fea000383ffff */
.L_x_136:
[----:B--2---:R2:W3:Y:S02]  /*ccf0*/  SYNCS.PHASECHK.TRANS64.TRYWAIT P0, [R0+URZ+0xe0], R5 ;  /* 0x0000e005000075a7 */ /* 0x0044e400080011ff */
[----:B---3--:R-:W-:Y:S05]  /*cd00*/  @!P0 NANOSLEEP.SYNCS 0x989680 ;  /* 0x009896800000895d */ /* 0x008fea0003900000 */
[----:B------:R-:W3:Y:S02]  /*cd10*/  @!P0 SYNCS.PHASECHK.TRANS64 P0, [R0+URZ+0xe0], R5 ;  /* 0x0000e005000085a7 */ /* 0x000ee400080010ff */
[----:B---3--:R-:W-:Y:S05]  /*cd20*/  @!P0 BRA `(.L_x_136) ;  /* 0xfffffffc00f08947 */ /* 0x008fea000383ffff */
[----:B------:R-:W-:Y:S05]  /*cd30*/  BRA `(.L_x_135) ;  /* 0xffffffd800a87947 */ /* 0x000fea000383ffff */
        .weak           $__internal_0_$__cuda_sm10x_tcgen05_guardrail_trap_col_being_dealloced_not_returned_by_alloc
        .type           $__internal_0_$__cuda_sm10x_tcgen05_guardrail_trap_col_being_dealloced_not_returned_by_alloc,@function
        .size           $__internal_0_$__cuda_sm10x_tcgen05_guardrail_trap_col_being_dealloced_not_returned_by_alloc,($__internal_1_$__cuda_sm10x_tcgen05_guardrail_trap_phase_invalid_during_alloc - $__internal_0_$__cuda_sm10x_tcgen05_guardrail_trap_col_being_dealloced_not_returned_by_alloc)
$__internal_0_$__cuda_sm10x_tcgen05_guardrail_trap_col_being_dealloced_not_returned_by_alloc:
[----:B------:R-:W-:Y:S05]  /*cd40*/  BPT.TRAP 0x1 ;  /* 0x000000040000795c */ /* 0x000fea0000300000 */
[----:B------:R-:W-:-:S04]  /*cd50*/  HFMA2 R3, -RZ, RZ, 0, 0 ;  /* 0x00000000ff037431 */ /* 0x000fc800000001ff */
[----:B------:R-:W-:Y:S05]  /*cd60*/  RET.REL.NODEC R2 `(_ZN7cutlass13device_kernelINS_4gemm6kernel13GemmUniversalIN4cute5tupleIJiiiiEEENS1_10collective13CollectiveMmaINS1_35MainloopSm100TmaUmmaWarpSpecializedILi14ELi2ELi2ENS5_IJNS4_1CILi1EEENSA_ILi8EEESB_EEEEENS5_IJNSA_ILi128EEENSA_ILi256EEENSA_ILi32EEEEEEaNS5_IJlSB_lEEEaSJ_NS4_8TiledMMAINS4_8MMA_AtomIJNS4_15SM100_MMA_S8_SSIaaiLi128ELi256ELNS4_4UMMA5MajorE0ELSO_0ELNSN_8SaturateE0EEEEEENS4_6LayoutINS5_IJSB_SB_SB_EEENS5_IJNSA_ILi0EEESU_SU_EEEEENS5_IJNS4_10UnderscoreESX_SX_EEEEENS4_23SM90_TMA_LOAD_MULTICASTENS4_14ComposedLayoutINS4_7SwizzleILi1ELi4ELi3EEENS4_18smem_ptr_flag_bitsILi8EEENSS_INS5_IJSC_SH_EEENS5_IJSH_SB_EEEEEEEvNS4_8identityENS4_13SM90_TMA_LOADES19_vS1A_EENS_8epilogue10collective18CollectiveEpilogueINS1D_23Sm100TmaWarpSpecializedILi4ELi2ELi64ELb0ELb0EEEJSI_NS5_IJNSS_ISF_SB_EENSS_INSA_ILi64EEESB_EEEEEaSJ_aSJ_NS1D_6fusion15FusionCallbacksIS1H_NS1M_17LinearCombinationIaiaiLNS_15FloatRoundStyleE2EEESI_S1L_JEEENS4_5SM1004TMEM4LOAD26SM100_TMEM_LOAD_32dp32b64xES1B_NS11_INS12_ILi2ELi4ELi3EEES15_NSS_INS5_IJSC_S1J_EEENS5_IJS1J_SB_EEEEEEENS4_39AutoVectorizingCopyWithAssumedAlignmentILi128EEENS4_14SM90_TMA_STOREES20_S22_S22_EEEvvEEEEvNT_6ParamsE) ;  /* 0xffffff3002a47950 */ /* 0x000fea0003c3ffff */
        .weak           $__internal_1_$__cuda_sm10x_tcgen05_guardrail_trap_phase_invalid_during_alloc
        .type           $__internal_1_$__cuda_sm10x_tcgen05_guardrail_trap_phase_invalid_during_alloc,@function
        .size           $__internal_1_$__cuda_sm10x_tcgen05_guardrail_trap_phase_invalid_during_alloc,($__internal_2_$__cuda_sm10x_tcgen05_guardrail_trap_unallocated_columns_being_dealloced - $__internal_1_$__cuda_sm10x_tcgen05_guardrail_trap_phase_invalid_during_alloc)
$__internal_1_$__cuda_sm10x_tcgen05_guardrail_trap_phase_invalid_during_alloc:
[----:B------:R-:W-:Y:S05]  /*cd70*/  BPT.TRAP 0x1 ;  /* 0x000000040000795c */ /* 0x000fea0000300000 */
[----:B------:R-:W-:-:S04]  /*cd80*/  MOV R5, 0x0 ;  /* 0x0000000000057802 */ /* 0x000fc80000000f00 */
[----:B------:R-:W-:Y:S05]  /*cd90*/  RET.REL.NODEC R4 `(_ZN7cutlass13device_kernelINS_4gemm6kernel13GemmUniversalIN4cute5tupleIJiiiiEEENS1_10collective13CollectiveMmaINS1_35MainloopSm100TmaUmmaWarpSpecializedILi14ELi2ELi2ENS5_IJNS4_1CILi1EEENSA_ILi8EEESB_EEEEENS5_IJNSA_ILi128EEENSA_ILi256EEENSA_ILi32EEEEEEaNS5_IJlSB_lEEEaSJ_NS4_8TiledMMAINS4_8MMA_AtomIJNS4_15SM100_MMA_S8_SSIaaiLi128ELi256ELNS4_4UMMA5MajorE0ELSO_0ELNSN_8SaturateE0EEEEEENS4_6LayoutINS5_IJSB_SB_SB_EEENS5_IJNSA_ILi0EEESU_SU_EEEEENS5_IJNS4_10UnderscoreESX_SX_EEEEENS4_23SM90_TMA_LOAD_MULTICASTENS4_14ComposedLayoutINS4_7SwizzleILi1ELi4ELi3EEENS4_18smem_ptr_flag_bitsILi8EEENSS_INS5_IJSC_SH_EEENS5_IJSH_SB_EEEEEEEvNS4_8identityENS4_13SM90_TMA_LOADES19_vS1A_EENS_8epilogue10collective18CollectiveEpilogueINS1D_23Sm100TmaWarpSpecializedILi4ELi2ELi64ELb0ELb0EEEJSI_NS5_IJNSS_ISF_SB_EENSS_INSA_ILi64EEESB_EEEEEaSJ_aSJ_NS1D_6fusion15FusionCallbacksIS1H_NS1M_17LinearCombinationIaiaiLNS_15FloatRoundStyleE2EEESI_S1L_JEEENS4_5SM1004TMEM4LOAD26SM100_TMEM_LOAD_32dp32b64xES1B_NS11_INS12_ILi2ELi4ELi3EEES15_NSS_INS5_IJSC_S1J_EEENS5_IJS1J_SB_EEEEEEENS4_39AutoVectorizingCopyWithAssumedAlignmentILi128EEENS4_14SM90_TMA_STOREES20_S22_S22_EEEvvEEEEvNT_6ParamsE) ;  /* 0xffffff3004987950 */ /* 0x000fea0003c3ffff */
        .weak           $__internal_2_$__cuda_sm10x_tcgen05_guardrail_trap_unallocated_columns_being_dealloced
        .type           $__internal_2_$__cuda_sm10x_tcgen05_guardrail_trap_unallocated_columns_being_dealloced,@function
        .size           $__internal_2_$__cuda_sm10x_tcgen05_guardrail_trap_unallocated_columns_being_dealloced,(.L_x_202 - $__internal_2_$__cuda_sm10x_tcgen05_guardrail_trap_unallocated_columns_being_dealloced)
$__internal_2_$__cuda_sm10x_tcgen05_guardrail_trap_unallocated_columns_being_dealloced:
[----:B------:R-:W-:Y:S05]  /*cda0*/  BPT.TRAP 0x1 ;  /* 0x000000040000795c */ /* 0x000fea0000300000 */
[----:B------:R-:W-:-:S04]  /*cdb0*/  HFMA2 R3, -RZ, RZ, 0, 0 ;  /* 0x00000000ff037431 */ /* 0x000fc800000001ff */
[----:B------:R-:W-:Y:S05]  /*cdc0*/  RET.REL.NODEC R2 `(_ZN7cutlass13device_kernelINS_4gemm6kernel13GemmUniversalIN4cute5tupleIJiiiiEEENS1_10collective13CollectiveMmaINS1_35MainloopSm100TmaUmmaWarpSpecializedILi14ELi2ELi2ENS5_IJNS4_1CILi1EEENSA_ILi8EEESB_EEEEENS5_IJNSA_ILi128EEENSA_ILi256EEENSA_ILi32EEEEEEaNS5_IJlSB_lEEEaSJ_NS4_8TiledMMAINS4_8MMA_AtomIJNS4_15SM100_MMA_S8_SSIaaiLi128ELi256ELNS4_4UMMA5MajorE0ELSO_0ELNSN_8SaturateE0EEEEEENS4_6LayoutINS5_IJSB_SB_SB_EEENS5_IJNSA_ILi0EEESU_SU_EEEEENS5_IJNS4_10UnderscoreESX_SX_EEEEENS4_23SM90_TMA_LOAD_MULTICASTENS4_14ComposedLayoutINS4_7SwizzleILi1ELi4ELi3EEENS4_18smem_ptr_flag_bitsILi8EEENSS_INS5_IJSC_SH_EEENS5_IJSH_SB_EEEEEEEvNS4_8identityENS4_13SM90_TMA_LOADES19_vS1A_EENS_8epilogue10collective18CollectiveEpilogueINS1D_23Sm100TmaWarpSpecializedILi4ELi2ELi64ELb0ELb0EEEJSI_NS5_IJNSS_ISF_SB_EENSS_INSA_ILi64EEESB_EEEEEaSJ_aSJ_NS1D_6fusion15FusionCallbacksIS1H_NS1M_17LinearCombinationIaiaiLNS_15FloatRoundStyleE2EEESI_S1L_JEEENS4_5SM1004TMEM4LOAD26SM100_TMEM_LOAD_32dp32b64xES1B_NS11_INS12_ILi2ELi4ELi3EEES15_NSS_INS5_IJSC_S1J_EEENS5_IJS1J_SB_EEEEEEENS4_39AutoVectorizingCopyWithAssumedAlignmentILi128EEENS4_14SM90_TMA_STOREES20_S22_S22_EEEvvEEEEvNT_6ParamsE) ;  /* 0xffffff30028c7950 */ /* 0x000fea0003c3ffff */
.L_x_201:
[----:B------:R-:W-:-:S00]  /*cdd0*/  BRA `(.L_x_201) ;  /* 0xfffffffc00fc7947 */ /* 0x000fc0000383ffff */
[----:B------:R-:W-:-:S00]  /*cde0*/  NOP ;  /* 0x0000000000007918 */ /* 0x000fc00000000000 */
        /* <DEDUP_REMOVED lines=9> */
.L_x_202:


//--------------------- .nv.global.init           --------------------------
	.section	.nv.global.init,"aw",@progbits
.nv.global.init:
	.type		$str$27,@object
	.size		$str$27,($str$28 - $str$27)
$str$27:
        /*0000*/ 	.byte	0x28, 0x61, 0x64, 0x64, 0x72, 0x65, 0x73, 0x73, 0x20, 0x26, 0x20, 0x6d, 0x61, 0x73, 0x6b, 0x29
        /*0010*/ 	.byte	0x20, 0x3d, 0x3d, 0x20, 0x30, 0x00
	.type		$str$28,@object
	.size		$str$28,($str$26 - $str$28)
$str$28:
        /*0016*/ 	.byte	0x2f, 0x74, 0x6d, 0x70, 0x2f, 0x63, 0x75, 0x74, 0x6c, 0x61, 0x73, 0x73, 0x5f, 0x73, 0x77, 0x65
        /*0026*/ 	.byte	0x65, 0x70, 0x5f, 0x73, 0x72, 0x63, 0x2f, 0x69, 0x6e, 0x63, 0x6c, 0x75, 0x64, 0x65, 0x2f, 0x63
        /*0036*/ 	.byte	0x75, 0x74, 0x65, 0x2f, 0x70, 0x6f, 0x69, 0x6e, 0x74, 0x65, 0x72, 0x5f, 0x66, 0x6c, 0x61, 0x67
        /*0046*/ 	.byte	0x67, 0x65, 0x64, 0x2e, 0x68, 0x70, 0x70, 0x00
	.type		$str$26,@object
	.size		$str$26,($str$25 - $str$26)
$str$26:
        /*004e*/ 	.byte	0x2f, 0x74, 0x6d, 0x70, 0x2f, 0x63, 0x75, 0x74, 0x6c, 0x61, 0x73, 0x73, 0x5f, 0x73, 0x77, 0x65
        /*005e*/ 	.byte	0x65, 0x70, 0x5f, 0x73, 0x72, 0x63, 0x2f, 0x69, 0x6e, 0x63, 0x6c, 0x75, 0x64, 0x65, 0x2f, 0x63
        /*006e*/ 	.byte	0x75, 0x74, 0x65, 0x2f, 0x61, 0x74, 0x6f, 0x6d, 0x2f, 0x63, 0x6f, 0x70, 0x79, 0x5f, 0x74, 0x72
        /*007e*/ 	.byte	0x61, 0x69, 0x74, 0x73, 0x5f, 0x73, 0x6d, 0x31, 0x30, 0x30, 0x2e, 0x68, 0x70, 0x70, 0x00
	.type		$str$25,@object
	.size		$str$25,(__unnamed_1 - $str$25)
$str$25:
        /*008d*/ 	.byte	0x28, 0x28, 0x75, 0x69, 0x6e, 0x74, 0x33, 0x32, 0x5f, 0x74, 0x28, 0x74, 0x68, 0x72, 0x65, 0x61
        /*009d*/ 	.byte	0x64, 0x49, 0x64, 0x78, 0x2e, 0x78, 0x29, 0x20, 0x2f, 0x20, 0x33, 0x32, 0x29, 0x20, 0x25, 0x20
        /*00ad*/ 	.byte	0x34, 0x29, 0x20, 0x3d, 0x3d, 0x20, 0x28, 0x28, 0x28, 0x74, 0x6d, 0x65, 0x6d, 0x5f, 0x61, 0x64
        /*00bd*/ 	.byte	0x64, 0x72, 0x20, 0x3e, 0x3e, 0x20, 0x31, 0x36, 0x29, 0x20, 0x2f, 0x20, 0x33, 0x32, 0x29, 0x20
        /*00cd*/ 	.byte	0x25, 0x20, 0x34, 0x29, 0x00
	.type		__unnamed_1,@object
	.size		__unnamed_1,(__unnamed_2 - __unnamed_1)
__unnamed_1:
        /*00d2*/ 	.byte	0x61, 0x75, 0x74, 0x6f, 0x20, 0x63, 0x75, 0x74, 0x65, 0x3a, 0x3a, 0x61, 0x73, 0x5f, 0x70, 0x6f
        /* <DEDUP_REMOVED lines=24> */
        /*0262*/ 	.byte	0x5d, 0x00
	.type		__unnamed_2,@object
	.size		__unnamed_2,(__unnamed_3 - __unnamed_2)
__unnamed_2:
        /* <DEDUP_REMOVED lines=26> */
	.type		__unnamed_3,@object
	.size		__unnamed_3,(.L_3 - __unnamed_3)
__unnamed_3:
        /* <DEDUP_REMOVED lines=42> */
        /*0696*/ 	.byte	0x43, 0x3c, 0x30, 0x3e, 0x3e, 0x3e, 0x3e, 0x5d, 0x00
.L_3:


//--------------------- .nv.shared._ZN7cutlass13device_kernelINS_4gemm6kernel13GemmUniversalIN4cute5tupleIJiiiiEEENS1_10collective13CollectiveMmaINS1_35MainloopSm100TmaUmmaWarpSpecializedILi14ELi2ELi2ENS5_IJNS4_1CILi1EEENSA_ILi8EEESB_EEEEENS5_IJNSA_ILi128EEENSA_ILi256EEENSA_ILi32EEEEEEaNS5_IJlSB_lEEEaSJ_NS4_8TiledMMAINS4_8MMA_AtomIJNS4_15SM100_MMA_S8_SSIaaiLi128ELi256ELNS4_4UMMA5MajorE0ELSO_0ELNSN_8SaturateE0EEEEEENS4_6LayoutINS5_IJSB_SB_SB_EEENS5_IJNSA_ILi0EEESU_SU_EEEEENS5_IJNS4_10UnderscoreESX_SX_EEEEENS4_23SM90_TMA_LOAD_MULTICASTENS4_14ComposedLayoutINS4_7SwizzleILi1ELi4ELi3EEENS4_18smem_ptr_flag_bitsILi8EEENSS_INS5_IJSC_SH_EEENS5_IJSH_SB_EEEEEEEvNS4_8identityENS4_13SM90_TMA_LOADES19_vS1A_EENS_8epilogue10collective18CollectiveEpilogueINS1D_23Sm100TmaWarpSpecializedILi4ELi2ELi64ELb0ELb0EEEJSI_NS5_IJNSS_ISF_SB_EENSS_INSA_ILi64EEESB_EEEEEaSJ_aSJ_NS1D_6fusion15FusionCallbacksIS1H_NS1M_17LinearCombinationIaiaiLNS_15FloatRoundStyleE2EEESI_S1L_JEEENS4_5SM1004TMEM4LOAD26SM100_TMEM_LOAD_32dp32b64xES1B_NS11_INS12_ILi2ELi4ELi3EEES15_NSS_INS5_IJSC_S1J_EEENS5_IJS1J_SB_EEEEEEENS4_39AutoVectorizingCopyWithAssumedAlignmentILi128EEENS4_14SM90_TMA_STOREES20_S22_S22_EEEvvEEEEvNT_6ParamsE --------------------------
	.section	.nv.shared._ZN7cutlass13device_kernelINS_4gemm6kernel13GemmUniversalIN4cute5tupleIJiiiiEEENS1_10collective13CollectiveMmaINS1_35MainloopSm100TmaUmmaWarpSpecializedILi14ELi2ELi2ENS5_IJNS4_1CILi1EEENSA_ILi8EEESB_EEEEENS5_IJNSA_ILi128EEENSA_ILi256EEENSA_ILi32EEEEEEaNS5_IJlSB_lEEEaSJ_NS4_8TiledMMAINS4_8MMA_AtomIJNS4_15SM100_MMA_S8_SSIaaiLi128ELi256ELNS4_4UMMA5MajorE0ELSO_0ELNSN_8SaturateE0EEEEEENS4_6LayoutINS5_IJSB_SB_SB_EEENS5_IJNSA_ILi0EEESU_SU_EEEEENS5_IJNS4_10UnderscoreESX_SX_EEEEENS4_23SM90_TMA_LOAD_MULTICASTENS4_14ComposedLayoutINS4_7SwizzleILi1ELi4ELi3EEENS4_18smem_ptr_flag_bitsILi8EEENSS_INS5_IJSC_SH_EEENS5_IJSH_SB_EEEEEEEvNS4_8identityENS4_13SM90_TMA_LOADES19_vS1A_EENS_8epilogue10collective18CollectiveEpilogueINS1D_23Sm100TmaWarpSpecializedILi4ELi2ELi64ELb0ELb0EEEJSI_NS5_IJNSS_ISF_SB_EENSS_INSA_ILi64EEESB_EEEEEaSJ_aSJ_NS1D_6fusion15FusionCallbacksIS1H_NS1M_17LinearCombinationIaiaiLNS_15FloatRoundStyleE2EEESI_S1L_JEEENS4_5SM1004TMEM4LOAD26SM100_TMEM_LOAD_32dp32b64xES1B_NS11_INS12_ILi2ELi4ELi3EEES15_NSS_INS5_IJSC_S1J_EEENS5_IJS1J_SB_EEEEEEENS4_39AutoVectorizingCopyWithAssumedAlignmentILi128EEENS4_14SM90_TMA_STOREES20_S22_S22_EEEvvEEEEvNT_6ParamsE,"aw",@nobits
	.sectionflags	@""
	.align	16
	.zero		1024


//--------------------- .nv.shared.reserved.0     --------------------------
	.section	.nv.shared.reserved.0,"aw",@nobits
	.weak		__nv_reservedSMEM_offset_0_alias
	.size		__nv_reservedSMEM_offset_0_alias, 0, 64
	.other		__nv_reservedSMEM_offset_0_alias,@"STO_CUDA_RESERVED_SHARED STV_DEFAULT"
__nv_reservedSMEM_offset_0_alias:
	.zero		0
.nv.shared.reserved.0:
	.zero		64
	.weak		__nv_reservedSMEM_tcgen05_partition
	.type		__nv_reservedSMEM_tcgen05_partition,@object
	.size		__nv_reservedSMEM_tcgen05_partition,(.L_0 - __nv_reservedSMEM_tcgen05_partition)
__nv_reservedSMEM_tcgen05_partition:
	.zero		32
.L_0:


//--------------------- .nv.global                --------------------------
	.section	.nv.global,"aw",@nobits
.nv.global:
	.type		_ZN40_INTERNAL_af603d46_4_k_cu_1d06205e_264114cute1_E,@object
	.size		_ZN40_INTERNAL_af603d46_4_k_cu_1d06205e_264114cute1_E,(_ZN40_INTERNAL_af603d46_4_k_cu_1d06205e_264114cuda3std3__45__cpo6cbeginE - _ZN40_INTERNAL_af603d46_4_k_cu_1d06205e_264114cute1_E)
_ZN40_INTERNAL_af603d46_4_k_cu_1d06205e_264114cute1_E:
	.zero		1
	.type		_ZN40_INTERNAL_af603d46_4_k_cu_1d06205e_264114cuda3std3__45__cpo6cbeginE,@object
	.size		_ZN40_INTERNAL_af603d46_4_k_cu_1d06205e_264114cuda3std3__45__cpo6cbeginE,(_ZN40_INTERNAL_af603d46_4_k_cu_1d06205e_264114cuda3std3__48in_placeE - _ZN40_INTERNAL_af603d46_4_k_cu_1d06205e_264114cuda3std3__45__cpo6cbeginE)
_ZN40_INTERNAL_af603d46_4_k_cu_1d06205e_264114cuda3std3__45__cpo6cbeginE:
	.zero		1
	.type		_ZN40_INTERNAL_af603d46_4_k_cu_1d06205e_264114cuda3std3__48in_placeE,@object
	.size		_ZN40_INTERNAL_af603d46_4_k_cu_1d06205e_264114cuda3std3__48in_placeE,(_ZN40_INTERNAL_af603d46_4_k_cu_1d06205e_264114cuda3std6ranges3__45__cpo9iter_moveE - _ZN40_INTERNAL_af603d46_4_k_cu_1d06205e_264114cuda3std3__48in_placeE)
_ZN40_INTERNAL_af603d46_4_k_cu_1d06205e_264114cuda3std3__48in_placeE:
	.zero		1
	.type		_ZN40_INTERNAL_af603d46_4_k_cu_1d06205e_264114cuda3std6ranges3__45__cpo9iter_moveE,@object
	.size		_ZN40_INTERNAL_af603d46_4_k_cu_1d06205e_264114cuda3std6ranges3__45__cpo9iter_moveE,(_ZN40_INTERNAL_af603d46_4_k_cu_1d06205e_264114cuda3std3__45__cpo5beginE - _ZN40_INTERNAL_af603d46_4_k_cu_1d06205e_264114cuda3std6ranges3__45__cpo9iter_moveE)
_ZN40_INTERNAL_af603d46_4_k_cu_1d06205e_264114cuda3std6ranges3__45__cpo9iter_moveE:
	.zero		1
	.type		_ZN40_INTERNAL_af603d46_4_k_cu_1d06205e_264114cuda3std3__45__cpo5beginE,@object
	.size		_ZN40_INTERNAL_af603d46_4_k_cu_1d06205e_264114cuda3std3__45__cpo5beginE,(_ZN40_INTERNAL_af603d46_4_k_cu_1d06205e_264114cuda3std3__442_GLOBAL__N__af603d46_4_k_cu_1d06205e_264116ignoreE - _ZN40_INTERNAL_af603d46_4_k_cu_1d06205e_264114cuda3std3__45__cpo5beginE)
_ZN40_INTERNAL_af603d46_4_k_cu_1d06205e_264114cuda3std3__45__cpo5beginE:
	.zero		1
	.type		_ZN40_INTERNAL_af603d46_4_k_cu_1d06205e_264114cuda3std3__442_GLOBAL__N__af603d46_4_k_cu_1d06205e_264116ignoreE,@object
	.size		_ZN40_INTERNAL_af603d46_4_k_cu_1d06205e_264114cuda3std3__442_GLOBAL__N__af603d46_4_k_cu_1d06205e_264116ignoreE,(_ZN40_INTERNAL_af603d46_4_k_cu_1d06205e_264114cute7productE - _ZN40_INTERNAL_af603d46_4_k_cu_1d06205e_264114cuda3std3__442_GLOBAL__N__af603d46_4_k_cu_1d06205e_264116ignoreE)
_ZN40_INTERNAL_af603d46_4_k_cu_1d06205e_264114cuda3std3__442_GLOBAL__N__af603d46_4_k_cu_1d06205e_264116ignoreE:
	.zero		1
	.type		_ZN40_INTERNAL_af603d46_4_k_cu_1d06205e_264114cute7productE,@object
	.size		_ZN40_INTERNAL_af603d46_4_k_cu_1d06205e_264114cute7productE,(_ZN40_INTERNAL_af603d46_4_k_cu_1d06205e_264114cuda3std3__45__cpo3endE - _ZN40_INTERNAL_af603d46_4_k_cu_1d06205e_264114cute7productE)
_ZN40_INTERNAL_af603d46_4_k_cu_1d06205e_264114cute7productE:
	.zero		1
	.type		_ZN40_INTERNAL_af603d46_4_k_cu_1d06205e_264114cuda3std3__45__cpo3endE,@object
	.size		_ZN40_INTERNAL_af603d46_4_k_cu_1d06205e_264114cuda3std3__45__cpo3endE,(_ZN40_INTERNAL_af603d46_4_k_cu_1d06205e_264114cuda3std3__419piecewise_constructE - _ZN40_INTERNAL_af603d46_4_k_cu_1d06205e_264114cuda3std3__45__cpo3endE)
_ZN40_INTERNAL_af603d46_4_k_cu_1d06205e_264114cuda3std3__45__cpo3endE:
	.zero		1
	.type		_ZN40_INTERNAL_af603d46_4_k_cu_1d06205e_264114cuda3std3__419piecewise_constructE,@object
	.size		_ZN40_INTERNAL_af603d46_4_k_cu_1d06205e_264114cuda3std3__419piecewise_constructE,(_ZN40_INTERNAL_af603d46_4_k_cu_1d06205e_264114cuda3std3__45__cpo4cendE - _ZN40_INTERNAL_af603d46_4_k_cu_1d06205e_264114cuda3std3__419piecewise_constructE)
_ZN40_INTERNAL_af603d46_4_k_cu_1d06205e_264114cuda3std3__419piecewise_constructE:
	.zero		1
	.type		_ZN40_INTERNAL_af603d46_4_k_cu_1d06205e_264114cuda3std3__45__cpo4cendE,@object
	.size		_ZN40_INTERNAL_af603d46_4_k_cu_1d06205e_264114cuda3std3__45__cpo4cendE,(_ZN40_INTERNAL_af603d46_4_k_cu_1d06205e_264114cuda3std6ranges3__45__cpo4swapE - _ZN40_INTERNAL_af603d46_4_k_cu_1d06205e_264114cuda3std3__45__cpo4cendE)
_ZN40_INTERNAL_af603d46_4_k_cu_1d06205e_264114cuda3std3__45__cpo4cendE:
	.zero		1
	.type		_ZN40_INTERNAL_af603d46_4_k_cu_1d06205e_264114cuda3std6ranges3__45__cpo4swapE,@object
	.size		_ZN40_INTERNAL_af603d46_4_k_cu_1d06205e_264114cuda3std6ranges3__45__cpo4swapE,(.L_11 - _ZN40_INTERNAL_af603d46_4_k_cu_1d06205e_264114cuda3std6ranges3__45__cpo4swapE)
_ZN40_INTERNAL_af603d46_4_k_cu_1d06205e_264114cuda3std6ranges3__45__cpo4swapE:
	.zero		1
.L_11:


//--------------------- .nv.constant0._ZN7cutlass13device_kernelINS_4gemm6kernel13GemmUniversalIN4cute5tupleIJiiiiEEENS1_10collective13CollectiveMmaINS1_35MainloopSm100TmaUmmaWarpSpecializedILi14ELi2ELi2ENS5_IJNS4_1CILi1EEENSA_ILi8EEESB_EEEEENS5_IJNSA_ILi128EEENSA_ILi256EEENSA_ILi32EEEEEEaNS5_IJlSB_lEEEaSJ_NS4_8TiledMMAINS4_8MMA_AtomIJNS4_15SM100_MMA_S8_SSIaaiLi128ELi256ELNS4_4UMMA5MajorE0ELSO_0ELNSN_8SaturateE0EEEEEENS4_6LayoutINS5_IJSB_SB_SB_EEENS5_IJNSA_ILi0EEESU_SU_EEEEENS5_IJNS4_10UnderscoreESX_SX_EEEEENS4_23SM90_TMA_LOAD_MULTICASTENS4_14ComposedLayoutINS4_7SwizzleILi1ELi4ELi3EEENS4_18smem_ptr_flag_bitsILi8EEENSS_INS5_IJSC_SH_EEENS5_IJSH_SB_EEEEEEEvNS4_8identityENS4_13SM90_TMA_LOADES19_vS1A_EENS_8epilogue10collective18CollectiveEpilogueINS1D_23Sm100TmaWarpSpecializedILi4ELi2ELi64ELb0ELb0EEEJSI_NS5_IJNSS_ISF_SB_EENSS_INSA_ILi64EEESB_EEEEEaSJ_aSJ_NS1D_6fusion15FusionCallbacksIS1H_NS1M_17LinearCombinationIaiaiLNS_15FloatRoundStyleE2EEESI_S1L_JEEENS4_5SM1004TMEM4LOAD26SM100_TMEM_LOAD_32dp32b64xES1B_NS11_INS12_ILi2ELi4ELi3EEES15_NSS_INS5_IJSC_S1J_EEENS5_IJS1J_SB_EEEEEEENS4_39AutoVectorizingCopyWithAssumedAlignmentILi128EEENS4_14SM90_TMA_STOREES20_S22_S22_EEEvvEEEEvNT_6ParamsE --------------------------
	.section	.nv.constant0._ZN7cutlass13device_kernelINS_4gemm6kernel13GemmUniversalIN4cute5tupleIJiiiiEEENS1_10collective13CollectiveMmaINS1_35MainloopSm100TmaUmmaWarpSpecializedILi14ELi2ELi2ENS5_IJNS4_1CILi1EEENSA_ILi8EEESB_EEEEENS5_IJNSA_ILi128EEENSA_ILi256EEENSA_ILi32EEEEEEaNS5_IJlSB_lEEEaSJ_NS4_8TiledMMAINS4_8MMA_AtomIJNS4_15SM100_MMA_S8_SSIaaiLi128ELi256ELNS4_4UMMA5MajorE0ELSO_0ELNSN_8SaturateE0EEEEEENS4_6LayoutINS5_IJSB_SB_SB_EEENS5_IJNSA_ILi0EEESU_SU_EEEEENS5_IJNS4_10UnderscoreESX_SX_EEEEENS4_23SM90_TMA_LOAD_MULTICASTENS4_14ComposedLayoutINS4_7SwizzleILi1ELi4ELi3EEENS4_18smem_ptr_flag_bitsILi8EEENSS_INS5_IJSC_SH_EEENS5_IJSH_SB_EEEEEEEvNS4_8identityENS4_13SM90_TMA_LOADES19_vS1A_EENS_8epilogue10collective18CollectiveEpilogueINS1D_23Sm100TmaWarpSpecializedILi4ELi2ELi64ELb0ELb0EEEJSI_NS5_IJNSS_ISF_SB_EENSS_INSA_ILi64EEESB_EEEEEaSJ_aSJ_NS1D_6fusion15FusionCallbacksIS1H_NS1M_17LinearCombinationIaiaiLNS_15FloatRoundStyleE2EEESI_S1L_JEEENS4_5SM1004TMEM4LOAD26SM100_TMEM_LOAD_32dp32b64xES1B_NS11_INS12_ILi2ELi4ELi3EEES15_NSS_INS5_IJSC_S1J_EEENS5_IJS1J_SB_EEEEEEENS4_39AutoVectorizingCopyWithAssumedAlignmentILi128EEENS4_14SM90_TMA_STOREES20_S22_S22_EEEvvEEEEvNT_6ParamsE,"a",@progbits
	.sectionflags	@""
	.align	4
.nv.constant0._ZN7cutlass13device_kernelINS_4gemm6kernel13GemmUniversalIN4cute5tupleIJiiiiEEENS1_10collective13CollectiveMmaINS1_35MainloopSm100TmaUmmaWarpSpecializedILi14ELi2ELi2ENS5_IJNS4_1CILi1EEENSA_ILi8EEESB_EEEEENS5_IJNSA_ILi128EEENSA_ILi256EEENSA_ILi32EEEEEEaNS5_IJlSB_lEEEaSJ_NS4_8TiledMMAINS4_8MMA_AtomIJNS4_15SM100_MMA_S8_SSIaaiLi128ELi256ELNS4_4UMMA5MajorE0ELSO_0ELNSN_8SaturateE0EEEEEENS4_6LayoutINS5_IJSB_SB_SB_EEENS5_IJNSA_ILi0EEESU_SU_EEEEENS5_IJNS4_10UnderscoreESX_SX_EEEEENS4_23SM90_TMA_LOAD_MULTICASTENS4_14ComposedLayoutINS4_7SwizzleILi1ELi4ELi3EEENS4_18smem_ptr_flag_bitsILi8EEENSS_INS5_IJSC_SH_EEENS5_IJSH_SB_EEEEEEEvNS4_8identityENS4_13SM90_TMA_LOADES19_vS1A_EENS_8epilogue10collective18CollectiveEpilogueINS1D_23Sm100TmaWarpSpecializedILi4ELi2ELi64ELb0ELb0EEEJSI_NS5_IJNSS_ISF_SB_EENSS_INSA_ILi64EEESB_EEEEEaSJ_aSJ_NS1D_6fusion15FusionCallbacksIS1H_NS1M_17LinearCombinationIaiaiLNS_15FloatRoundStyleE2EEESI_S1L_JEEENS4_5SM1004TMEM4LOAD26SM100_TMEM_LOAD_32dp32b64xES1B_NS11_INS12_ILi2ELi4ELi3EEES15_NSS_INS5_IJSC_S1J_EEENS5_IJS1J_SB_EEEEEEENS4_39AutoVectorizingCopyWithAssumedAlignmentILi128EEENS4_14SM90_TMA_STOREES20_S22_S22_EEEvvEEEEvNT_6ParamsE:
	.zero		2944


//--------------------- SYMBOLS --------------------------

	.type		.nv.reservedSmem.offset0,@object
	.size		.nv.reservedSmem.offset0,0x4
	.type		.nv.reservedSmem.cap,@object
	.size		.nv.reservedSmem.cap,0x4
	.type		__assertfail,@function
